	.target	sm_100a

	.elftype	@"ET_EXEC"


//--------------------- .note.nv.tkinfo           --------------------------
	.section	.note.nv.tkinfo,"",@"SHT_NOTE"
	.sectionflags	@"SHF_NOTE_NV_TKINFO"
	.tkinfo
        /*0018*/ 	.word	0x00000002
        /*0030*/ 	.string	""
        /*0030*/ 	.string	"ptxas"
        /*0030*/ 	.string	"Cuda compilation tools, release 13.0, V13.0.88"
        /*0030*/ 	.string	"Build cuda_13.0.r13.0/compiler.36424714_0"
        /*0030*/ 	.string	"-arch sm_100a -m 64 "



//--------------------- .note.nv.cuinfo           --------------------------
	.section	.note.nv.cuinfo,"",@"SHT_NOTE"
	.sectionflags	@"SHF_NOTE_NV_CUINFO"
        /*0018*/ 	.short	0x0002
        /*001a*/ 	.short	0x0064
        /*001c*/ 	.short	0x0082
	.zero		2


//--------------------- .nv.info                  --------------------------
	.section	.nv.info,"",@"SHT_CUDA_INFO"
	.align	4


	//----- nvinfo : EIATTR_REGCOUNT
	.align		4
        /*0000*/ 	.byte	0x04, 0x2f
        /*0002*/ 	.short	(.L_34 - .L_33)
	.align		4
.L_33:
        /*0004*/ 	.word	index@(_ZN7cutlass13device_kernelINS_4fmha6kernel36Sm100FmhaFwdKernelTmaWarpspecializedIN4cute5tupleIJiiiNS5_IJNS5_IJiiEEEiEEEEEENS1_10collective38Sm100FmhaFwdMainloopTmaWarpspecializedINS_6half_tEffNS5_IJNS4_1CILi256EEENSC_ILi64EEESE_EEENS5_IJiNSC_ILi1EEES7_EEENS5_IJiSG_NS5_IJNS5_IJNSC_ILi0EEEiEEEiEEEEEESL_NS9_6NoMaskENS5_IJNSC_ILi2EEESG_SG_EEENSC_ILb0EEEEENS9_38Sm100FmhaFwdEpilogueTmaWarpspecializedISB_fNS5_IJNSC_ILi128EEESE_SE_EEESH_NS5_IJSG_S7_EEESP_EENS2_23PersistentTileSchedulerENS2_41Sm100FmhaCtxKernelWarpspecializedScheduleEEEEEvNT_6ParamsE)
        /*0008*/ 	.word	0x00000080


	//----- nvinfo : EIATTR_FRAME_SIZE
	.align		4
.L_34:
        /*000c*/ 	.byte	0x04, 0x11
        /*000e*/ 	.short	(.L_36 - .L_35)
	.align		4
.L_35:
        /*0010*/ 	.word	index@($__internal_3_$__cuda_sm3x_div_rn_noftz_f32_slowpath)
        /*0014*/ 	.word	0x00000010


	//----- nvinfo : EIATTR_FRAME_SIZE
	.align		4
.L_36:
        /*0018*/ 	.byte	0x04, 0x11
        /*001a*/ 	.short	(.L_38 - .L_37)
	.align		4
.L_37:
        /*001c*/ 	.word	index@($__internal_2_$__cuda_sm10x_tcgen05_guardrail_trap_unallocated_columns_being_dealloced)
        /*0020*/ 	.word	0x00000010


	//----- nvinfo : EIATTR_FRAME_SIZE
	.align		4
.L_38:
        /*0024*/ 	.byte	0x04, 0x11
        /*0026*/ 	.short	(.L_40 - .L_39)
	.align		4
.L_39:
        /*0028*/ 	.word	index@($__internal_1_$__cuda_sm10x_tcgen05_guardrail_trap_phase_invalid_during_alloc)
        /*002c*/ 	.word	0x00000010


	//----- nvinfo : EIATTR_FRAME_SIZE
	.align		4
.L_40:
        /*0030*/ 	.byte	0x04, 0x11
        /*0032*/ 	.short	(.L_42 - .L_41)
	.align		4
.L_41:
        /*0034*/ 	.word	index@($__internal_0_$__cuda_sm10x_tcgen05_guardrail_trap_col_being_dealloced_not_returned_by_alloc)
        /*0038*/ 	.word	0x00000010


	//----- nvinfo : EIATTR_FRAME_SIZE
	.align		4
.L_42:
        /*003c*/ 	.byte	0x04, 0x11
        /*003e*/ 	.short	(.L_44 - .L_43)
	.align		4
.L_43:
        /*0040*/ 	.word	index@(_ZN7cutlass13device_kernelINS_4fmha6kernel36Sm100FmhaFwdKernelTmaWarpspecializedIN4cute5tupleIJiiiNS5_IJNS5_IJiiEEEiEEEEEENS1_10collective38Sm100FmhaFwdMainloopTmaWarpspecializedINS_6half_tEffNS5_IJNS4_1CILi256EEENSC_ILi64EEESE_EEENS5_IJiNSC_ILi1EEES7_EEENS5_IJiSG_NS5_IJNS5_IJNSC_ILi0EEEiEEEiEEEEEESL_NS9_6NoMaskENS5_IJNSC_ILi2EEESG_SG_EEENSC_ILb0EEEEENS9_38Sm100FmhaFwdEpilogueTmaWarpspecializedISB_fNS5_IJNSC_ILi128EEESE_SE_EEESH_NS5_IJSG_S7_EEESP_EENS2_23PersistentTileSchedulerENS2_41Sm100FmhaCtxKernelWarpspecializedScheduleEEEEEvNT_6ParamsE)
        /*0044*/ 	.word	0x00000010


	//----- nvinfo : EIATTR_MIN_STACK_SIZE
	.align		4
.L_44:
        /*0048*/ 	.byte	0x04, 0x12
        /*004a*/ 	.short	(.L_46 - .L_45)
	.align		4
.L_45:
        /*004c*/ 	.word	index@(_ZN7cutlass13device_kernelINS_4fmha6kernel36Sm100FmhaFwdKernelTmaWarpspecializedIN4cute5tupleIJiiiNS5_IJNS5_IJiiEEEiEEEEEENS1_10collective38Sm100FmhaFwdMainloopTmaWarpspecializedINS_6half_tEffNS5_IJNS4_1CILi256EEENSC_ILi64EEESE_EEENS5_IJiNSC_ILi1EEES7_EEENS5_IJiSG_NS5_IJNS5_IJNSC_ILi0EEEiEEEiEEEEEESL_NS9_6NoMaskENS5_IJNSC_ILi2EEESG_SG_EEENSC_ILb0EEEEENS9_38Sm100FmhaFwdEpilogueTmaWarpspecializedISB_fNS5_IJNSC_ILi128EEESE_SE_EEESH_NS5_IJSG_S7_EEESP_EENS2_23PersistentTileSchedulerENS2_41Sm100FmhaCtxKernelWarpspecializedScheduleEEEEEvNT_6ParamsE)
        /*0050*/ 	.word	0x00000010
.L_46:


//--------------------- .nv.compat                --------------------------
	.section	.nv.compat,"",@"SHT_CUDA_COMPAT_INFO"
	.align	4
        /*0000*/ 	.byte	0x02, 0x09, 0x01, 0x00, 0x02, 0x02, 0x02, 0x00, 0x02, 0x05, 0x05, 0x00, 0x03, 0x07, 0x01, 0x01
        /*0010*/ 	.byte	0x02, 0x03, 0x01, 0x00, 0x02, 0x06, 0x01, 0x00, 0x04, 0x0b, 0x08, 0x00, 0x01, 0x00, 0x00, 0x00
        /*0020*/ 	.byte	0x00, 0x00, 0x00, 0x00


//--------------------- .nv.info._ZN7cutlass13device_kernelINS_4fmha6kernel36Sm100FmhaFwdKernelTmaWarpspecializedIN4cute5tupleIJiiiNS5_IJNS5_IJiiEEEiEEEEEENS1_10collective38Sm100FmhaFwdMainloopTmaWarpspecializedINS_6half_tEffNS5_IJNS4_1CILi256EEENSC_ILi64EEESE_EEENS5_IJiNSC_ILi1EEES7_EEENS5_IJiSG_NS5_IJNS5_IJNSC_ILi0EEEiEEEiEEEEEESL_NS9_6NoMaskENS5_IJNSC_ILi2EEESG_SG_EEENSC_ILb0EEEEENS9_38Sm100FmhaFwdEpilogueTmaWarpspecializedISB_fNS5_IJNSC_ILi128EEESE_SE_EEESH_NS5_IJSG_S7_EEESP_EENS2_23PersistentTileSchedulerENS2_41Sm100FmhaCtxKernelWarpspecializedScheduleEEEEEvNT_6ParamsE --------------------------
	.section	.nv.info._ZN7cutlass13device_kernelINS_4fmha6kernel36Sm100FmhaFwdKernelTmaWarpspecializedIN4cute5tupleIJiiiNS5_IJNS5_IJiiEEEiEEEEEENS1_10collective38Sm100FmhaFwdMainloopTmaWarpspecializedINS_6half_tEffNS5_IJNS4_1CILi256EEENSC_ILi64EEESE_EEENS5_IJiNSC_ILi1EEES7_EEENS5_IJiSG_NS5_IJNS5_IJNSC_ILi0EEEiEEEiEEEEEESL_NS9_6NoMaskENS5_IJNSC_ILi2EEESG_SG_EEENSC_ILb0EEEEENS9_38Sm100FmhaFwdEpilogueTmaWarpspecializedISB_fNS5_IJNSC_ILi128EEESE_SE_EEESH_NS5_IJSG_S7_EEESP_EENS2_23PersistentTileSchedulerENS2_41Sm100FmhaCtxKernelWarpspecializedScheduleEEEEEvNT_6ParamsE,"",@"SHT_CUDA_INFO"
	.sectionflags	@""
	.align	4


	//----- nvinfo : EIATTR_CUDA_API_VERSION
	.align		4
        /*0000*/ 	.byte	0x04, 0x37
        /*0002*/ 	.short	(.L_48 - .L_47)
.L_47:
        /*0004*/ 	.word	0x00000082


	//----- nvinfo : EIATTR_KPARAM_INFO
	.align		4
.L_48:
        /*0008*/ 	.byte	0x04, 0x17
        /*000a*/ 	.short	(.L_50 - .L_49)
.L_49:
        /*000c*/ 	.word	0x00000000
        /*0010*/ 	.short	0x0000
        /*0012*/ 	.short	0x0000
        /*0014*/ 	.byte	0x00, 0xf0, 0x01, 0x18


	//----- nvinfo : EIATTR_AT_ENTRY_FRAGMENTS
	.align		4
.L_50:
        /*0018*/ 	.byte	0x04, 0x4f
        /*001a*/ 	.short	(.L_52 - .L_51)


	//   ....[0]....
.L_51:
        /*001c*/ 	.word	0x00000006


	//----- nvinfo : EIATTR_RESERVED_SMEM_USED
	.align		4
.L_52:
        /*0020*/ 	.byte	0x01, 0x41
	.zero		2


	//----- nvinfo : EIATTR_SPARSE_MMA_MASK
	.align		4
        /*0024*/ 	.byte	0x03, 0x50
        /*0026*/ 	.short	0x0000


	//----- nvinfo : EIATTR_TCGEN05_1CTA_USED
	.align		4
        /*0028*/ 	.byte	0x01, 0x51
	.zero		2


	//----- nvinfo : EIATTR_MAXREG_COUNT
	.align		4
        /*002c*/ 	.byte	0x03, 0x1b
        /*002e*/ 	.short	0x0080


	//----- nvinfo : EIATTR_NUM_BARRIERS
	.align		4
        /*0030*/ 	.byte	0x02, 0x4c
        /*0032*/ 	.byte	0x01
	.zero		1


	//----- nvinfo : EIATTR_EXTERNS
	.align		4
        /*0034*/ 	.byte	0x04, 0x0f
        /*0036*/ 	.short	(.L_54 - .L_53)


	//   ....[0]....
	.align		4
.L_53:
        /*0038*/ 	.word	index@(vprintf)


	//   ....[1]....
	.align		4
        /*003c*/ 	.word	index@(__assertfail)


	//----- nvinfo : EIATTR_MERCURY_ISA_VERSION
	.align		4
.L_54:
        /*0040*/ 	.byte	0x03, 0x5f
        /*0042*/ 	.short	0x0101


	//----- nvinfo : EIATTR_INT_WARP_WIDE_INSTR_OFFSETS
	.align		4
        /*0044*/ 	.byte	0x04, 0x31
        /*0046*/ 	.short	(.L_56 - .L_55)


	//   ....[0]....
.L_55:
        /*0048*/ 	.word	0x00012360


	//   ....[1]....
        /*004c*/ 	.word	0x000123a0


	//   ....[2]....
        /*0050*/ 	.word	0x000123d0


	//----- nvinfo : EIATTR_COOP_GROUP_MASK_REGIDS
	.align		4
.L_56:
        /*0054*/ 	.byte	0x04, 0x29
        /*0056*/ 	.short	(.L_58 - .L_57)


	//   ....[0]....
.L_57:
        /*0058*/ 	.word	0xffffffff


	//   ....[1]....
        /*005c*/ 	.word	0xffffffff


	//   ....[2]....
        /*0060*/ 	.word	0xffffffff


	//   ....[3]....
        /*0064*/ 	.word	0xffffffff


	//   ....[4]....
        /*0068*/ 	.word	0xffffffff


	//   ....[5]....
        /*006c*/ 	.word	0xffffffff


	//   ....[6]....
        /*0070*/ 	.word	0xffffffff


	//   ....[7]....
        /*0074*/ 	.word	0xffffffff


	//   ....[8]....
        /*0078*/ 	.word	0xffffffff


	//   ....[9]....
        /*007c*/ 	.word	0xffffffff


	//   ....[10]....
        /*0080*/ 	.word	0xffffffff


	//   ....[11]....
        /*0084*/ 	.word	0xffffffff


	//   ....[12]....
        /*0088*/ 	.word	0xffffffff


	//   ....[13]....
        /*008c*/ 	.word	0xffffffff


	//   ....[14]....
        /*0090*/ 	.word	0xffffffff


	//   ....[15]....
        /*0094*/ 	.word	0xffffffff


	//   ....[16]....
        /*0098*/ 	.word	0xffffffff


	//   ....[17]....
        /*009c*/ 	.word	0xffffffff


	//----- nvinfo : EIATTR_COOP_GROUP_INSTR_OFFSETS
	.align		4
.L_58:
        /*00a0*/ 	.byte	0x04, 0x28
        /*00a2*/ 	.short	(.L_60 - .L_59)


	//   ....[0]....
.L_59:
        /*00a4*/ 	.word	0x00000120


	//   ....[1]....
        /*00a8*/ 	.word	0x000008e0


	//   ....[2]....
        /*00ac*/ 	.word	0x00000b10


	//   ....[3]....
        /*00b0*/ 	.word	0x00000c40


	//   ....[4]....
        /*00b4*/ 	.word	0x00000d80


	//   ....[5]....
        /*00b8*/ 	.word	0x00001040


	//   ....[6]....
        /*00bc*/ 	.word	0x00001230


	//   ....[7]....
        /*00c0*/ 	.word	0x00001320


	//   ....[8]....
        /*00c4*/ 	.word	0x00001480


	//   ....[9]....
        /*00c8*/ 	.word	0x000015e0


	//   ....[10]....
        /*00cc*/ 	.word	0x000019c0


	//   ....[11]....
        /*00d0*/ 	.word	0x00001bd0


	//   ....[12]....
        /*00d4*/ 	.word	0x00001be0


	//   ....[13]....
        /*00d8*/ 	.word	0x000086d0


	//   ....[14]....
        /*00dc*/ 	.word	0x00009150


	//   ....[15]....
        /*00e0*/ 	.word	0x0000ca00


	//   ....[16]....
        /*00e4*/ 	.word	0x00012270


	//   ....[17]....
        /*00e8*/ 	.word	0x000124a0


	//----- nvinfo : EIATTR_REG_RECONFIG
	.align		4
.L_60:
        /*00ec*/ 	.byte	0x01, 0x54
	.zero		2


	//----- nvinfo : EIATTR_VRC_CTA_INIT_COUNT
	.align		4
        /*00f0*/ 	.byte	0x02, 0x4a
        /*00f2*/ 	.byte	0x80
	.zero		1


	//----- nvinfo : EIATTR_SYSCALL_OFFSETS
	.align		4
        /*00f4*/ 	.byte	0x04, 0x46
        /*00f6*/ 	.short	(.L_62 - .L_61)


	//   ....[0]....
.L_61:
        /*00f8*/ 	.word	0x00004310


	//   ....[1]....
        /*00fc*/ 	.word	0x000043d0


	//   ....[2]....
        /*0100*/ 	.word	0x00004440


	//   ....[3]....
        /*0104*/ 	.word	0x000044b0


	//   ....[4]....
        /*0108*/ 	.word	0x00004520


	//   ....[5]....
        /*010c*/ 	.word	0x000045c0


	//   ....[6]....
        /*0110*/ 	.word	0x000046a0


	//   ....[7]....
        /*0114*/ 	.word	0x00004740


	//   ....[8]....
        /*0118*/ 	.word	0x000047e0


	//   ....[9]....
        /*011c*/ 	.word	0x00004880


	//   ....[10]....
        /*0120*/ 	.word	0x000048f0


	//   ....[11]....
        /*0124*/ 	.word	0x00004990


	//   ....[12]....
        /*0128*/ 	.word	0x00004a30


	//   ....[13]....
        /*012c*/ 	.word	0x00004aa0


	//   ....[14]....
        /*0130*/ 	.word	0x00004b40


	//   ....[15]....
        /*0134*/ 	.word	0x00004be0


	//   ....[16]....
        /*0138*/ 	.word	0x00004c80


	//   ....[17]....
        /*013c*/ 	.word	0x00004d20


	//   ....[18]....
        /*0140*/ 	.word	0x00004d90


	//   ....[19]....
        /*0144*/ 	.word	0x00004e30


	//   ....[20]....
        /*0148*/ 	.word	0x00004ed0


	//   ....[21]....
        /*014c*/ 	.word	0x00004f40


	//   ....[22]....
        /*0150*/ 	.word	0x00004fe0


	//   ....[23]....
        /*0154*/ 	.word	0x00005080


	//   ....[24]....
        /*0158*/ 	.word	0x00005120


	//   ....[25]....
        /*015c*/ 	.word	0x000051c0


	//   ....[26]....
        /*0160*/ 	.word	0x00005230


	//   ....[27]....
        /*0164*/ 	.word	0x000052d0


	//   ....[28]....
        /*0168*/ 	.word	0x00005370


	//   ....[29]....
        /*016c*/ 	.word	0x000053e0


	//   ....[30]....
        /*0170*/ 	.word	0x00005480


	//   ....[31]....
        /*0174*/ 	.word	0x00005520


	//   ....[32]....
        /*0178*/ 	.word	0x000055c0


	//   ....[33]....
        /*017c*/ 	.word	0x00005660


	//   ....[34]....
        /*0180*/ 	.word	0x00005700


	//   ....[35]....
        /*0184*/ 	.word	0x000057a0


	//   ....[36]....
        /*0188*/ 	.word	0x00005810


	//   ....[37]....
        /*018c*/ 	.word	0x000058b0


	//   ....[38]....
        /*0190*/ 	.word	0x00005950


	//   ....[39]....
        /*0194*/ 	.word	0x000059c0


	//   ....[40]....
        /*0198*/ 	.word	0x00005a60


	//   ....[41]....
        /*019c*/ 	.word	0x00005b00


	//   ....[42]....
        /*01a0*/ 	.word	0x00005ba0


	//   ....[43]....
        /*01a4*/ 	.word	0x00005c40


	//   ....[44]....
        /*01a8*/ 	.word	0x00005cb0


	//   ....[45]....
        /*01ac*/ 	.word	0x00005d50


	//   ....[46]....
        /*01b0*/ 	.word	0x00005df0


	//   ....[47]....
        /*01b4*/ 	.word	0x00005e60


	//   ....[48]....
        /*01b8*/ 	.word	0x00005ef0


	//   ....[49]....
        /*01bc*/ 	.word	0x00005f90


	//   ....[50]....
        /*01c0*/ 	.word	0x00006030


	//   ....[51]....
        /*01c4*/ 	.word	0x000060d0


	//   ....[52]....
        /*01c8*/ 	.word	0x00006140


	//   ....[53]....
        /*01cc*/ 	.word	0x000061d0


	//   ....[54]....
        /*01d0*/ 	.word	0x00006270


	//   ....[55]....
        /*01d4*/ 	.word	0x000062e0


	//   ....[56]....
        /*01d8*/ 	.word	0x00006380


	//   ....[57]....
        /*01dc*/ 	.word	0x00006420


	//   ....[58]....
        /*01e0*/ 	.word	0x000064c0


	//   ....[59]....
        /*01e4*/ 	.word	0x00006560


	//   ....[60]....
        /*01e8*/ 	.word	0x00008870


	//   ....[61]....
        /*01ec*/ 	.word	0x00008aa0


	//   ....[62]....
        /*01f0*/ 	.word	0x00008cd0


	//   ....[63]....
        /*01f4*/ 	.word	0x000092f0


	//   ....[64]....
        /*01f8*/ 	.word	0x00009520


	//   ....[65]....
        /*01fc*/ 	.word	0x00009750


	//   ....[66]....
        /*0200*/ 	.word	0x0000a0c0


	//   ....[67]....
        /*0204*/ 	.word	0x0000a400


	//   ....[68]....
        /*0208*/ 	.word	0x0000a740


	//   ....[69]....
        /*020c*/ 	.word	0x0000b5a0


	//   ....[70]....
        /*0210*/ 	.word	0x0000b8e0


	//   ....[71]....
        /*0214*/ 	.word	0x0000bc20


	//   ....[72]....
        /*0218*/ 	.word	0x0000cba0


	//   ....[73]....
        /*021c*/ 	.word	0x0000ccf0


	//   ....[74]....
        /*0220*/ 	.word	0x0000d080


	//   ....[75]....
        /*0224*/ 	.word	0x0000e6f0


	//   ....[76]....
        /*0228*/ 	.word	0x0000ecf0


	//----- nvinfo : EIATTR_MBARRIER_INSTR_OFFSETS
	.align		4
.L_62:
        /*022c*/ 	.byte	0x04, 0x39
        /*022e*/ 	.short	(.L_64 - .L_63)


	//   ....[0]....
.L_63:
        /*0230*/ 	.word	0x000009c0
        /*0234*/ 	.word	0x000000ff
        /*0238*/ 	.word	0x00016000
        /*023c*/ 	.short	0x0100
        /*023e*/ 	.byte	0x05
	.zero		1


	//   ....[1]....
        /*0240*/ 	.word	0x000009d0
        /*0244*/ 	.word	0x000000ff
        /*0248*/ 	.word	0x00016010
        /*024c*/ 	.short	0x0100
        /*024e*/ 	.byte	0x05
	.zero		1


	//   ....[2]....
        /*0250*/ 	.word	0x000009e0
        /*0254*/ 	.word	0x000000ff
        /*0258*/ 	.word	0x00016008
        /*025c*/ 	.short	0x0100
        /*025e*/ 	.byte	0x05
	.zero		1


	//   ....[3]....
        /*0260*/ 	.word	0x000009f0
        /*0264*/ 	.word	0x000000ff
        /*0268*/ 	.word	0x00016018
        /*026c*/ 	.short	0x0100
        /*026e*/ 	.byte	0x05
	.zero		1


	//   ....[4]....
        /*0270*/ 	.word	0x00000bd0
        /*0274*/ 	.word	0x000000ff
        /*0278*/ 	.word	0x00016020
        /*027c*/ 	.short	0x0100
        /*027e*/ 	.byte	0x05
	.zero		1


	//   ....[5]....
        /*0280*/ 	.word	0x00000be0
        /*0284*/ 	.word	0x000000ff
        /*0288*/ 	.word	0x00016038
        /*028c*/ 	.short	0x0100
        /*028e*/ 	.byte	0x05
	.zero		1


	//   ....[6]....
        /*0290*/ 	.word	0x00000bf0
        /*0294*/ 	.word	0x000000ff
        /*0298*/ 	.word	0x00016028
        /*029c*/ 	.short	0x0100
        /*029e*/ 	.byte	0x05
	.zero		1


	//   ....[7]....
        /*02a0*/ 	.word	0x00000c00
        /*02a4*/ 	.word	0x000000ff
        /*02a8*/ 	.word	0x00016040
        /*02ac*/ 	.short	0x0100
        /*02ae*/ 	.byte	0x05
	.zero		1


	//   ....[8]....
        /*02b0*/ 	.word	0x00000c10
        /*02b4*/ 	.word	0x000000ff
        /*02b8*/ 	.word	0x00016030
        /*02bc*/ 	.short	0x0100
        /*02be*/ 	.byte	0x05
	.zero		1


	//   ....[9]....
        /*02c0*/ 	.word	0x00000c20
        /*02c4*/ 	.word	0x000000ff
        /*02c8*/ 	.word	0x00016048
        /*02cc*/ 	.short	0x0100
        /*02ce*/ 	.byte	0x05
	.zero		1


	//   ....[10]....
        /*02d0*/ 	.word	0x00000d50
        /*02d4*/ 	.word	0x000000ff
        /*02d8*/ 	.word	0x00016050
        /*02dc*/ 	.short	0x0100
        /*02de*/ 	.byte	0x06
	.zero		1


	//   ....[11]....
        /*02e0*/ 	.word	0x00000d60
        /*02e4*/ 	.word	0x000000ff
        /*02e8*/ 	.word	0x00016058
        /*02ec*/ 	.short	0x0100
        /*02ee*/ 	.byte	0x06
	.zero		1


	//   ....[12]....
        /*02f0*/ 	.word	0x00000f10
        /*02f4*/ 	.word	0x000000ff
        /*02f8*/ 	.word	0x00016060
        /*02fc*/ 	.short	0x0100
        /*02fe*/ 	.byte	0x08
	.zero		1


	//   ....[13]....
        /*0300*/ 	.word	0x00000f20
        /*0304*/ 	.word	0x000000ff
        /*0308*/ 	.word	0x00016068
        /*030c*/ 	.short	0x0100
        /*030e*/ 	.byte	0x08
	.zero		1


	//   ....[14]....
        /*0310*/ 	.word	0x00001100
        /*0314*/ 	.word	0x000000ff
        /*0318*/ 	.word	0x00016070
        /*031c*/ 	.short	0x0100
        /*031e*/ 	.byte	0x08
	.zero		1


	//   ....[15]....
        /*0320*/ 	.word	0x00001110
        /*0324*/ 	.word	0x000000ff
        /*0328*/ 	.word	0x00016078
        /*032c*/ 	.short	0x0100
        /*032e*/ 	.byte	0x08
	.zero		1


	//   ....[16]....
        /*0330*/ 	.word	0x000012f0
        /*0334*/ 	.word	0x000000ff
        /*0338*/ 	.word	0x00016080
        /*033c*/ 	.short	0x0100
        /*033e*/ 	.byte	0x09
	.zero		1


	//   ....[17]....
        /*0340*/ 	.word	0x00001300
        /*0344*/ 	.word	0x000000ff
        /*0348*/ 	.word	0x00016088
        /*034c*/ 	.short	0x0100
        /*034e*/ 	.byte	0x09
	.zero		1


	//   ....[18]....
        /*0350*/ 	.word	0x00001430
        /*0354*/ 	.word	0x000000ff
        /*0358*/ 	.word	0x00016090
        /*035c*/ 	.short	0x0100
        /*035e*/ 	.byte	0x0a
	.zero		1


	//   ....[19]....
        /*0360*/ 	.word	0x00001440
        /*0364*/ 	.word	0x000000ff
        /*0368*/ 	.word	0x000160a0
        /*036c*/ 	.short	0x0100
        /*036e*/ 	.byte	0x0a
	.zero		1


	//   ....[20]....
        /*0370*/ 	.word	0x00001450
        /*0374*/ 	.word	0x000000ff
        /*0378*/ 	.word	0x00016098
        /*037c*/ 	.short	0x0100
        /*037e*/ 	.byte	0x0a
	.zero		1


	//   ....[21]....
        /*0380*/ 	.word	0x00001460
        /*0384*/ 	.word	0x000000ff
        /*0388*/ 	.word	0x000160a8
        /*038c*/ 	.short	0x0100
        /*038e*/ 	.byte	0x0a
	.zero		1


	//   ....[22]....
        /*0390*/ 	.word	0x00001590
        /*0394*/ 	.word	0x000000ff
        /*0398*/ 	.word	0x000160b0
        /*039c*/ 	.short	0x0100
        /*039e*/ 	.byte	0x0a
	.zero		1


	//   ....[23]....
        /*03a0*/ 	.word	0x000015a0
        /*03a4*/ 	.word	0x000000ff
        /*03a8*/ 	.word	0x000160c0
        /*03ac*/ 	.short	0x0100
        /*03ae*/ 	.byte	0x0a
	.zero		1


	//   ....[24]....
        /*03b0*/ 	.word	0x000015b0
        /*03b4*/ 	.word	0x000000ff
        /*03b8*/ 	.word	0x000160b8
        /*03bc*/ 	.short	0x0100
        /*03be*/ 	.byte	0x0a
	.zero		1


	//   ....[25]....
        /*03c0*/ 	.word	0x000015c0
        /*03c4*/ 	.word	0x000000ff
        /*03c8*/ 	.word	0x000160c8
        /*03cc*/ 	.short	0x0100
        /*03ce*/ 	.byte	0x0a
	.zero		1


	//   ....[26]....
        /*03d0*/ 	.word	0x000016c0
        /*03d4*/ 	.word	0x000000ff
        /*03d8*/ 	.word	0x000160d0
        /*03dc*/ 	.short	0x0100
        /*03de*/ 	.byte	0x09
	.zero		1


	//   ....[27]....
        /*03e0*/ 	.word	0x000016d0
        /*03e4*/ 	.word	0x000000ff
        /*03e8*/ 	.word	0x000160d8
        /*03ec*/ 	.short	0x0100
        /*03ee*/ 	.byte	0x09
	.zero		1


	//   ....[28]....
        /*03f0*/ 	.word	0x00001cb0
        /*03f4*/ 	.word	0x000000ff
        /*03f8*/ 	.word	0x00016000
        /*03fc*/ 	.short	0x010a
        /*03fe*/ 	.byte	0x0b
	.zero		1


	//   ....[29]....
        /*0400*/ 	.word	0x00001d30
        /*0404*/ 	.word	0x000000ff
        /*0408*/ 	.word	0x00016020
        /*040c*/ 	.short	0x010a
        /*040e*/ 	.byte	0x07
	.zero		1


	//   ....[30]....
        /*0410*/ 	.word	0x00001e10
        /*0414*/ 	.word	0x000000ff
        /*0418*/ 	.word	0x00016058
        /*041c*/ 	.short	0x010a
        /*041e*/ 	.byte	0x0b
	.zero		1


	//   ....[31]....
        /*0420*/ 	.word	0x000020f0
        /*0424*/ 	.word	0x000000ff
        /*0428*/ 	.word	0x00016008
        /*042c*/ 	.short	0x010a
        /*042e*/ 	.byte	0x0b
	.zero		1


	//   ....[32]....
        /*0430*/ 	.word	0x00002180
        /*0434*/ 	.word	0x000000ff
        /*0438*/ 	.word	0x00016068
        /*043c*/ 	.short	0x010a
        /*043e*/ 	.byte	0x0b
	.zero		1


	//   ....[33]....
        /*0440*/ 	.word	0x00002450
        /*0444*/ 	.word	0x000000ff
        /*0448*/ 	.word	0x00016020
        /*044c*/ 	.short	0x010a
        /*044e*/ 	.byte	0x04
	.zero		1


	//   ....[34]....
        /*0450*/ 	.word	0x00002500
        /*0454*/ 	.word	0x000000ff
        /*0458*/ 	.word	0x000160a0
        /*045c*/ 	.short	0x010a
        /*045e*/ 	.byte	0x0b
	.zero		1


	//   ....[35]....
        /*0460*/ 	.word	0x00002590
        /*0464*/ 	.word	0x000000ff
        /*0468*/ 	.word	0x00016058
        /*046c*/ 	.short	0x010a
        /*046e*/ 	.byte	0x0b
	.zero		1


	//   ....[36]....
        /*0470*/ 	.word	0x000029d0
        /*0474*/ 	.word	0x000000ff
        /*0478*/ 	.word	0x00016020
        /*047c*/ 	.short	0x010a
        /*047e*/ 	.byte	0x05
	.zero		1


	//   ....[37]....
        /*0480*/ 	.word	0x00002db0
        /*0484*/ 	.word	0x000000ff
        /*0488*/ 	.word	0x000160a8
        /*048c*/ 	.short	0x010a
        /*048e*/ 	.byte	0x0b
	.zero		1


	//   ....[38]....
        /*0490*/ 	.word	0x00002e40
        /*0494*/ 	.word	0x000000ff
        /*0498*/ 	.word	0x00016068
        /*049c*/ 	.short	0x010a
        /*049e*/ 	.byte	0x0b
	.zero		1


	//   ....[39]....
        /*04a0*/ 	.word	0x00003490
        /*04a4*/ 	.word	0x000000ff
        /*04a8*/ 	.word	0x00016020
        /*04ac*/ 	.short	0x010a
        /*04ae*/ 	.byte	0x04
	.zero		1


	//   ....[40]....
        /*04b0*/ 	.word	0x00003540
        /*04b4*/ 	.word	0x000000ff
        /*04b8*/ 	.word	0x000160a0
        /*04bc*/ 	.short	0x010a
        /*04be*/ 	.byte	0x0b
	.zero		1


	//   ....[41]....
        /*04c0*/ 	.word	0x000035e0
        /*04c4*/ 	.word	0x000000ff
        /*04c8*/ 	.word	0x00016058
        /*04cc*/ 	.short	0x010a
        /*04ce*/ 	.byte	0x0b
	.zero		1


	//   ....[42]....
        /*04d0*/ 	.word	0x00003990
        /*04d4*/ 	.word	0x000000ff
        /*04d8*/ 	.word	0x000160a8
        /*04dc*/ 	.short	0x010a
        /*04de*/ 	.byte	0x0b
	.zero		1


	//   ....[43]....
        /*04e0*/ 	.word	0x00003a20
        /*04e4*/ 	.word	0x000000ff
        /*04e8*/ 	.word	0x00016068
        /*04ec*/ 	.short	0x010a
        /*04ee*/ 	.byte	0x0b
	.zero		1


	//   ....[44]....
        /*04f0*/ 	.word	0x00004210
        /*04f4*/ 	.word	0x0000004c
        /*04f8*/ 	.word	0x000160c0
        /*04fc*/ 	.short	0x010a
        /*04fe*/ 	.byte	0xff
	.zero		1


	//   ....[45]....
        /*0500*/ 	.word	0x00007380
        /*0504*/ 	.word	0x0000004c
        /*0508*/ 	.word	0x000160b0
        /*050c*/ 	.short	0x0101
        /*050e*/ 	.byte	0xff
	.zero		1


	//   ....[46]....
        /*0510*/ 	.word	0x00007e30
        /*0514*/ 	.word	0x0000004c
        /*0518*/ 	.word	0x000160c8
        /*051c*/ 	.short	0x010a
        /*051e*/ 	.byte	0xff
	.zero		1


	//   ....[47]....
        /*0520*/ 	.word	0x00008230
        /*0524*/ 	.word	0x0000004c
        /*0528*/ 	.word	0x000160b8
        /*052c*/ 	.short	0x0101
        /*052e*/ 	.byte	0xff
	.zero		1


	//   ....[48]....
        /*0530*/ 	.word	0x000082e0
        /*0534*/ 	.word	0x0000003c
        /*0538*/ 	.word	0x00016070
        /*053c*/ 	.short	0x010a
        /*053e*/ 	.byte	0xff
	.zero		1


	//   ....[49]....
        /*0540*/ 	.word	0x00008370
        /*0544*/ 	.word	0x00000000
        /*0548*/ 	.word	0x00000000
        /*054c*/ 	.short	0x0101
        /*054e*/ 	.byte	0xff
	.zero		1


	//   ....[50]....
        /*0550*/ 	.word	0x000083d0
        /*0554*/ 	.word	0x0000003c
        /*0558*/ 	.word	0x00016080
        /*055c*/ 	.short	0x010a
        /*055e*/ 	.byte	0xff
	.zero		1


	//   ....[51]....
        /*0560*/ 	.word	0x00008530
        /*0564*/ 	.word	0x0000003c
        /*0568*/ 	.word	0x00016070
        /*056c*/ 	.short	0x010a
        /*056e*/ 	.byte	0xff
	.zero		1


	//   ....[52]....
        /*0570*/ 	.word	0x000086b0
        /*0574*/ 	.word	0x0000003c
        /*0578*/ 	.word	0x00016090
        /*057c*/ 	.short	0x010a
        /*057e*/ 	.byte	0xff
	.zero		1


	//   ....[53]....
        /*0580*/ 	.word	0x00008ef0
        /*0584*/ 	.word	0x00000000
        /*0588*/ 	.word	0x00000000
        /*058c*/ 	.short	0x0101
        /*058e*/ 	.byte	0xff
	.zero		1


	//   ....[54]....
        /*0590*/ 	.word	0x00008f70
        /*0594*/ 	.word	0x00000000
        /*0598*/ 	.word	0x00000000
        /*059c*/ 	.short	0x0101
        /*059e*/ 	.byte	0xff
	.zero		1


	//   ....[55]....
        /*05a0*/ 	.word	0x00008fd0
        /*05a4*/ 	.word	0x0000003c
        /*05a8*/ 	.word	0x00016080
        /*05ac*/ 	.short	0x010a
        /*05ae*/ 	.byte	0xff
	.zero		1


	//   ....[56]....
        /*05b0*/ 	.word	0x00009130
        /*05b4*/ 	.word	0x0000003c
        /*05b8*/ 	.word	0x00016098
        /*05bc*/ 	.short	0x010a
        /*05be*/ 	.byte	0xff
	.zero		1


	//   ....[57]....
        /*05c0*/ 	.word	0x00009950
        /*05c4*/ 	.word	0x00000000
        /*05c8*/ 	.word	0x00000000
        /*05cc*/ 	.short	0x0101
        /*05ce*/ 	.byte	0xff
	.zero		1


	//   ....[58]....
        /*05d0*/ 	.word	0x000099e0
        /*05d4*/ 	.word	0x00000002
        /*05d8*/ 	.word	0x00000000
        /*05dc*/ 	.short	0x0101
        /*05de*/ 	.byte	0xff
	.zero		1


	//   ....[59]....
        /*05e0*/ 	.word	0x00009a70
        /*05e4*/ 	.word	0x00000003
        /*05e8*/ 	.word	0x00000000
        /*05ec*/ 	.short	0x0101
        /*05ee*/ 	.byte	0xff
	.zero		1


	//   ....[60]....
        /*05f0*/ 	.word	0x00009ac0
        /*05f4*/ 	.word	0x0000003c
        /*05f8*/ 	.word	0x00016070
        /*05fc*/ 	.short	0x010a
        /*05fe*/ 	.byte	0xff
	.zero		1


	//   ....[61]....
        /*0600*/ 	.word	0x00009b50
        /*0604*/ 	.word	0x00000000
        /*0608*/ 	.word	0x00000000
        /*060c*/ 	.short	0x0101
        /*060e*/ 	.byte	0xff
	.zero		1


	//   ....[62]....
        /*0610*/ 	.word	0x00009bb0
        /*0614*/ 	.word	0x0000003c
        /*0618*/ 	.word	0x00016090
        /*061c*/ 	.short	0x010a
        /*061e*/ 	.byte	0xff
	.zero		1


	//   ....[63]....
        /*0620*/ 	.word	0x00009c30
        /*0624*/ 	.word	0x0000003c
        /*0628*/ 	.word	0x000160c0
        /*062c*/ 	.short	0x010a
        /*062e*/ 	.byte	0xff
	.zero		1


	//   ....[64]....
        /*0630*/ 	.word	0x0000af60
        /*0634*/ 	.word	0x00000000
        /*0638*/ 	.word	0x00000000
        /*063c*/ 	.short	0x0101
        /*063e*/ 	.byte	0xff
	.zero		1


	//   ....[65]....
        /*0640*/ 	.word	0x0000af90
        /*0644*/ 	.word	0x0000003c
        /*0648*/ 	.word	0x000160b0
        /*064c*/ 	.short	0x0101
        /*064e*/ 	.byte	0xff
	.zero		1


	//   ....[66]....
        /*0650*/ 	.word	0x0000b010
        /*0654*/ 	.word	0x0000003c
        /*0658*/ 	.word	0x00016080
        /*065c*/ 	.short	0x010a
        /*065e*/ 	.byte	0xff
	.zero		1


	//   ....[67]....
        /*0660*/ 	.word	0x0000b0a0
        /*0664*/ 	.word	0x00000000
        /*0668*/ 	.word	0x00000000
        /*066c*/ 	.short	0x0101
        /*066e*/ 	.byte	0xff
	.zero		1


	//   ....[68]....
        /*0670*/ 	.word	0x0000b0f0
        /*0674*/ 	.word	0x0000003c
        /*0678*/ 	.word	0x00016098
        /*067c*/ 	.short	0x010a
        /*067e*/ 	.byte	0xff
	.zero		1


	//   ....[69]....
        /*0680*/ 	.word	0x0000b170
        /*0684*/ 	.word	0x0000003c
        /*0688*/ 	.word	0x000160c8
        /*068c*/ 	.short	0x010a
        /*068e*/ 	.byte	0xff
	.zero		1


	//   ....[70]....
        /*0690*/ 	.word	0x0000c450
        /*0694*/ 	.word	0x0000003e
        /*0698*/ 	.word	0x00000000
        /*069c*/ 	.short	0x0101
        /*069e*/ 	.byte	0xff
	.zero		1


	//   ....[71]....
        /*06a0*/ 	.word	0x0000c480
        /*06a4*/ 	.word	0x0000003c
        /*06a8*/ 	.word	0x000160b8
        /*06ac*/ 	.short	0x0101
        /*06ae*/ 	.byte	0xff
	.zero		1


	//   ....[72]....
        /*06b0*/ 	.word	0x0000c920
        /*06b4*/ 	.word	0x000000ff
        /*06b8*/ 	.word	0x00000000
        /*06bc*/ 	.short	0x010a
        /*06be*/ 	.byte	0x31
	.zero		1


	//   ....[73]....
        /*06c0*/ 	.word	0x0000ca80
        /*06c4*/ 	.word	0x000000ff
        /*06c8*/ 	.word	0x00000000
        /*06cc*/ 	.short	0x010a
        /*06ce*/ 	.byte	0x2e
	.zero		1


	//   ....[74]....
        /*06d0*/ 	.word	0x0000d100
        /*06d4*/ 	.word	0x000000ff
        /*06d8*/ 	.word	0x00000000
        /*06dc*/ 	.short	0x0101
        /*06de*/ 	.byte	0x2d
	.zero		1


	//   ....[75]....
        /*06e0*/ 	.word	0x0000d160
        /*06e4*/ 	.word	0x000000ff
        /*06e8*/ 	.word	0x00000000
        /*06ec*/ 	.short	0x010a
        /*06ee*/ 	.byte	0x2c
	.zero		1


	//   ....[76]....
        /*06f0*/ 	.word	0x0000d4d0
        /*06f4*/ 	.word	0x000000ff
        /*06f8*/ 	.word	0x00000000
        /*06fc*/ 	.short	0x0101
        /*06fe*/ 	.byte	0x2b
	.zero		1


	//   ....[77]....
        /*0700*/ 	.word	0x0000e7c0
        /*0704*/ 	.word	0x000000ff
        /*0708*/ 	.word	0x00000000
        /*070c*/ 	.short	0x0101
        /*070e*/ 	.byte	0x04
	.zero		1


	//   ....[78]....
        /*0710*/ 	.word	0x0000e880
        /*0714*/ 	.word	0x000000ff
        /*0718*/ 	.word	0x00000000
        /*071c*/ 	.short	0x010a
        /*071e*/ 	.byte	0x31
	.zero		1


	//   ....[79]....
        /*0720*/ 	.word	0x0000ebd0
        /*0724*/ 	.word	0x000000ff
        /*0728*/ 	.word	0x00000000
        /*072c*/ 	.short	0x010a
        /*072e*/ 	.byte	0x2e
	.zero		1


	//   ....[80]....
        /*0730*/ 	.word	0x0000edb0
        /*0734*/ 	.word	0x000000ff
        /*0738*/ 	.word	0x00000000
        /*073c*/ 	.short	0x0101
        /*073e*/ 	.byte	0x2d
	.zero		1


	//   ....[81]....
        /*0740*/ 	.word	0x0000ee40
        /*0744*/ 	.word	0x000000ff
        /*0748*/ 	.word	0x00000000
        /*074c*/ 	.short	0x010a
        /*074e*/ 	.byte	0x31
	.zero		1


	//   ....[82]....
        /*0750*/ 	.word	0x0000eed0
        /*0754*/ 	.word	0x000000ff
        /*0758*/ 	.word	0x00000000
        /*075c*/ 	.short	0x0101
        /*075e*/ 	.byte	0x04
	.zero		1


	//   ....[83]....
        /*0760*/ 	.word	0x0000f520
        /*0764*/ 	.word	0x000000ff
        /*0768*/ 	.word	0x00016010
        /*076c*/ 	.short	0x010a
        /*076e*/ 	.byte	0x08
	.zero		1


	//   ....[84]....
        /*0770*/ 	.word	0x0000f6d0
        /*0774*/ 	.word	0x000000ff
        /*0778*/ 	.word	0x00016038
        /*077c*/ 	.short	0x010a
        /*077e*/ 	.byte	0x11
	.zero		1


	//   ....[85]....
        /*0780*/ 	.word	0x0000f8d0
        /*0784*/ 	.word	0x000000ff
        /*0788*/ 	.word	0x00016018
        /*078c*/ 	.short	0x010a
        /*078e*/ 	.byte	0x08
	.zero		1


	//   ....[86]....
        /*0790*/ 	.word	0x0000fac0
        /*0794*/ 	.word	0x000000ff
        /*0798*/ 	.word	0x00016038
        /*079c*/ 	.short	0x010a
        /*079e*/ 	.byte	0x11
	.zero		1


	//   ....[87]....
        /*07a0*/ 	.word	0x0000fe00
        /*07a4*/ 	.word	0x000000ff
        /*07a8*/ 	.word	0x00016038
        /*07ac*/ 	.short	0x010a
        /*07ae*/ 	.byte	0x11
	.zero		1


	//   ....[88]....
        /*07b0*/ 	.word	0x00010030
        /*07b4*/ 	.word	0x000000ff
        /*07b8*/ 	.word	0x00016038
        /*07bc*/ 	.short	0x010a
        /*07be*/ 	.byte	0x11
	.zero		1


	//   ....[89]....
        /*07c0*/ 	.word	0x00010230
        /*07c4*/ 	.word	0x000000ff
        /*07c8*/ 	.word	0x00016038
        /*07cc*/ 	.short	0x010a
        /*07ce*/ 	.byte	0x11
	.zero		1


	//   ....[90]....
        /*07d0*/ 	.word	0x00010430
        /*07d4*/ 	.word	0x000000ff
        /*07d8*/ 	.word	0x00016038
        /*07dc*/ 	.short	0x010a
        /*07de*/ 	.byte	0x11
	.zero		1


	//   ....[91]....
        /*07e0*/ 	.word	0x00010630
        /*07e4*/ 	.word	0x000000ff
        /*07e8*/ 	.word	0x00016038
        /*07ec*/ 	.short	0x010a
        /*07ee*/ 	.byte	0x11
	.zero		1


	//   ....[92]....
        /*07f0*/ 	.word	0x00010830
        /*07f4*/ 	.word	0x000000ff
        /*07f8*/ 	.word	0x00016038
        /*07fc*/ 	.short	0x010a
        /*07fe*/ 	.byte	0x11
	.zero		1


	//   ....[93]....
        /*0800*/ 	.word	0x00010a40
        /*0804*/ 	.word	0x000000ff
        /*0808*/ 	.word	0x00016038
        /*080c*/ 	.short	0x010a
        /*080e*/ 	.byte	0x11
	.zero		1


	//   ....[94]....
        /*0810*/ 	.word	0x00010c40
        /*0814*/ 	.word	0x000000ff
        /*0818*/ 	.word	0x00016038
        /*081c*/ 	.short	0x010a
        /*081e*/ 	.byte	0x11
	.zero		1


	//   ....[95]....
        /*0820*/ 	.word	0x00010e90
        /*0824*/ 	.word	0x000000ff
        /*0828*/ 	.word	0x00016038
        /*082c*/ 	.short	0x010a
        /*082e*/ 	.byte	0x11
	.zero		1


	//   ....[96]....
        /*0830*/ 	.word	0x00011090
        /*0834*/ 	.word	0x000000ff
        /*0838*/ 	.word	0x00016038
        /*083c*/ 	.short	0x010a
        /*083e*/ 	.byte	0x11
	.zero		1


	//   ....[97]....
        /*0840*/ 	.word	0x000112b0
        /*0844*/ 	.word	0x000000ff
        /*0848*/ 	.word	0x00016038
        /*084c*/ 	.short	0x010a
        /*084e*/ 	.byte	0x11
	.zero		1


	//   ....[98]....
        /*0850*/ 	.word	0x000114b0
        /*0854*/ 	.word	0x000000ff
        /*0858*/ 	.word	0x00016038
        /*085c*/ 	.short	0x010a
        /*085e*/ 	.byte	0x11
	.zero		1


	//   ....[99]....
        /*0860*/ 	.word	0x000116e0
        /*0864*/ 	.word	0x000000ff
        /*0868*/ 	.word	0x00016038
        /*086c*/ 	.short	0x010a
        /*086e*/ 	.byte	0x11
	.zero		1


	//   ....[100]....
        /*0870*/ 	.word	0x000118e0
        /*0874*/ 	.word	0x000000ff
        /*0878*/ 	.word	0x00016038
        /*087c*/ 	.short	0x010a
        /*087e*/ 	.byte	0x09
	.zero		1


	//   ....[101]....
        /*0880*/ 	.word	0x00011fa0
        /*0884*/ 	.word	0x000000ff
        /*0888*/ 	.word	0x000160b0
        /*088c*/ 	.short	0x010a
        /*088e*/ 	.byte	0x11
	.zero		1


	//   ....[102]....
        /*0890*/ 	.word	0x00012040
        /*0894*/ 	.word	0x000000ff
        /*0898*/ 	.word	0x000160b8
        /*089c*/ 	.short	0x010a
        /*089e*/ 	.byte	0x11
	.zero		1


	//   ....[103]....
        /*08a0*/ 	.word	0x00012120
        /*08a4*/ 	.word	0x000000ff
        /*08a8*/ 	.word	0x00000000
        /*08ac*/ 	.short	0x0101
        /*08ae*/ 	.byte	0x08
	.zero		1


	//   ....[104]....
        /*08b0*/ 	.word	0x000121a0
        /*08b4*/ 	.word	0x000000ff
        /*08b8*/ 	.word	0x00000000
        /*08bc*/ 	.short	0x0101
        /*08be*/ 	.byte	0x11
	.zero		1


	//   ....[105]....
        /*08c0*/ 	.word	0x000124d0
        /*08c4*/ 	.word	0x00000002
        /*08c8*/ 	.word	0x00016000
        /*08cc*/ 	.short	0x010a
        /*08ce*/ 	.byte	0xff
	.zero		1


	//   ....[106]....
        /*08d0*/ 	.word	0x00012530
        /*08d4*/ 	.word	0x00000005
        /*08d8*/ 	.word	0x00016020
        /*08dc*/ 	.short	0x010a
        /*08de*/ 	.byte	0xff
	.zero		1


	//   ....[107]....
        /*08e0*/ 	.word	0x00012590
        /*08e4*/ 	.word	0x00000005
        /*08e8*/ 	.word	0x00016058
        /*08ec*/ 	.short	0x010a
        /*08ee*/ 	.byte	0xff
	.zero		1


	//   ....[108]....
        /*08f0*/ 	.word	0x000125f0
        /*08f4*/ 	.word	0x00000002
        /*08f8*/ 	.word	0x00016008
        /*08fc*/ 	.short	0x010a
        /*08fe*/ 	.byte	0xff
	.zero		1


	//   ....[109]....
        /*0900*/ 	.word	0x00012650
        /*0904*/ 	.word	0x00000002
        /*0908*/ 	.word	0x00016068
        /*090c*/ 	.short	0x010a
        /*090e*/ 	.byte	0xff
	.zero		1


	//   ....[110]....
        /*0910*/ 	.word	0x000126b0
        /*0914*/ 	.word	0x00000002
        /*0918*/ 	.word	0x00016020
        /*091c*/ 	.short	0x010a
        /*091e*/ 	.byte	0xff
	.zero		1


	//   ....[111]....
        /*0920*/ 	.word	0x00012710
        /*0924*/ 	.word	0x00000002
        /*0928*/ 	.word	0x000160a0
        /*092c*/ 	.short	0x010a
        /*092e*/ 	.byte	0xff
	.zero		1


	//   ....[112]....
        /*0930*/ 	.word	0x00012770
        /*0934*/ 	.word	0x00000002
        /*0938*/ 	.word	0x00016058
        /*093c*/ 	.short	0x010a
        /*093e*/ 	.byte	0xff
	.zero		1


	//   ....[113]....
        /*0940*/ 	.word	0x000127d0
        /*0944*/ 	.word	0x00000002
        /*0948*/ 	.word	0x00016020
        /*094c*/ 	.short	0x010a
        /*094e*/ 	.byte	0xff
	.zero		1


	//   ....[114]....
        /*0950*/ 	.word	0x00012830
        /*0954*/ 	.word	0x00000002
        /*0958*/ 	.word	0x000160a8
        /*095c*/ 	.short	0x010a
        /*095e*/ 	.byte	0xff
	.zero		1


	//   ....[115]....
        /*0960*/ 	.word	0x00012890
        /*0964*/ 	.word	0x00000002
        /*0968*/ 	.word	0x00016068
        /*096c*/ 	.short	0x010a
        /*096e*/ 	.byte	0xff
	.zero		1


	//   ....[116]....
        /*0970*/ 	.word	0x000128f0
        /*0974*/ 	.word	0x00000002
        /*0978*/ 	.word	0x00016020
        /*097c*/ 	.short	0x010a
        /*097e*/ 	.byte	0xff
	.zero		1


	//   ....[117]....
        /*0980*/ 	.word	0x00012950
        /*0984*/ 	.word	0x00000002
        /*0988*/ 	.word	0x000160a0
        /*098c*/ 	.short	0x010a
        /*098e*/ 	.byte	0xff
	.zero		1


	//   ....[118]....
        /*0990*/ 	.word	0x000129d0
        /*0994*/ 	.word	0x00000002
        /*0998*/ 	.word	0x00016058
        /*099c*/ 	.short	0x010a
        /*099e*/ 	.byte	0xff
	.zero		1


	//   ....[119]....
        /*09a0*/ 	.word	0x00012a30
        /*09a4*/ 	.word	0x00000002
        /*09a8*/ 	.word	0x000160a8
        /*09ac*/ 	.short	0x010a
        /*09ae*/ 	.byte	0xff
	.zero		1


	//   ....[120]....
        /*09b0*/ 	.word	0x00012a90
        /*09b4*/ 	.word	0x00000002
        /*09b8*/ 	.word	0x00016068
        /*09bc*/ 	.short	0x010a
        /*09be*/ 	.byte	0xff
	.zero		1


	//   ....[121]....
        /*09c0*/ 	.word	0x00012ae0
        /*09c4*/ 	.word	0x0000004c
        /*09c8*/ 	.word	0x000160c0
        /*09cc*/ 	.short	0x010a
        /*09ce*/ 	.byte	0xff
	.zero		1


	//   ....[122]....
        /*09d0*/ 	.word	0x00012b30
        /*09d4*/ 	.word	0x0000004c
        /*09d8*/ 	.word	0x000160c8
        /*09dc*/ 	.short	0x010a
        /*09de*/ 	.byte	0xff
	.zero		1


	//   ....[123]....
        /*09e0*/ 	.word	0x00012b80
        /*09e4*/ 	.word	0x0000003c
        /*09e8*/ 	.word	0x00016070
        /*09ec*/ 	.short	0x010a
        /*09ee*/ 	.byte	0xff
	.zero		1


	//   ....[124]....
        /*09f0*/ 	.word	0x00012bd0
        /*09f4*/ 	.word	0x0000003c
        /*09f8*/ 	.word	0x00016080
        /*09fc*/ 	.short	0x010a
        /*09fe*/ 	.byte	0xff
	.zero		1


	//   ....[125]....
        /*0a00*/ 	.word	0x00012c20
        /*0a04*/ 	.word	0x0000003c
        /*0a08*/ 	.word	0x00016070
        /*0a0c*/ 	.short	0x010a
        /*0a0e*/ 	.byte	0xff
	.zero		1


	//   ....[126]....
        /*0a10*/ 	.word	0x00012c70
        /*0a14*/ 	.word	0x0000003c
        /*0a18*/ 	.word	0x00016090
        /*0a1c*/ 	.short	0x010a
        /*0a1e*/ 	.byte	0xff
	.zero		1


	//   ....[127]....
        /*0a20*/ 	.word	0x00012cc0
        /*0a24*/ 	.word	0x0000003c
        /*0a28*/ 	.word	0x00016080
        /*0a2c*/ 	.short	0x010a
        /*0a2e*/ 	.byte	0xff
	.zero		1


	//   ....[128]....
        /*0a30*/ 	.word	0x00012d10
        /*0a34*/ 	.word	0x0000003c
        /*0a38*/ 	.word	0x00016098
        /*0a3c*/ 	.short	0x010a
        /*0a3e*/ 	.byte	0xff
	.zero		1


	//   ....[129]....
        /*0a40*/ 	.word	0x00012d60
        /*0a44*/ 	.word	0x0000003c
        /*0a48*/ 	.word	0x00016070
        /*0a4c*/ 	.short	0x010a
        /*0a4e*/ 	.byte	0xff
	.zero		1


	//   ....[130]....
        /*0a50*/ 	.word	0x00012db0
        /*0a54*/ 	.word	0x0000003c
        /*0a58*/ 	.word	0x00016090
        /*0a5c*/ 	.short	0x010a
        /*0a5e*/ 	.byte	0xff
	.zero		1


	//   ....[131]....
        /*0a60*/ 	.word	0x00012e00
        /*0a64*/ 	.word	0x0000003c
        /*0a68*/ 	.word	0x000160c0
        /*0a6c*/ 	.short	0x010a
        /*0a6e*/ 	.byte	0xff
	.zero		1


	//   ....[132]....
        /*0a70*/ 	.word	0x00012e50
        /*0a74*/ 	.word	0x0000003c
        /*0a78*/ 	.word	0x00016080
        /*0a7c*/ 	.short	0x010a
        /*0a7e*/ 	.byte	0xff
	.zero		1


	//   ....[133]....
        /*0a80*/ 	.word	0x00012ea0
        /*0a84*/ 	.word	0x0000003c
        /*0a88*/ 	.word	0x00016098
        /*0a8c*/ 	.short	0x010a
        /*0a8e*/ 	.byte	0xff
	.zero		1


	//   ....[134]....
        /*0a90*/ 	.word	0x00012ef0
        /*0a94*/ 	.word	0x0000003c
        /*0a98*/ 	.word	0x000160c8
        /*0a9c*/ 	.short	0x010a
        /*0a9e*/ 	.byte	0xff
	.zero		1


	//   ....[135]....
        /*0aa0*/ 	.word	0x00012f50
        /*0aa4*/ 	.word	0x00000002
        /*0aa8*/ 	.word	0x00000000
        /*0aac*/ 	.short	0x010a
        /*0aae*/ 	.byte	0xff
	.zero		1


	//   ....[136]....
        /*0ab0*/ 	.word	0x00012fb0
        /*0ab4*/ 	.word	0x00000002
        /*0ab8*/ 	.word	0x00000000
        /*0abc*/ 	.short	0x010a
        /*0abe*/ 	.byte	0xff
	.zero		1


	//   ....[137]....
        /*0ac0*/ 	.word	0x00013010
        /*0ac4*/ 	.word	0x00000003
        /*0ac8*/ 	.word	0x00000000
        /*0acc*/ 	.short	0x010a
        /*0ace*/ 	.byte	0xff
	.zero		1


	//   ....[138]....
        /*0ad0*/ 	.word	0x00013070
        /*0ad4*/ 	.word	0x00000002
        /*0ad8*/ 	.word	0x00000000
        /*0adc*/ 	.short	0x010a
        /*0ade*/ 	.byte	0xff
	.zero		1


	//   ....[139]....
        /*0ae0*/ 	.word	0x000130d0
        /*0ae4*/ 	.word	0x00000002
        /*0ae8*/ 	.word	0x00000000
        /*0aec*/ 	.short	0x010a
        /*0aee*/ 	.byte	0xff
	.zero		1


	//   ....[140]....
        /*0af0*/ 	.word	0x00013130
        /*0af4*/ 	.word	0x00000002
        /*0af8*/ 	.word	0x00000000
        /*0afc*/ 	.short	0x010a
        /*0afe*/ 	.byte	0xff
	.zero		1


	//   ....[141]....
        /*0b00*/ 	.word	0x00013190
        /*0b04*/ 	.word	0x00000003
        /*0b08*/ 	.word	0x00016010
        /*0b0c*/ 	.short	0x010a
        /*0b0e*/ 	.byte	0xff
	.zero		1


	//   ....[142]....
        /*0b10*/ 	.word	0x000131f0
        /*0b14*/ 	.word	0x00000005
        /*0b18*/ 	.word	0x00016038
        /*0b1c*/ 	.short	0x010a
        /*0b1e*/ 	.byte	0xff
	.zero		1


	//   ....[143]....
        /*0b20*/ 	.word	0x00013250
        /*0b24*/ 	.word	0x00000005
        /*0b28*/ 	.word	0x00016018
        /*0b2c*/ 	.short	0x010a
        /*0b2e*/ 	.byte	0xff
	.zero		1


	//   ....[144]....
        /*0b30*/ 	.word	0x000132b0
        /*0b34*/ 	.word	0x00000003
        /*0b38*/ 	.word	0x00016038
        /*0b3c*/ 	.short	0x010a
        /*0b3e*/ 	.byte	0xff
	.zero		1


	//   ....[145]....
        /*0b40*/ 	.word	0x00013310
        /*0b44*/ 	.word	0x00000003
        /*0b48*/ 	.word	0x00016038
        /*0b4c*/ 	.short	0x010a
        /*0b4e*/ 	.byte	0xff
	.zero		1


	//   ....[146]....
        /*0b50*/ 	.word	0x00013370
        /*0b54*/ 	.word	0x00000003
        /*0b58*/ 	.word	0x00016038
        /*0b5c*/ 	.short	0x010a
        /*0b5e*/ 	.byte	0xff
	.zero		1


	//   ....[147]....
        /*0b60*/ 	.word	0x000133d0
        /*0b64*/ 	.word	0x00000003
        /*0b68*/ 	.word	0x00016038
        /*0b6c*/ 	.short	0x010a
        /*0b6e*/ 	.byte	0xff
	.zero		1


	//   ....[148]....
        /*0b70*/ 	.word	0x00013430
        /*0b74*/ 	.word	0x00000003
        /*0b78*/ 	.word	0x00016038
        /*0b7c*/ 	.short	0x010a
        /*0b7e*/ 	.byte	0xff
	.zero		1


	//   ....[149]....
        /*0b80*/ 	.word	0x00013490
        /*0b84*/ 	.word	0x00000003
        /*0b88*/ 	.word	0x00016038
        /*0b8c*/ 	.short	0x010a
        /*0b8e*/ 	.byte	0xff
	.zero		1


	//   ....[150]....
        /*0b90*/ 	.word	0x000134f0
        /*0b94*/ 	.word	0x00000003
        /*0b98*/ 	.word	0x00016038
        /*0b9c*/ 	.short	0x010a
        /*0b9e*/ 	.byte	0xff
	.zero		1


	//   ....[151]....
        /*0ba0*/ 	.word	0x00013550
        /*0ba4*/ 	.word	0x00000003
        /*0ba8*/ 	.word	0x00016038
        /*0bac*/ 	.short	0x010a
        /*0bae*/ 	.byte	0xff
	.zero		1


	//   ....[152]....
        /*0bb0*/ 	.word	0x000135b0
        /*0bb4*/ 	.word	0x00000003
        /*0bb8*/ 	.word	0x00016038
        /*0bbc*/ 	.short	0x010a
        /*0bbe*/ 	.byte	0xff
	.zero		1


	//   ....[153]....
        /*0bc0*/ 	.word	0x00013610
        /*0bc4*/ 	.word	0x00000003
        /*0bc8*/ 	.word	0x00016038
        /*0bcc*/ 	.short	0x010a
        /*0bce*/ 	.byte	0xff
	.zero		1


	//   ....[154]....
        /*0bd0*/ 	.word	0x00013670
        /*0bd4*/ 	.word	0x00000003
        /*0bd8*/ 	.word	0x00016038
        /*0bdc*/ 	.short	0x010a
        /*0bde*/ 	.byte	0xff
	.zero		1


	//   ....[155]....
        /*0be0*/ 	.word	0x000136d0
        /*0be4*/ 	.word	0x00000003
        /*0be8*/ 	.word	0x00016038
        /*0bec*/ 	.short	0x010a
        /*0bee*/ 	.byte	0xff
	.zero		1


	//   ....[156]....
        /*0bf0*/ 	.word	0x00013730
        /*0bf4*/ 	.word	0x00000003
        /*0bf8*/ 	.word	0x00016038
        /*0bfc*/ 	.short	0x010a
        /*0bfe*/ 	.byte	0xff
	.zero		1


	//   ....[157]....
        /*0c00*/ 	.word	0x00013790
        /*0c04*/ 	.word	0x00000003
        /*0c08*/ 	.word	0x00016038
        /*0c0c*/ 	.short	0x010a
        /*0c0e*/ 	.byte	0xff
	.zero		1


	//   ....[158]....
        /*0c10*/ 	.word	0x000137f0
        /*0c14*/ 	.word	0x00000003
        /*0c18*/ 	.word	0x00016038
        /*0c1c*/ 	.short	0x010a
        /*0c1e*/ 	.byte	0xff
	.zero		1


	//   ....[159]....
        /*0c20*/ 	.word	0x00013850
        /*0c24*/ 	.word	0x00000002
        /*0c28*/ 	.word	0x000160b0
        /*0c2c*/ 	.short	0x010a
        /*0c2e*/ 	.byte	0xff
	.zero		1


	//   ....[160]....
        /*0c30*/ 	.word	0x000138b0
        /*0c34*/ 	.word	0x00000002
        /*0c38*/ 	.word	0x000160b8
        /*0c3c*/ 	.short	0x010a
        /*0c3e*/ 	.byte	0xff
	.zero		1


	//----- nvinfo : EIATTR_NUM_MBARRIERS
	.align		4
.L_64:
        /*0c40*/ 	.byte	0x03, 0x38
        /*0c42*/ 	.short	0x001c


	//----- nvinfo : EIATTR_EXIT_INSTR_OFFSETS
	.align		4
        /*0c44*/ 	.byte	0x04, 0x1c
        /*0c46*/ 	.short	(.L_66 - .L_65)


	//   ....[0]....
.L_65:
        /*0c48*/ 	.word	0x000017a0


	//   ....[1]....
        /*0c4c*/ 	.word	0x00003e00


	//   ....[2]....
        /*0c50*/ 	.word	0x00003e60


	//   ....[3]....
        /*0c54*/ 	.word	0x0000c520


	//   ....[4]....
        /*0c58*/ 	.word	0x0000c590


	//   ....[5]....
        /*0c5c*/ 	.word	0x0000ef60


	//   ....[6]....
        /*0c60*/ 	.word	0x0000eff0


	//   ....[7]....
        /*0c64*/ 	.word	0x0000f040


	//   ....[8]....
        /*0c68*/ 	.word	0x00011ad0


	//   ....[9]....
        /*0c6c*/ 	.word	0x00011b20


	//   ....[10]....
        /*0c70*/ 	.word	0x000121f0


	//   ....[11]....
        /*0c74*/ 	.word	0x000124b0


	//----- nvinfo : EIATTR_INDIRECT_BRANCH_TARGETS
	.align		4
.L_66:
        /*0c78*/ 	.byte	0x04, 0x34
        /*0c7a*/ 	.short	(.L_68 - .L_67)


	//   ....[0]....
.L_67:
        /*0c7c*/ 	.word	.L_x_475@srel
        /*0c80*/ 	.short	0x0
        /*0c82*/ 	.short	0x0
        /*0c84*/ 	.word	0x3
        /*0c88*/ 	.word	.L_x_476@srel
        /*0c8c*/ 	.word	.L_x_477@srel
        /*0c90*/ 	.word	.L_x_478@srel


	//----- nvinfo : EIATTR_MAX_THREADS
	.align		4
.L_68:
        /*0c94*/ 	.byte	0x04, 0x05
        /*0c96*/ 	.short	(.L_70 - .L_69)
.L_69:
        /*0c98*/ 	.word	0x00000200
        /*0c9c*/ 	.word	0x00000001
        /*0ca0*/ 	.word	0x00000001


	//----- nvinfo : EIATTR_CRS_STACK_SIZE
	.align		4
.L_70:
        /*0ca4*/ 	.byte	0x04, 0x1e
        /*0ca6*/ 	.short	(.L_72 - .L_71)
.L_71:
        /*0ca8*/ 	.word	0x00000000


	//----- nvinfo : EIATTR_CBANK_PARAM_SIZE
	.align		4
.L_72:
        /*0cac*/ 	.byte	0x03, 0x19
        /*0cae*/ 	.short	0x0600


	//----- nvinfo : EIATTR_PARAM_CBANK
	.align		4
        /*0cb0*/ 	.byte	0x04, 0x0a
        /*0cb2*/ 	.short	(.L_74 - .L_73)
	.align		4
.L_73:
        /*0cb4*/ 	.word	index@(.nv.constant0._ZN7cutlass13device_kernelINS_4fmha6kernel36Sm100FmhaFwdKernelTmaWarpspecializedIN4cute5tupleIJiiiNS5_IJNS5_IJiiEEEiEEEEEENS1_10collective38Sm100FmhaFwdMainloopTmaWarpspecializedINS_6half_tEffNS5_IJNS4_1CILi256EEENSC_ILi64EEESE_EEENS5_IJiNSC_ILi1EEES7_EEENS5_IJiSG_NS5_IJNS5_IJNSC_ILi0EEEiEEEiEEEEEESL_NS9_6NoMaskENS5_IJNSC_ILi2EEESG_SG_EEENSC_ILb0EEEEENS9_38Sm100FmhaFwdEpilogueTmaWarpspecializedISB_fNS5_IJNSC_ILi128EEESE_SE_EEESH_NS5_IJSG_S7_EEESP_EENS2_23PersistentTileSchedulerENS2_41Sm100FmhaCtxKernelWarpspecializedScheduleEEEEEvNT_6ParamsE)
        /*0cb8*/ 	.short	0x0380
        /*0cba*/ 	.short	0x0600


	//----- nvinfo : EIATTR_SW_WAR
	.align		4
.L_74:
        /*0cbc*/ 	.byte	0x04, 0x36
        /*0cbe*/ 	.short	(.L_76 - .L_75)
.L_75:
        /*0cc0*/ 	.word	0x00000008
.L_76:


//--------------------- .nv.callgraph             --------------------------
	.section	.nv.callgraph,"",@"SHT_CUDA_CALLGRAPH"
	.align	4
	.sectionentsize	8
	.align		4
        /*0000*/ 	.word	0x00000000
	.align		4
        /*0004*/ 	.word	0xffffffff
	.align		4
        /*0008*/ 	.word	index@(_ZN7cutlass13device_kernelINS_4fmha6kernel36Sm100FmhaFwdKernelTmaWarpspecializedIN4cute5tupleIJiiiNS5_IJNS5_IJiiEEEiEEEEEENS1_10collective38Sm100FmhaFwdMainloopTmaWarpspecializedINS_6half_tEffNS5_IJNS4_1CILi256EEENSC_ILi64EEESE_EEENS5_IJiNSC_ILi1EEES7_EEENS5_IJiSG_NS5_IJNS5_IJNSC_ILi0EEEiEEEiEEEEEESL_NS9_6NoMaskENS5_IJNSC_ILi2EEESG_SG_EEENSC_ILb0EEEEENS9_38Sm100FmhaFwdEpilogueTmaWarpspecializedISB_fNS5_IJNSC_ILi128EEESE_SE_EEESH_NS5_IJSG_S7_EEESP_EENS2_23PersistentTileSchedulerENS2_41Sm100FmhaCtxKernelWarpspecializedScheduleEEEEEvNT_6ParamsE)
	.align		4
        /*000c*/ 	.word	index@(__assertfail)
	.align		4
        /*0010*/ 	.word	index@(_ZN7cutlass13device_kernelINS_4fmha6kernel36Sm100FmhaFwdKernelTmaWarpspecializedIN4cute5tupleIJiiiNS5_IJNS5_IJiiEEEiEEEEEENS1_10collective38Sm100FmhaFwdMainloopTmaWarpspecializedINS_6half_tEffNS5_IJNS4_1CILi256EEENSC_ILi64EEESE_EEENS5_IJiNSC_ILi1EEES7_EEENS5_IJiSG_NS5_IJNS5_IJNSC_ILi0EEEiEEEiEEEEEESL_NS9_6NoMaskENS5_IJNSC_ILi2EEESG_SG_EEENSC_ILb0EEEEENS9_38Sm100FmhaFwdEpilogueTmaWarpspecializedISB_fNS5_IJNSC_ILi128EEESE_SE_EEESH_NS5_IJSG_S7_EEESP_EENS2_23PersistentTileSchedulerENS2_41Sm100FmhaCtxKernelWarpspecializedScheduleEEEEEvNT_6ParamsE)
	.align		4
        /*0014*/ 	.word	index@(vprintf)
	.align		4
        /*0018*/ 	.word	0x00000000
	.align		4
        /*001c*/ 	.word	0xfffffffe
	.align		4
        /*0020*/ 	.word	0x00000000
	.align		4
        /*0024*/ 	.word	0xfffffffd
	.align		4
        /*0028*/ 	.word	0x00000000
	.align		4
        /*002c*/ 	.word	0xfffffffc


//--------------------- .nv.constant4             --------------------------
	.section	.nv.constant4,"a",@progbits
	.align	8
	.align		8
.nv.constant4:
        /*0000*/ 	.dword	vprintf
	.align		8
        /*0008*/ 	.dword	__assertfail
	.align		8
        /*0010*/ 	.dword	__unnamed_1
	.align		8
        /*0018*/ 	.dword	__unnamed_2
	.align		8
        /*0020*/ 	.dword	__unnamed_3
	.align		8
        /*0028*/ 	.dword	__unnamed_4
	.align		8
        /*0030*/ 	.dword	__unnamed_5
	.align		8
        /*0038*/ 	.dword	__unnamed_6
	.align		8
        /*0040*/ 	.dword	__unnamed_7
	.align		8
        /*0048*/ 	.dword	_ZN39_INTERNAL_96822ba9_4_k_cu_e9615ec2_33294cuda3std3__45__cpo5beginE
	.align		8
        /*0050*/ 	.dword	_ZN39_INTERNAL_96822ba9_4_k_cu_e9615ec2_33294cuda3std3__45__cpo3endE
	.align		8
        /*0058*/ 	.dword	_ZN39_INTERNAL_96822ba9_4_k_cu_e9615ec2_33294cuda3std3__45__cpo6cbeginE
	.align		8
        /*0060*/ 	.dword	_ZN39_INTERNAL_96822ba9_4_k_cu_e9615ec2_33294cuda3std3__45__cpo4cendE
	.align		8
        /*0068*/ 	.dword	_ZN39_INTERNAL_96822ba9_4_k_cu_e9615ec2_33294cuda3std3__441_GLOBAL__N__96822ba9_4_k_cu_e9615ec2_33296ignoreE
	.align		8
        /*0070*/ 	.dword	_ZN39_INTERNAL_96822ba9_4_k_cu_e9615ec2_33294cuda3std3__419piecewise_constructE
	.align		8
        /*0078*/ 	.dword	_ZN39_INTERNAL_96822ba9_4_k_cu_e9615ec2_33294cuda3std3__48in_placeE
	.align		8
        /*0080*/ 	.dword	_ZN39_INTERNAL_96822ba9_4_k_cu_e9615ec2_33294cuda3std6ranges3__45__cpo4swapE
	.align		8
        /*0088*/ 	.dword	_ZN39_INTERNAL_96822ba9_4_k_cu_e9615ec2_33294cuda3std6ranges3__45__cpo9iter_moveE
	.align		8
        /*0090*/ 	.dword	_ZN39_INTERNAL_96822ba9_4_k_cu_e9615ec2_33294cute7productE
	.align		8
        /*0098*/ 	.dword	_ZN39_INTERNAL_96822ba9_4_k_cu_e9615ec2_33294cute1_E
	.align		8
        /*00a0*/ 	.dword	$str$22
	.align		8
        /*00a8*/ 	.dword	$str$23
	.align		8
        /*00b0*/ 	.dword	$str$26
	.align		8
        /*00b8*/ 	.dword	$str$27
	.align		8
        /*00c0*/ 	.dword	$str$28
	.align		8
        /*00c8*/ 	.dword	$str$29
	.align		8
        /*00d0*/ 	.dword	$str$30
	.align		8
        /*00d8*/ 	.dword	$str$31
	.align		8
        /*00e0*/ 	.dword	$str$32
	.align		8
        /*00e8*/ 	.dword	$str$33
	.align		8
        /*00f0*/ 	.dword	$str$34
	.align		8
        /*00f8*/ 	.dword	$str$35
	.align		8
        /*0100*/ 	.dword	$str$36
	.align		8
        /*0108*/ 	.dword	$str$37


//--------------------- .nv.constant2._ZN7cutlass13device_kernelINS_4fmha6kernel36Sm100FmhaFwdKernelTmaWarpspecializedIN4cute5tupleIJiiiNS5_IJNS5_IJiiEEEiEEEEEENS1_10collective38Sm100FmhaFwdMainloopTmaWarpspecializedINS_6half_tEffNS5_IJNS4_1CILi256EEENSC_ILi64EEESE_EEENS5_IJiNSC_ILi1EEES7_EEENS5_IJiSG_NS5_IJNS5_IJNSC_ILi0EEEiEEEiEEEEEESL_NS9_6NoMaskENS5_IJNSC_ILi2EEESG_SG_EEENSC_ILb0EEEEENS9_38Sm100FmhaFwdEpilogueTmaWarpspecializedISB_fNS5_IJNSC_ILi128EEESE_SE_EEESH_NS5_IJSG_S7_EEESP_EENS2_23PersistentTileSchedulerENS2_41Sm100FmhaCtxKernelWarpspecializedScheduleEEEEEvNT_6ParamsE --------------------------
	.section	.nv.constant2._ZN7cutlass13device_kernelINS_4fmha6kernel36Sm100FmhaFwdKernelTmaWarpspecializedIN4cute5tupleIJiiiNS5_IJNS5_IJiiEEEiEEEEEENS1_10collective38Sm100FmhaFwdMainloopTmaWarpspecializedINS_6half_tEffNS5_IJNS4_1CILi256EEENSC_ILi64EEESE_EEENS5_IJiNSC_ILi1EEES7_EEENS5_IJiSG_NS5_IJNS5_IJNSC_ILi0EEEiEEEiEEEEEESL_NS9_6NoMaskENS5_IJNSC_ILi2EEESG_SG_EEENSC_ILb0EEEEENS9_38Sm100FmhaFwdEpilogueTmaWarpspecializedISB_fNS5_IJNSC_ILi128EEESE_SE_EEESH_NS5_IJSG_S7_EEESP_EENS2_23PersistentTileSchedulerENS2_41Sm100FmhaCtxKernelWarpspecializedScheduleEEEEEvNT_6ParamsE,"a",@progbits
	.sectionflags	@""
	.align	4
.nv.constant2._ZN7cutlass13device_kernelINS_4fmha6kernel36Sm100FmhaFwdKernelTmaWarpspecializedIN4cute5tupleIJiiiNS5_IJNS5_IJiiEEEiEEEEEENS1_10collective38Sm100FmhaFwdMainloopTmaWarpspecializedINS_6half_tEffNS5_IJNS4_1CILi256EEENSC_ILi64EEESE_EEENS5_IJiNSC_ILi1EEES7_EEENS5_IJiSG_NS5_IJNS5_IJNSC_ILi0EEEiEEEiEEEEEESL_NS9_6NoMaskENS5_IJNSC_ILi2EEESG_SG_EEENSC_ILb0EEEEENS9_38Sm100FmhaFwdEpilogueTmaWarpspecializedISB_fNS5_IJNSC_ILi128EEESE_SE_EEESH_NS5_IJSG_S7_EEESP_EENS2_23PersistentTileSchedulerENS2_41Sm100FmhaCtxKernelWarpspecializedScheduleEEEEEvNT_6ParamsE:
        /*0000*/ 	.byte	0x00, 0xf0, 0x00, 0x00, 0xe0, 0x1a, 0x01, 0x00, 0xd0, 0xef, 0x00, 0x00


//--------------------- .text._ZN7cutlass13device_kernelINS_4fmha6kernel36Sm100FmhaFwdKernelTmaWarpspecializedIN4cute5tupleIJiiiNS5_IJNS5_IJiiEEEiEEEEEENS1_10collective38Sm100FmhaFwdMainloopTmaWarpspecializedINS_6half_tEffNS5_IJNS4_1CILi256EEENSC_ILi64EEESE_EEENS5_IJiNSC_ILi1EEES7_EEENS5_IJiSG_NS5_IJNS5_IJNSC_ILi0EEEiEEEiEEEEEESL_NS9_6NoMaskENS5_IJNSC_ILi2EEESG_SG_EEENSC_ILb0EEEEENS9_38Sm100FmhaFwdEpilogueTmaWarpspecializedISB_fNS5_IJNSC_ILi128EEESE_SE_EEESH_NS5_IJSG_S7_EEESP_EENS2_23PersistentTileSchedulerENS2_41Sm100FmhaCtxKernelWarpspecializedScheduleEEEEEvNT_6ParamsE --------------------------
	.section	.text._ZN7cutlass13device_kernelINS_4fmha6kernel36Sm100FmhaFwdKernelTmaWarpspecializedIN4cute5tupleIJiiiNS5_IJNS5_IJiiEEEiEEEEEENS1_10collective38Sm100FmhaFwdMainloopTmaWarpspecializedINS_6half_tEffNS5_IJNS4_1CILi256EEENSC_ILi64EEESE_EEENS5_IJiNSC_ILi1EEES7_EEENS5_IJiSG_NS5_IJNS5_IJNSC_ILi0EEEiEEEiEEEEEESL_NS9_6NoMaskENS5_IJNSC_ILi2EEESG_SG_EEENSC_ILb0EEEEENS9_38Sm100FmhaFwdEpilogueTmaWarpspecializedISB_fNS5_IJNSC_ILi128EEESE_SE_EEESH_NS5_IJSG_S7_EEESP_EENS2_23PersistentTileSchedulerENS2_41Sm100FmhaCtxKernelWarpspecializedScheduleEEEEEvNT_6ParamsE,"ax",@progbits
	.align	128
.text._ZN7cutlass13device_kernelINS_4fmha6kernel36Sm100FmhaFwdKernelTmaWarpspecializedIN4cute5tupleIJiiiNS5_IJNS5_IJiiEEEiEEEEEENS1_10collective38Sm100FmhaFwdMainloopTmaWarpspecializedINS_6half_tEffNS5_IJNS4_1CILi256EEENSC_ILi64EEESE_EEENS5_IJiNSC_ILi1EEES7_EEENS5_IJiSG_NS5_IJNS5_IJNSC_ILi0EEEiEEEiEEEEEESL_NS9_6NoMaskENS5_IJNSC_ILi2EEESG_SG_EEENSC_ILb0EEEEENS9_38Sm100FmhaFwdEpilogueTmaWarpspecializedISB_fNS5_IJNSC_ILi128EEESE_SE_EEESH_NS5_IJSG_S7_EEESP_EENS2_23PersistentTileSchedulerENS2_41Sm100FmhaCtxKernelWarpspecializedScheduleEEEEEvNT_6ParamsE:
        .type           _ZN7cutlass13device_kernelINS_4fmha6kernel36Sm100FmhaFwdKernelTmaWarpspecializedIN4cute5tupleIJiiiNS5_IJNS5_IJiiEEEiEEEEEENS1_10collective38Sm100FmhaFwdMainloopTmaWarpspecializedINS_6half_tEffNS5_IJNS4_1CILi256EEENSC_ILi64EEESE_EEENS5_IJiNSC_ILi1EEES7_EEENS5_IJiSG_NS5_IJNS5_IJNSC_ILi0EEEiEEEiEEEEEESL_NS9_6NoMaskENS5_IJNSC_ILi2EEESG_SG_EEENSC_ILb0EEEEENS9_38Sm100FmhaFwdEpilogueTmaWarpspecializedISB_fNS5_IJNSC_ILi128EEESE_SE_EEESH_NS5_IJSG_S7_EEESP_EENS2_23PersistentTileSchedulerENS2_41Sm100FmhaCtxKernelWarpspecializedScheduleEEEEEvNT_6ParamsE,@function
        .size           _ZN7cutlass13device_kernelINS_4fmha6kernel36Sm100FmhaFwdKernelTmaWarpspecializedIN4cute5tupleIJiiiNS5_IJNS5_IJiiEEEiEEEEEENS1_10collective38Sm100FmhaFwdMainloopTmaWarpspecializedINS_6half_tEffNS5_IJNS4_1CILi256EEENSC_ILi64EEESE_EEENS5_IJiNSC_ILi1EEES7_EEENS5_IJiSG_NS5_IJNS5_IJNSC_ILi0EEEiEEEiEEEEEESL_NS9_6NoMaskENS5_IJNSC_ILi2EEESG_SG_EEENSC_ILb0EEEEENS9_38Sm100FmhaFwdEpilogueTmaWarpspecializedISB_fNS5_IJNSC_ILi128EEESE_SE_EEESH_NS5_IJSG_S7_EEESP_EENS2_23PersistentTileSchedulerENS2_41Sm100FmhaCtxKernelWarpspecializedScheduleEEEEEvNT_6ParamsE,(.L_x_479 - _ZN7cutlass13device_kernelINS_4fmha6kernel36Sm100FmhaFwdKernelTmaWarpspecializedIN4cute5tupleIJiiiNS5_IJNS5_IJiiEEEiEEEEEENS1_10collective38Sm100FmhaFwdMainloopTmaWarpspecializedINS_6half_tEffNS5_IJNS4_1CILi256EEENSC_ILi64EEESE_EEENS5_IJiNSC_ILi1EEES7_EEENS5_IJiSG_NS5_IJNS5_IJNSC_ILi0EEEiEEEiEEEEEESL_NS9_6NoMaskENS5_IJNSC_ILi2EEESG_SG_EEENSC_ILb0EEEEENS9_38Sm100FmhaFwdEpilogueTmaWarpspecializedISB_fNS5_IJNSC_ILi128EEESE_SE_EEESH_NS5_IJSG_S7_EEESP_EENS2_23PersistentTileSchedulerENS2_41Sm100FmhaCtxKernelWarpspecializedScheduleEEEEEvNT_6ParamsE)
        .other          _ZN7cutlass13device_kernelINS_4fmha6kernel36Sm100FmhaFwdKernelTmaWarpspecializedIN4cute5tupleIJiiiNS5_IJNS5_IJiiEEEiEEEEEENS1_10collective38Sm100FmhaFwdMainloopTmaWarpspecializedINS_6half_tEffNS5_IJNS4_1CILi256EEENSC_ILi64EEESE_EEENS5_IJiNSC_ILi1EEES7_EEENS5_IJiSG_NS5_IJNS5_IJNSC_ILi0EEEiEEEiEEEEEESL_NS9_6NoMaskENS5_IJNSC_ILi2EEESG_SG_EEENSC_ILb0EEEEENS9_38Sm100FmhaFwdEpilogueTmaWarpspecializedISB_fNS5_IJNSC_ILi128EEESE_SE_EEESH_NS5_IJSG_S7_EEESP_EENS2_23PersistentTileSchedulerENS2_41Sm100FmhaCtxKernelWarpspecializedScheduleEEEEEvNT_6ParamsE,@"STO_CUDA_ENTRY STV_DEFAULT"
_ZN7cutlass13device_kernelINS_4fmha6kernel36Sm100FmhaFwdKernelTmaWarpspecializedIN4cute5tupleIJiiiNS5_IJNS5_IJiiEEEiEEEEEENS1_10collective38Sm100FmhaFwdMainloopTmaWarpspecializedINS_6half_tEffNS5_IJNS4_1CILi256EEENSC_ILi64EEESE_EEENS5_IJiNSC_ILi1EEES7_EEENS5_IJiSG_NS5_IJNS5_IJNSC_ILi0EEEiEEEiEEEEEESL_NS9_6NoMaskENS5_IJNSC_ILi2EEESG_SG_EEENSC_ILb0EEEEENS9_38Sm100FmhaFwdEpilogueTmaWarpspecializedISB_fNS5_IJNSC_ILi128EEESE_SE_EEESH_NS5_IJSG_S7_EEESP_EENS2_23PersistentTileSchedulerENS2_41Sm100FmhaCtxKernelWarpspecializedScheduleEEEEEvNT_6ParamsE:
[----:B------:R-:W1:Y:S02]  /*0000*/  LDC R1, c[0x0][0x37c] ;  /* 0x0000df00ff017b82 */ /* 0x000e640000000800 */
[----:B-1----:R-:W-:-:S04]  /*0010*/  IADD3 R1, PT, PT, R1, -0x10, RZ ;  /* 0xfffffff001017810 */ /* 0x002fc80007ffe0ff */
[----:B------:R-:W-:Y:S01]  /*0020*/  R2UR UR38, R1 ;  /* 0x00000000012672ca */ /* 0x000fe200000e0000 */
[----:B------:R-:W1:Y:S01]  /*0030*/  S2R R79, SR_TID.X ;  /* 0x00000000004f7919 */ /* 0x000e620000002100 */
[----:B------:R-:W2:Y:S01]  /*0040*/  LDCU UR4, c[0x0][0x2f8] ;  /* 0x00005f00ff0477ac */ /* 0x000ea20008000800 */
[----:B------:R-:W3:Y:S01]  /*0050*/  LDCU UR37, c[0x0][0x2fc] ;  /* 0x00005f80ff2577ac */ /* 0x000ee20008000800 */
[----:B------:R-:W-:Y:S02]  /*0060*/  UPLOP3.LUT UP3, UPT, UPT, UPT, UPT, 0x40, 0x4 ;  /* 0x000000000004789c */ /* 0x000fe40003f6e870 */
[----:B------:R-:W-:Y:S02]  /*0070*/  UPLOP3.LUT UP1, UPT, UPT, UPT, UPT, 0x80, 0x8 ;  /* 0x000000000008789c */ /* 0x000fe40003f2f070 */
[----:B------:R-:W-:Y:S02]  /*0080*/  UPLOP3.LUT UP0, UPT, UPT, UPT, UPT, 0x40, 0x4 ;  /* 0x000000000004789c */ /* 0x000fe40003f0e870 */
[----:B------:R-:W-:-:S02]  /*0090*/  UPLOP3.LUT UP6, UPT, UPT, UPT, UPT, 0x40, 0x4 ;  /* 0x000000000004789c */ /* 0x000fc40003fce870 */
[----:B------:R-:W-:Y:S02]  /*00a0*/  UPLOP3.LUT UP5, UPT, UPT, UPT, UPT, 0x40, 0x4 ;  /* 0x000000000004789c */ /* 0x000fe40003fae870 */
[----:B--2---:R-:W-:Y:S02]  /*00b0*/  UIADD3 UR38, UP2, UPT, UR38, UR4, URZ ;  /* 0x0000000426267290 */ /* 0x004fe4000ff5e0ff */
[----:B------:R-:W-:Y:S02]  /*00c0*/  UP2UR UR41, UPR, URZ, 0x8 ;  /* 0x00000008ff297883 */ /* 0x000fe40008000000 */
[----:B---3--:R-:W-:Y:S02]  /*00d0*/  UIADD3.X UR37, UPT, UPT, URZ, UR37, URZ, UP2, !UPT ;  /* 0x00000025ff257290 */ /* 0x008fe400097fe4ff */
[----:B------:R-:W-:Y:S02]  /*00e0*/  UPLOP3.LUT UP2, UPT, UPT, UPT, UPT, 0x80, 0x8 ;  /* 0x000000000008789c */ /* 0x000fe40003f4f070 */
[----:B------:R-:W-:-:S02]  /*00f0*/  UPLOP3.LUT UP4, UPT, UPT, UPT, UPT, 0x40, 0x4 ;  /* 0x000000000004789c */ /* 0x000fc40003f8e870 */
[----:B------:R-:W-:Y:S01]  /*0100*/  UP2UR UR57, UPR, URZ, 0x4 ;  /* 0x00000004ff397883 */ /* 0x000fe20008000000 */
[----:B-1----:R-:W-:-:S05]  /*0110*/  SHF.R.U32.HI R3, RZ, 0x5, R79 ;  /* 0x00000005ff037819 */ /* 0x002fca000001164f */
[----:B------:R-:W1:Y:S02]  /*0120*/  SHFL.IDX PT, R2, R3, RZ, 0x1f ;  /* 0x00001fff03027589 */ /* 0x000e6400000e0000 */
[----:B-1----:R-:W-:-:S04]  /*0130*/  SHF.R.S32.HI R0, RZ, 0x1f, R2 ;  /* 0x0000001fff007819 */ /* 0x002fc80000011402 */
[----:B------:R-:W-:-:S04]  /*0140*/  LEA.HI R0, R0, R2, RZ, 0x2 ;  /* 0x0000000200007211 */ /* 0x000fc800078f10ff */
[----:B------:R-:W-:-:S04]  /*0150*/  SHF.R.S32.HI R0, RZ, 0x2, R0 ;  /* 0x00000002ff007819 */ /* 0x000fc80000011400 */
[----:B------:R-:W-:-:S13]  /*0160*/  ISETP.NE.AND P0, PT, R0, RZ, PT ;  /* 0x000000ff0000720c */ /* 0x000fda0003f05270 */
[----:B------:R-:W-:Y:S05]  /*0170*/  @!P0 BRA `(.L_x_0) ;  /* 0x0000000400248947 */ /* 0x000fea0003800000 */
[----:B------:R-:W-:-:S13]  /*0180*/  ISETP.NE.AND P0, PT, R0, 0x2, PT ;  /* 0x000000020000780c */ /* 0x000fda0003f05270 */
[----:B------:R-:W-:Y:S05]  /*0190*/  @!P0 BRA `(.L_x_1) ;  /* 0x0000000000f48947 */ /* 0x000fea0003800000 */
[----:B------:R-:W-:-:S13]  /*01a0*/  ISETP.NE.AND P0, PT, R0, 0x1, PT ;  /* 0x000000010000780c */ /* 0x000fda0003f05270 */
[----:B------:R-:W-:Y:S05]  /*01b0*/  @P0 BRA `(.L_x_2) ;  /* 0x00000000002c0947 */ /* 0x000fea0003800000 */
[----:B------:R-:W-:Y:S01]  /*01c0*/  HFMA2 R0, -RZ, RZ, 0, 5.9604644775390625e-08 ;  /* 0x00000001ff007431 */ /* 0x000fe200000001ff */
[----:B------:R-:W-:Y:S02]  /*01d0*/  UPLOP3.LUT UP3, UPT, UPT, UPT, UPT, 0x40, 0x4 ;  /* 0x000000000004789c */ /* 0x000fe40003f6e870 */
[----:B------:R-:W-:Y:S02]  /*01e0*/  UPLOP3.LUT UP2, UPT, UPT, UPT, UPT, 0x40, 0x4 ;  /* 0x000000000004789c */ /* 0x000fe40003f4e870 */
[----:B------:R-:W-:Y:S02]  /*01f0*/  UPLOP3.LUT UP1, UPT, UPT, UPT, UPT, 0x80, 0x8 ;  /* 0x000000000008789c */ /* 0x000fe40003f2f070 */
[----:B------:R-:W-:Y:S02]  /*0200*/  UPLOP3.LUT UP0, UPT, UPT, UPT, UPT, 0x40, 0x4 ;  /* 0x000000000004789c */ /* 0x000fe40003f0e870 */
[----:B------:R-:W-:Y:S02]  /*0210*/  UPLOP3.LUT UP6, UPT, UPT, UPT, UPT, 0x40, 0x4 ;  /* 0x000000000004789c */ /* 0x000fe40003fce870 */
[----:B------:R-:W-:-:S02]  /*0220*/  UPLOP3.LUT UP5, UPT, UPT, UPT, UPT, 0x40, 0x4 ;  /* 0x000000000004789c */ /* 0x000fc40003fae870 */
[----:B------:R-:W-:Y:S02]  /*0230*/  UPLOP3.LUT UP4, UPT, UPT, UPT, UPT, 0x80, 0x8 ;  /* 0x000000000008789c */ /* 0x000fe40003f8f070 */
[----:B------:R-:W-:Y:S02]  /*0240*/  UP2UR UR41, UPR, URZ, 0x8 ;  /* 0x00000008ff297883 */ /* 0x000fe40008000000 */
[----:B------:R-:W-:Y:S01]  /*0250*/  UP2UR UR57, UPR, URZ, 0x4 ;  /* 0x00000004ff397883 */ /* 0x000fe20008000000 */
[----:B------:R-:W-:Y:S11]  /*0260*/  BRA `(.L_x_0) ;  /* 0x0000000000e87947 */ /* 0x000ff60003800000 */
.L_x_2:
[----:B------:R-:W-:Y:S01]  /*0270*/  ISETP.NE.AND P0, PT, R2, 0xc, PT ;  /* 0x0000000c0200780c */ /* 0x000fe20003f05270 */
[----:B------:R-:W-:Y:S01]  /*0280*/  UPLOP3.LUT UP2, UPT, UPT, UPT, UPT, 0x40, 0x4 ;  /* 0x000000000004789c */ /* 0x000fe20003f4e870 */
[----:B------:R-:W-:Y:S01]  /*0290*/  HFMA2 R0, -RZ, RZ, 0, 1.78813934326171875e-07 ;  /* 0x00000003ff007431 */ /* 0x000fe200000001ff */
[----:B------:R-:W-:Y:S02]  /*02a0*/  UPLOP3.LUT UP1, UPT, UPT, UPT, UPT, 0x80, 0x8 ;  /* 0x000000000008789c */ /* 0x000fe40003f2f070 */
[----:B------:R-:W-:Y:S02]  /*02b0*/  UP2UR UR41, UPR, URZ, 0x4 ;  /* 0x00000004ff297883 */ /* 0x000fe40008000000 */
[----:B------:R-:W-:Y:S02]  /*02c0*/  UPLOP3.LUT UP2, UPT, UPT, UPT, UPT, 0x40, 0x4 ;  /* 0x000000000004789c */ /* 0x000fe40003f4e870 */
[----:B------:R-:W-:Y:S02]  /*02d0*/  UPLOP3.LUT UP0, UPT, UPT, UPT, UPT, 0x40, 0x4 ;  /* 0x000000000004789c */ /* 0x000fe40003f0e870 */
[----:B------:R-:W-:-:S02]  /*02e0*/  UPLOP3.LUT UP6, UPT, UPT, UPT, UPT, 0x40, 0x4 ;  /* 0x000000000004789c */ /* 0x000fc40003fce870 */
[----:B------:R-:W-:Y:S02]  /*02f0*/  UPLOP3.LUT UP5, UPT, UPT, UPT, UPT, 0x80, 0x8 ;  /* 0x000000000008789c */ /* 0x000fe40003faf070 */
[----:B------:R-:W-:Y:S02]  /*0300*/  UPLOP3.LUT UP4, UPT, UPT, UPT, UPT, 0x40, 0x4 ;  /* 0x000000000004789c */ /* 0x000fe40003f8e870 */
[----:B------:R-:W-:Y:S01]  /*0310*/  UP2UR UR57, UPR, URZ, 0x4 ;  /* 0x00000004ff397883 */ /* 0x000fe20008000000 */
[----:B------:R-:W-:Y:S11]  /*0320*/  @!P0 BRA `(.L_x_0) ;  /* 0x0000000000b88947 */ /* 0x000ff60003800000 */
[----:B------:R-:W-:-:S13]  /*0330*/  ISETP.NE.AND P0, PT, R2, 0xe, PT ;  /* 0x0000000e0200780c */ /* 0x000fda0003f05270 */
[----:B------:R-:W-:Y:S05]  /*0340*/  @!P0 BRA `(.L_x_3) ;  /* 0x00000000005c8947 */ /* 0x000fea0003800000 */
[----:B------:R-:W-:-:S13]  /*0350*/  ISETP.NE.AND P0, PT, R2, 0xd, PT ;  /* 0x0000000d0200780c */ /* 0x000fda0003f05270 */
[----:B------:R-:W-:Y:S05]  /*0360*/  @P0 BRA `(.L_x_4) ;  /* 0x00000000002c0947 */ /* 0x000fea0003800000 */
[----:B------:R-:W-:Y:S01]  /*0370*/  HFMA2 R0, -RZ, RZ, 0, 2.384185791015625e-07 ;  /* 0x00000004ff007431 */ /* 0x000fe200000001ff */
        /* <DEDUP_REMOVED lines=10> */
.L_x_4:
[----:B------:R-:W-:Y:S01]  /*0420*/  HFMA2 R0, -RZ, RZ, 0, 3.5762786865234375e-07 ;  /* 0x00000006ff007431 */ /* 0x000fe200000001ff */
[----:B------:R-:W-:Y:S02]  /*0430*/  UPLOP3.LUT UP3, UPT, UPT, UPT, UPT, 0x40, 0x4 ;  /* 0x000000000004789c */ /* 0x000fe40003f6e870 */
[----:B------:R-:W-:Y:S02]  /*0440*/  UPLOP3.LUT UP2, UPT, UPT, UPT, UPT, 0x40, 0x4 ;  /* 0x000000000004789c */ /* 0x000fe40003f4e870 */
[----:B------:R-:W-:Y:S02]  /*0450*/  UPLOP3.LUT UP0, UPT, UPT, UPT, UPT, 0x40, 0x4 ;  /* 0x000000000004789c */ /* 0x000fe40003f0e870 */
[----:B------:R-:W-:Y:S02]  /*0460*/  UPLOP3.LUT UP6, UPT, UPT, UPT, UPT, 0x40, 0x4 ;  /* 0x000000000004789c */ /* 0x000fe40003fce870 */
[----:B------:R-:W-:Y:S02]  /*0470*/  UPLOP3.LUT UP5, UPT, UPT, UPT, UPT, 0x40, 0x4 ;  /* 0x000000000004789c */ /* 0x000fe40003fae870 */
[----:B------:R-:W-:-:S02]  /*0480*/  UPLOP3.LUT UP4, UPT, UPT, UPT, UPT, 0x40, 0x4 ;  /* 0x000000000004789c */ /* 0x000fc40003f8e870 */
[----:B------:R-:W-:Y:S02]  /*0490*/  UP2UR UR41, UPR, URZ, 0x8 ;  /* 0x00000008ff297883 */ /* 0x000fe40008000000 */
[----:B------:R-:W-:Y:S01]  /*04a0*/  UP2UR UR57, UPR, URZ, 0x4 ;  /* 0x00000004ff397883 */ /* 0x000fe20008000000 */
[----:B------:R-:W-:Y:S11]  /*04b0*/  BRA `(.L_x_0) ;  /* 0x0000000000547947 */ /* 0x000ff60003800000 */
.L_x_3:
[----:B------:R-:W-:Y:S01]  /*04c0*/  HFMA2 R0, -RZ, RZ, 0, 2.98023223876953125e-07 ;  /* 0x00000005ff007431 */ /* 0x000fe200000001ff */
        /* <DEDUP_REMOVED lines=10> */
.L_x_1:
[----:B------:R-:W-:Y:S01]  /*0570*/  HFMA2 R0, -RZ, RZ, 0, 1.1920928955078125e-07 ;  /* 0x00000002ff007431 */ /* 0x000fe200000001ff */
        /* <DEDUP_REMOVED lines=8> */
[----:B------:R-:W-:-:S12]  /*0600*/  UP2UR UR57, UPR, URZ, 0x4 ;  /* 0x00000004ff397883 */ /* 0x000fd80008000000 */
.L_x_0:
[----:B------:R-:W-:Y:S01]  /*0610*/  ELECT P0, URZ, PT ;  /* 0x0000000000ff782f */ /* 0x000fe20003800000 */
[----:B------:R-:W-:Y:S03]  /*0620*/  BSSY.RECONVERGENT B0, `(.L_x_5) ;  /* 0x000000f000007945 */ /* 0x000fe60003800200 */
[----:B------:R-:W-:Y:S02]  /*0630*/  PLOP3.LUT P2, PT, P0, PT, UP0, 0x5d, 0xd5 ;  /* 0x0000000000d5781c */ /* 0x000fe4000074eb0d */
[----:B------:R-:W-:-:S11]  /*0640*/  PLOP3.LUT P1, PT, P0, PT, UP6, 0x5d, 0xd5 ;  /* 0x0000000000d5781c */ /* 0x000fd6000072eb6d */
[----:B------:R-:W-:Y:S05]  /*0650*/  @P2 BRA `(.L_x_6) ;  /* 0x00000000002c2947 */ /* 0x000fea0003800000 */
[----:B------:R-:W1:Y:S02]  /*0660*/  LDCU.64 UR4, c[0x0][0x348] ;  /* 0x00006900ff0477ac */ /* 0x000e640008000a00 */
[----:B-1----:R-:W-:-:S04]  /*0670*/  UIADD3 UR8, UP0, UPT, UR4, 0x80, URZ ;  /* 0x0000008004087890 */ /* 0x002fc8000ff1e0ff */
[----:B------:R-:W-:Y:S02]  /*0680*/  UIADD3.X UR9, UPT, UPT, URZ, UR5, URZ, UP0, !UPT ;  /* 0x00000005ff097290 */ /* 0x000fe400087fe4ff */
[----:B------:R-:W-:-:S04]  /*0690*/  UIADD3 UR6, UP0, UPT, UR4, 0x180, URZ ;  /* 0x0000018004067890 */ /* 0x000fc8000ff1e0ff */
[----:B------:R-:W-:Y:S02]  /*06a0*/  UIADD3.X UR7, UPT, UPT, URZ, UR5, URZ, UP0, !UPT ;  /* 0x00000005ff077290 */ /* 0x000fe400087fe4ff */
[----:B------:R-:W-:Y:S01]  /*06b0*/  UIADD3 UR4, UP0, UPT, UR4, 0x280, URZ ;  /* 0x0000028004047890 */ /* 0x000fe2000ff1e0ff */
[----:B------:R1:W-:Y:S03]  /*06c0*/  UTMACCTL.PF [UR8] ;  /* 0x00000000080079b9 */ /* 0x0003e60008040000 */
[----:B------:R-:W-:-:S03]  /*06d0*/  UIADD3.X UR5, UPT, UPT, URZ, UR5, URZ, UP0, !UPT ;  /* 0x00000005ff057290 */ /* 0x000fc600087fe4ff */
[----:B------:R1:W-:Y:S06]  /*06e0*/  UTMACCTL.PF [UR6] ;  /* 0x00000000060079b9 */ /* 0x0003ec0008040000 */
[----:B------:R1:W-:Y:S02]  /*06f0*/  UTMACCTL.PF [UR4] ;  /* 0x00000000040079b9 */ /* 0x0003e40008040000 */
[----:B-1----:R-:W-:Y:S01]  /*0700*/  NOP ;  /* 0x0000000000007918 */ /* 0x002fe20000000000 */
.L_x_6:
[----:B------:R-:W-:Y:S05]  /*0710*/  BSYNC.RECONVERGENT B0 ;  /* 0x0000000000007941 */ /* 0x000fea0003800200 */
.L_x_5:
[----:B------:R-:W-:Y:S04]  /*0720*/  BSSY.RECONVERGENT B0, `(.L_x_7) ;  /* 0x000001b000007945 */ /* 0x000fe80003800200 */
[----:B------:R-:W-:Y:S05]  /*0730*/  @P1 BRA `(.L_x_8) ;  /* 0x0000000000241947 */ /* 0x000fea0003800000 */
[----:B------:R-:W1:Y:S01]  /*0740*/  LDCU.64 UR4, c[0x0][0x348] ;  /* 0x00006900ff0477ac */ /* 0x000e620008000a00 */
[----:B------:R-:W-:Y:S02]  /*0750*/  PLOP3.LUT P6, PT, PT, PT, PT, 0x80, 0x8 ;  /* 0x000000000008781c */ /* 0x000fe40003fcf070 */
[----:B------:R-:W-:Y:S02]  /*0760*/  PLOP3.LUT P5, PT, PT, PT, PT, 0x8, 0x80 ;  /* 0x000000000080781c */ /* 0x000fe40003fae170 */
[----:B------:R-:W-:Y:S02]  /*0770*/  PLOP3.LUT P4, PT, PT, PT, PT, 0x80, 0x8 ;  /* 0x000000000008781c */ /* 0x000fe40003f8f070 */
[----:B------:R-:W-:Y:S01]  /*0780*/  PLOP3.LUT P3, PT, PT, PT, PT, 0x80, 0x8 ;  /* 0x000000000008781c */ /* 0x000fe20003f6f070 */
[----:B-1----:R-:W-:-:S04]  /*0790*/  UIADD3 UR4, UP0, UPT, UR4, 0x400, URZ ;  /* 0x0000040004047890 */ /* 0x002fc8000ff1e0ff */
[----:B------:R-:W-:-:S09]  /*07a0*/  UIADD3.X UR5, UPT, UPT, URZ, UR5, URZ, UP0, !UPT ;  /* 0x00000005ff057290 */ /* 0x000fd200087fe4ff */
[----:B------:R1:W-:Y:S02]  /*07b0*/  UTMACCTL.PF [UR4] ;  /* 0x00000000040079b9 */ /* 0x0003e40008040000 */
[----:B-1----:R-:W-:Y:S05]  /*07c0*/  BRA `(.L_x_9) ;  /* 0x0000000000407947 */ /* 0x002fea0003800000 */
.L_x_8:
[----:B------:R-:W-:-:S13]  /*07d0*/  ISETP.NE.AND P1, PT, R0, 0x3, PT ;  /* 0x000000030000780c */ /* 0x000fda0003f25270 */
[----:B------:R-:W-:Y:S05]  /*07e0*/  @!P1 BRA `(.L_x_10) ;  /* 0x0000000000289947 */ /* 0x000fea0003800000 */
[----:B------:R-:W-:Y:S02]  /*07f0*/  ISETP.NE.AND P1, PT, R0, 0x4, PT ;  /* 0x000000040000780c */ /* 0x000fe40003f25270 */
[----:B------:R-:W-:Y:S02]  /*0800*/  PLOP3.LUT P4, PT, PT, PT, PT, 0x80, 0x8 ;  /* 0x000000000008781c */ /* 0x000fe40003f8f070 */
[----:B------:R-:W-:Y:S02]  /*0810*/  PLOP3.LUT P5, PT, PT, PT, PT, 0x8, 0x80 ;  /* 0x000000000080781c */ /* 0x000fe40003fae170 */
[----:B------:R-:W-:Y:S02]  /*0820*/  PLOP3.LUT P6, PT, PT, PT, PT, 0x80, 0x8 ;  /* 0x000000000008781c */ /* 0x000fe40003fcf070 */
[----:B------:R-:W-:-:S05]  /*0830*/  PLOP3.LUT P3, PT, PT, PT, PT, 0x80, 0x8 ;  /* 0x000000000008781c */ /* 0x000fca0003f6f070 */
[----:B------:R-:W-:Y:S08]  /*0840*/  @P1 BRA `(.L_x_9) ;  /* 0x0000000000201947 */ /* 0x000ff00003800000 */
[----:B------:R-:W-:Y:S02]  /*0850*/  PLOP3.LUT P5, PT, PT, PT, PT, 0x8, 0x80 ;  /* 0x000000000080781c */ /* 0x000fe40003fae170 */
[----:B------:R-:W-:Y:S02]  /*0860*/  PLOP3.LUT P6, PT, PT, PT, PT, 0x8, 0x80 ;  /* 0x000000000080781c */ /* 0x000fe40003fce170 */
[----:B------:R-:W-:Y:S01]  /*0870*/  PLOP3.LUT P3, PT, PT, PT, PT, 0x8, 0x80 ;  /* 0x000000000080781c */ /* 0x000fe20003f6e170 */
[----:B------:R-:W-:-:S12]  /*0880*/  BRA `(.L_x_9) ;  /* 0x0000000000107947 */ /* 0x000fd80003800000 */
.L_x_10:
[----:B------:R-:W-:Y:S02]  /*0890*/  PLOP3.LUT P6, PT, PT, PT, PT, 0x8, 0x80 ;  /* 0x000000000080781c */ /* 0x000fe40003fce170 */
[----:B------:R-:W-:Y:S02]  /*08a0*/  PLOP3.LUT P5, PT, PT, PT, PT, 0x80, 0x8 ;  /* 0x000000000008781c */ /* 0x000fe40003faf070 */
[----:B------:R-:W-:Y:S02]  /*08b0*/  PLOP3.LUT P4, PT, PT, PT, PT, 0x8, 0x80 ;  /* 0x000000000080781c */ /* 0x000fe40003f8e170 */
[----:B------:R-:W-:-:S13]  /*08c0*/  PLOP3.LUT P3, PT, PT, PT, PT, 0x80, 0x8 ;  /* 0x000000000008781c */ /* 0x000fda0003f6f070 */
.L_x_9:
[----:B------:R-:W-:Y:S05]  /*08d0*/  BSYNC.RECONVERGENT B0 ;  /* 0x0000000000007941 */ /* 0x000fea0003800200 */
.L_x_7:
[----:B------:R-:W1:Y:S01]  /*08e0*/  SHFL.IDX PT, R2, R3, RZ, 0x1f ;  /* 0x00001fff03027589 */ /* 0x000e6200000e0000 */
[----:B------:R-:W-:Y:S02]  /*08f0*/  ISETP.NE.AND P1, PT, R0, 0x3, PT ;  /* 0x000000030000780c */ /* 0x000fe40003f25270 */
[----:B------:R-:W-:Y:S02]  /*0900*/  PLOP3.LUT P0, PT, P0, PT, UP1, 0xae, 0xea ;  /* 0x0000000000ea781c */ /* 0x000fe4000070f51e */
[----:B-1----:R-:W-:-:S13]  /*0910*/  ISETP.NE.AND P2, PT, R2, RZ, PT ;  /* 0x000000ff0200720c */ /* 0x002fda0003f45270 */
[----:B------:R-:W-:Y:S05]  /*0920*/  @P2 BRA `(.L_x_11) ;  /* 0x0000000000382947 */ /* 0x000fea0003800000 */
[----:B------:R-:W1:Y:S01]  /*0930*/  S2UR UR5, SR_CgaCtaId ;  /* 0x00000000000579c3 */ /* 0x000e620000008800 */
[----:B------:R-:W-:Y:S01]  /*0940*/  UMOV UR6, 0x400 ;  /* 0x0000040000067882 */ /* 0x000fe20000000000 */
[----:B------:R-:W-:Y:S01]  /*0950*/  UMOV UR4, 0x1 ;  /* 0x0000000100047882 */ /* 0x000fe20000000000 */
[----:B------:R-:W-:Y:S01]  /*0960*/  ELECT P2, URZ, PT ;  /* 0x0000000000ff782f */ /* 0x000fe20003840000 */
[----:B-1----:R-:W-:Y:S02]  /*0970*/  ULEA UR5, UR5, UR6, 0x18 ;  /* 0x0000000605057291 */ /* 0x002fe4000f8ec0ff */
[----:B------:R-:W-:-:S04]  /*0980*/  UIADD3 UR6, UPT, UPT, -UR4, 0x100000, URZ ;  /* 0x0010000004067890 */ /* 0x000fc8000fffe1ff */
[----:B------:R-:W-:Y:S02]  /*0990*/  USHF.L.U32 UR7, UR6, 0xb, URZ ;  /* 0x0000000b06077899 */ /* 0x000fe400080006ff */
[----:B------:R-:W-:Y:S01]  /*09a0*/  USHF.L.U32 UR6, UR6, 0x1, URZ ;  /* 0x0000000106067899 */ /* 0x000fe200080006ff */
[----:B------:R-:W1:Y:S11]  /*09b0*/  FENCE.VIEW.ASYNC.S ;  /* 0x00000000000073c6 */ /* 0x000e760000000000 */
[----:B-1----:R1:W2:Y:S01]  /*09c0*/  SYNCS.EXCH.64 URZ, [UR5+0x16000], UR6 ;  /* 0x0160000605ff75b2 */ /* 0x0022a20008000100 */
[----:B------:R1:W3:Y:S01]  /*09d0*/  SYNCS.EXCH.64 URZ, [UR5+0x16010], UR6 ;  /* 0x0160100605ff75b2 */ /* 0x0002e20008000100 */
[----:B------:R1:W4:Y:S01]  /*09e0*/  SYNCS.EXCH.64 URZ, [UR5+0x16008], UR6 ;  /* 0x0160080605ff75b2 */ /* 0x0003220008000100 */
[----:B------:R1:W5:Y:S01]  /*09f0*/  SYNCS.EXCH.64 URZ, [UR5+0x16018], UR6 ;  /* 0x0160180605ff75b2 */ /* 0x0003620008000100 */
[----:B------:R-:W-:Y:S01]  /*0a00*/  NOP ;  /* 0x0000000000007918 */ /* 0x000fe20000000000 */
.L_x_11:
[----:B------:R-:W-:Y:S01]  /*0a10*/  NOP ;  /* 0x0000000000007918 */ /* 0x000fe20000000000 */
[----:B------:R-:W-:Y:S05]  /*0a20*/  @!P1 BRA `(.L_x_12) ;  /* 0x0000000000289947 */ /* 0x000fea0003800000 */
[----:B------:R-:W-:Y:S01]  /*0a30*/  ISETP.NE.AND P1, PT, R0, 0x4, PT ;  /* 0x000000040000780c */ /* 0x000fe20003f25270 */
[----:B------:R-:W-:Y:S02]  /*0a40*/  UPLOP3.LUT UP3, UPT, UPT, UPT, UPT, 0x80, 0x8 ;  /* 0x000000000008789c */ /* 0x000fe40003f6f070 */
[----:B------:R-:W-:Y:S02]  /*0a50*/  UPLOP3.LUT UP2, UPT, UPT, UPT, UPT, 0x40, 0x4 ;  /* 0x000000000004789c */ /* 0x000fe40003f4e870 */
[----:B------:R-:W-:Y:S02]  /*0a60*/  UPLOP3.LUT UP1, UPT, UPT, UPT, UPT, 0x80, 0x8 ;  /* 0x000000000008789c */ /* 0x000fe40003f2f070 */
[----:B------:R-:W-:-:S06]  /*0a70*/  UPLOP3.LUT UP0, UPT, UPT, UPT, UPT, 0x80, 0x8 ;  /* 0x000000000008789c */ /* 0x000fcc0003f0f070 */
[----:B------:R-:W-:Y:S05]  /*0a80*/  @P1 BRA `(.L_x_13) ;  /* 0x0000000000201947 */ /* 0x000fea0003800000 */
[----:B------:R-:W-:Y:S02]  /*0a90*/  UPLOP3.LUT UP2, UPT, UPT, UPT, UPT, 0x40, 0x4 ;  /* 0x000000000004789c */ /* 0x000fe40003f4e870 */
[----:B------:R-:W-:Y:S02]  /*0aa0*/  UPLOP3.LUT UP3, UPT, UPT, UPT, UPT, 0x40, 0x4 ;  /* 0x000000000004789c */ /* 0x000fe40003f6e870 */
[----:B------:R-:W-:Y:S01]  /*0ab0*/  UPLOP3.LUT UP0, UPT, UPT, UPT, UPT, 0x40, 0x4 ;  /* 0x000000000004789c */ /* 0x000fe20003f0e870 */
[----:B------:R-:W-:Y:S05]  /*0ac0*/  BRA `(.L_x_13) ;  /* 0x0000000000107947 */ /* 0x000fea0003800000 */
.L_x_12:
[----:B------:R-:W-:Y:S02]  /*0ad0*/  UPLOP3.LUT UP3, UPT, UPT, UPT, UPT, 0x40, 0x4 ;  /* 0x000000000004789c */ /* 0x000fe40003f6e870 */
[----:B------:R-:W-:Y:S02]  /*0ae0*/  UPLOP3.LUT UP2, UPT, UPT, UPT, UPT, 0x80, 0x8 ;  /* 0x000000000008789c */ /* 0x000fe40003f4f070 */
[----:B------:R-:W-:Y:S02]  /*0af0*/  UPLOP3.LUT UP1, UPT, UPT, UPT, UPT, 0x40, 0x4 ;  /* 0x000000000004789c */ /* 0x000fe40003f2e870 */
[----:B------:R-:W-:Y:S02]  /*0b00*/  UPLOP3.LUT UP0, UPT, UPT, UPT, UPT, 0x80, 0x8 ;  /* 0x000000000008789c */ /* 0x000fe40003f0f070 */
.L_x_13:
[----:B------:R-:W1:Y:S02]  /*0b10*/  SHFL.IDX PT, R2, R3, RZ, 0x1f ;  /* 0x00001fff03027589 */ /* 0x000e6400000e0000 */
        /* <DEDUP_REMOVED lines=11> */
[----:B-1----:R1:W1:Y:S01]  /*0bd0*/  SYNCS.EXCH.64 URZ, [UR5+0x16020], UR6 ;  /* 0x0160200605ff75b2 */ /* 0x0022620008000100 */
[----:B------:R1:W1:Y:S01]  /*0be0*/  SYNCS.EXCH.64 URZ, [UR5+0x16038], UR6 ;  /* 0x0160380605ff75b2 */ /* 0x0002620008000100 */
[----:B------:R1:W1:Y:S01]  /*0bf0*/  SYNCS.EXCH.64 URZ, [UR5+0x16028], UR6 ;  /* 0x0160280605ff75b2 */ /* 0x0002620008000100 */
[----:B------:R1:W1:Y:S01]  /*0c00*/  SYNCS.EXCH.64 URZ, [UR5+0x16040], UR6 ;  /* 0x0160400605ff75b2 */ /* 0x0002620008000100 */
[----:B------:R1:W1:Y:S01]  /*0c10*/  SYNCS.EXCH.64 URZ, [UR5+0x16030], UR6 ;  /* 0x0160300605ff75b2 */ /* 0x0002620008000100 */
[----:B------:R1:W1:Y:S01]  /*0c20*/  SYNCS.EXCH.64 URZ, [UR5+0x16048], UR6 ;  /* 0x0160480605ff75b2 */ /* 0x0002620008000100 */
[----:B------:R-:W-:Y:S01]  /*0c30*/  NOP ;  /* 0x0000000000007918 */ /* 0x000fe20000000000 */
.L_x_14:
[----:B------:R-:W2:Y:S01]  /*0c40*/  SHFL.IDX PT, R2, R3, RZ, 0x1f ;  /* 0x00001fff03027589 */ /* 0x000ea200000e0000 */
[----:B------:R-:W-:Y:S01]  /*0c50*/  NOP ;  /* 0x0000000000007918 */ /* 0x000fe20000000000 */
[----:B--2---:R-:W-:-:S13]  /*0c60*/  ISETP.NE.AND P1, PT, R2, RZ, PT ;  /* 0x000000ff0200720c */ /* 0x004fda0003f25270 */
[----:B------:R-:W-:Y:S05]  /*0c70*/  @P1 BRA `(.L_x_15) ;  /* 0x0000000000401947 */ /* 0x000fea0003800000 */
[----:B-1----:R-:W1:Y:S01]  /*0c80*/  S2UR UR6, SR_CgaCtaId ;  /* 0x00000000000679c3 */ /* 0x002e620000008800 */
[----:B------:R-:W-:Y:S01]  /*0c90*/  UMOV UR7, 0x400 ;  /* 0x0000040000077882 */ /* 0x000fe20000000000 */
[----:B------:R-:W-:Y:S01]  /*0ca0*/  UMOV UR5, 0x1 ;  /* 0x0000000100057882 */ /* 0x000fe20000000000 */
[----:B------:R-:W-:Y:S01]  /*0cb0*/  UMOV UR4, 0x80 ;  /* 0x0000008000047882 */ /* 0x000fe20000000000 */
[----:B------:R-:W-:-:S04]  /*0cc0*/  UIADD3 UR8, UPT, UPT, -UR5, 0x100000, URZ ;  /* 0x0010000005087890 */ /* 0x000fc8000fffe1ff */
[----:B------:R-:W-:Y:S02]  /*0cd0*/  USHF.L.U32 UR9, UR8, 0xb, URZ ;  /* 0x0000000b08097899 */ /* 0x000fe400080006ff */
[----:B------:R-:W-:Y:S02]  /*0ce0*/  USHF.L.U32 UR8, UR8, 0x1, URZ ;  /* 0x0000000108087899 */ /* 0x000fe400080006ff */
[----:B------:R-:W-:-:S04]  /*0cf0*/  UIADD3 UR4, UPT, UPT, -UR4, 0x100000, URZ ;  /* 0x0010000004047890 */ /* 0x000fc8000fffe1ff */
[----:B------:R-:W-:Y:S02]  /*0d00*/  USHF.L.U32 UR5, UR4, 0xb, URZ ;  /* 0x0000000b04057899 */ /* 0x000fe400080006ff */
[----:B------:R-:W-:Y:S01]  /*0d10*/  USHF.L.U32 UR4, UR4, 0x1, URZ ;  /* 0x0000000104047899 */ /* 0x000fe200080006ff */
[----:B------:R-:W-:Y:S01]  /*0d20*/  ELECT P1, URZ, PT ;  /* 0x0000000000ff782f */ /* 0x000fe20003820000 */
[----:B-1----:R-:W-:Y:S01]  /*0d30*/  ULEA UR6, UR6, UR7, 0x18 ;  /* 0x0000000706067291 */ /* 0x002fe2000f8ec0ff */
[----:B------:R-:W1:Y:S11]  /*0d40*/  FENCE.VIEW.ASYNC.S ;  /* 0x00000000000073c6 */ /* 0x000e760000000000 */
[----:B-1----:R2:W1:Y:S01]  /*0d50*/  SYNCS.EXCH.64 URZ, [UR6+0x16050], UR8 ;  /* 0x0160500806ff75b2 */ /* 0x0024620008000100 */
[----:B------:R2:W1:Y:S02]  /*0d60*/  SYNCS.EXCH.64 URZ, [UR6+0x16058], UR4 ;  /* 0x0160580406ff75b2 */ /* 0x0004640008000100 */
[----:B--2---:R-:W-:Y:S01]  /*0d70*/  NOP ;  /* 0x0000000000007918 */ /* 0x004fe20000000000 */
.L_x_15:
[----:B------:R-:W2:Y:S01]  /*0d80*/  SHFL.IDX PT, R2, R3, RZ, 0x1f ;  /* 0x00001fff03027589 */ /* 0x000ea200000e0000 */
[----:B------:R-:W-:Y:S01]  /*0d90*/  UP2UR UR4, UPR, URZ, 0x1 ;  /* 0x00000001ff047883 */ /* 0x000fe20008000000 */
[----:B------:R-:W-:Y:S01]  /*0da0*/  ISETP.NE.AND P2, PT, R0, 0x2, PT ;  /* 0x000000020000780c */ /* 0x000fe20003f45270 */
[----:B------:R-:W-:Y:S01]  /*0db0*/  UISETP.NE.AND UP0, UPT, UR57, URZ, UPT ;  /* 0x000000ff3900728c */ /* 0x000fe2000bf05270 */
[----:B------:R-:W-:Y:S01]  /*0dc0*/  NOP ;  /* 0x0000000000007918 */ /* 0x000fe20000000000 */
[----:B-1----:R-:W-:Y:S02]  /*0dd0*/  USEL UR6, URZ, 0x2, !UP4 ;  /* 0x00000002ff067887 */ /* 0x002fe4000e000000 */
[----:B------:R-:W-:Y:S02]  /*0de0*/  USEL UR5, URZ, 0x2, !UP0 ;  /* 0x00000002ff057887 */ /* 0x000fe4000c000000 */
[----:B------:R-:W-:Y:S02]  /*0df0*/  UISETP.NE.AND UP0, UPT, UR4, URZ, UPT ;  /* 0x000000ff0400728c */ /* 0x000fe4000bf05270 */
[----:B------:R-:W-:-:S02]  /*0e00*/  USEL UR5, UR5, 0x1, !UP5 ;  /* 0x0000000105057887 */ /* 0x000fc4000e800000 */
[----:B------:R-:W-:Y:S01]  /*0e10*/  USEL UR6, UR6, 0x1, !UP5 ;  /* 0x0000000106067887 */ /* 0x000fe2000e800000 */
[----:B--2---:R-:W-:-:S13]  /*0e20*/  ISETP.NE.AND P1, PT, R2, RZ, PT ;  /* 0x000000ff0200720c */ /* 0x004fda0003f25270 */
[----:B------:R-:W-:Y:S05]  /*0e30*/  @P1 BRA `(.L_x_16) ;  /* 0x0000000000401947 */ /* 0x000fea0003800000 */
[----:B------:R-:W1:Y:S01]  /*0e40*/  S2UR UR8, SR_CgaCtaId ;  /* 0x00000000000879c3 */ /* 0x000e620000008800 */
        /* <DEDUP_REMOVED lines=12> */
[----:B-1----:R1:W2:Y:S01]  /*0f10*/  SYNCS.EXCH.64 URZ, [UR8+0x16060], UR10 ;  /* 0x0160600a08ff75b2 */ /* 0x0022a20008000100 */
[----:B------:R1:W1:Y:S01]  /*0f20*/  SYNCS.EXCH.64 URZ, [UR8+0x16068], UR12 ;  /* 0x0160680c08ff75b2 */ /* 0x0002620008000100 */
[----:B------:R-:W-:Y:S01]  /*0f30*/  NOP ;  /* 0x0000000000007918 */ /* 0x000fe20000000000 */
.L_x_16:
[----:B------:R-:W-:Y:S01]  /*0f40*/  NOP ;  /* 0x0000000000007918 */ /* 0x000fe20000000000 */
[----:B------:R-:W-:Y:S05]  /*0f50*/  @!P2 BRA `(.L_x_17) ;  /* 0x000000000024a947 */ /* 0x000fea0003800000 */
[----:B------:R-:W-:Y:S01]  /*0f60*/  ISETP.NE.AND P1, PT, R0, RZ, PT ;  /* 0x000000ff0000720c */ /* 0x000fe20003f25270 */
[----:B------:R-:W-:Y:S02]  /*0f70*/  UP2UR UR4, UPR, URZ, 0x1 ;  /* 0x00000001ff047883 */ /* 0x000fe40008000000 */
[----:B------:R-:W-:Y:S01]  /*0f80*/  UPLOP3.LUT UP0, UPT, UPT, UPT, UPT, 0x80, 0x8 ;  /* 0x000000000008789c */ /* 0x000fe20003f0f070 */
[----:B------:R-:W-:-:S03]  /*0f90*/  UMOV UR7, URZ ;  /* 0x000000ff00077c82 */ /* 0x000fc60008000000 */
[----:B------:R-:W-:Y:S02]  /*0fa0*/  UP2UR UR40, UPR, URZ, 0x1 ;  /* 0x00000001ff287883 */ /* 0x000fe40008000000 */
[----:B------:R-:W-:-:S04]  /*0fb0*/  UISETP.NE.AND UP0, UPT, UR4, URZ, UPT ;  /* 0x000000ff0400728c */ /* 0x000fc8000bf05270 */
[----:B------:R-:W-:Y:S07]  /*0fc0*/  @P1 BRA `(.L_x_18) ;  /* 0x00000000001c1947 */ /* 0x000fee0003800000 */
[----:B------:R-:W-:Y:S01]  /*0fd0*/  UMOV UR7, 0x1 ;  /* 0x0000000100077882 */ /* 0x000fe20000000000 */
[----:B------:R-:W-:Y:S05]  /*0fe0*/  BRA `(.L_x_18) ;  /* 0x0000000000147947 */ /* 0x000fea0003800000 */
.L_x_17:
[----:B------:R-:W-:Y:S02]  /*0ff0*/  UP2UR UR4, UPR, URZ, 0x1 ;  /* 0x00000001ff047883 */ /* 0x000fe40008000000 */
[----:B------:R-:W-:Y:S01]  /*1000*/  UPLOP3.LUT UP0, UPT, UPT, UPT, UPT, 0x40, 0x4 ;  /* 0x000000000004789c */ /* 0x000fe20003f0e870 */
[----:B------:R-:W-:-:S03]  /*1010*/  UMOV UR7, 0x2 ;  /* 0x0000000200077882 */ /* 0x000fc60000000000 */
[----:B------:R-:W-:Y:S02]  /*1020*/  UP2UR UR40, UPR, URZ, 0x1 ;  /* 0x00000001ff287883 */ /* 0x000fe40008000000 */
[----:B------:R-:W-:Y:S02]  /*1030*/  UISETP.NE.AND UP0, UPT, UR4, URZ, UPT ;  /* 0x000000ff0400728c */ /* 0x000fe4000bf05270 */
.L_x_18:
[----:B------:R-:W3:Y:S02]  /*1040*/  SHFL.IDX PT, R2, R3, RZ, 0x1f ;  /* 0x00001fff03027589 */ /* 0x000ee400000e0000 */
[----:B---3--:R-:W-:-:S13]  /*1050*/  ISETP.NE.AND P1, PT, R2, RZ, PT ;  /* 0x000000ff0200720c */ /* 0x008fda0003f25270 */
[----:B------:R-:W-:Y:S05]  /*1060*/  @P1 BRA `(.L_x_19) ;  /* 0x0000000000301947 */ /* 0x000fea0003800000 */
[----:B-1----:R-:W1:Y:S01]  /*1070*/  S2UR UR8, SR_CgaCtaId ;  /* 0x00000000000879c3 */ /* 0x002e620000008800 */
[----:B------:R-:W-:Y:S01]  /*1080*/  UMOV UR9, 0x400 ;  /* 0x0000040000097882 */ /* 0x000fe20000000000 */
[----:B------:R-:W-:Y:S01]  /*1090*/  UMOV UR4, 0x80 ;  /* 0x0000008000047882 */ /* 0x000fe20000000000 */
[----:B------:R-:W-:Y:S01]  /*10a0*/  ELECT P1, URZ, PT ;  /* 0x0000000000ff782f */ /* 0x000fe20003820000 */
[----:B------:R-:W-:-:S04]  /*10b0*/  UIADD3 UR10, UPT, UPT, -UR4, 0x100000, URZ ;  /* 0x00100000040a7890 */ /* 0x000fc8000fffe1ff */
[----:B------:R-:W-:Y:S02]  /*10c0*/  USHF.L.U32 UR11, UR10, 0xb, URZ ;  /* 0x0000000b0a0b7899 */ /* 0x000fe400080006ff */
[----:B------:R-:W-:Y:S02]  /*10d0*/  USHF.L.U32 UR10, UR10, 0x1, URZ ;  /* 0x000000010a0a7899 */ /* 0x000fe400080006ff */
[----:B-1----:R-:W-:Y:S01]  /*10e0*/  ULEA UR8, UR8, UR9, 0x18 ;  /* 0x0000000908087291 */ /* 0x002fe2000f8ec0ff */
[----:B------:R-:W1:Y:S11]  /*10f0*/  FENCE.VIEW.ASYNC.S ;  /* 0x00000000000073c6 */ /* 0x000e760000000000 */
[----:B-1----:R3:W1:Y:S01]  /*1100*/  SYNCS.EXCH.64 URZ, [UR8+0x16070], UR10 ;  /* 0x0160700a08ff75b2 */ /* 0x0026620008000100 */
[----:B------:R3:W1:Y:S02]  /*1110*/  SYNCS.EXCH.64 URZ, [UR8+0x16078], UR10 ;  /* 0x0160780a08ff75b2 */ /* 0x0006640008000100 */
[----:B---3--:R-:W-:Y:S01]  /*1120*/  NOP ;  /* 0x0000000000007918 */ /* 0x008fe20000000000 */
.L_x_19:
[----:B------:R-:W-:Y:S01]  /*1130*/  NOP ;  /* 0x0000000000007918 */ /* 0x000fe20000000000 */
[----:B------:R-:W-:Y:S05]  /*1140*/  @!P2 BRA `(.L_x_20) ;  /* 0x000000000024a947 */ /* 0x000fea0003800000 */
[----:B------:R-:W-:Y:S01]  /*1150*/  ISETP.NE.AND P1, PT, R0, 0x1, PT ;  /* 0x000000010000780c */ /* 0x000fe20003f25270 */
[----:B-1----:R-:W-:Y:S02]  /*1160*/  UP2UR UR8, UPR, URZ, 0x1 ;  /* 0x00000001ff087883 */ /* 0x002fe40008000000 */
[----:B------:R-:W-:Y:S01]  /*1170*/  UPLOP3.LUT UP0, UPT, UPT, UPT, UPT, 0x80, 0x8 ;  /* 0x000000000008789c */ /* 0x000fe20003f0f070 */
[----:B------:R-:W-:-:S03]  /*1180*/  UMOV UR4, URZ ;  /* 0x000000ff00047c82 */ /* 0x000fc60008000000 */
[----:B------:R-:W-:Y:S02]  /*1190*/  UP2UR UR39, UPR, URZ, 0x1 ;  /* 0x00000001ff277883 */ /* 0x000fe40008000000 */
[----:B------:R-:W-:-:S04]  /*11a0*/  UISETP.NE.AND UP0, UPT, UR8, URZ, UPT ;  /* 0x000000ff0800728c */ /* 0x000fc8000bf05270 */
[----:B------:R-:W-:Y:S07]  /*11b0*/  @P1 BRA `(.L_x_21) ;  /* 0x00000000001c1947 */ /* 0x000fee0003800000 */
[----:B------:R-:W-:Y:S01]  /*11c0*/  UMOV UR4, 0x1 ;  /* 0x0000000100047882 */ /* 0x000fe20000000000 */
[----:B------:R-:W-:Y:S05]  /*11d0*/  BRA `(.L_x_21) ;  /* 0x0000000000147947 */ /* 0x000fea0003800000 */
.L_x_20:
[----:B-1----:R-:W-:Y:S02]  /*11e0*/  UP2UR UR8, UPR, URZ, 0x1 ;  /* 0x00000001ff087883 */ /* 0x002fe40008000000 */
[----:B------:R-:W-:Y:S01]  /*11f0*/  UPLOP3.LUT UP0, UPT, UPT, UPT, UPT, 0x40, 0x4 ;  /* 0x000000000004789c */ /* 0x000fe20003f0e870 */
[----:B------:R-:W-:-:S03]  /*1200*/  UMOV UR4, 0x2 ;  /* 0x0000000200047882 */ /* 0x000fc60000000000 */
[----:B------:R-:W-:Y:S02]  /*1210*/  UP2UR UR39, UPR, URZ, 0x1 ;  /* 0x00000001ff277883 */ /* 0x000fe40008000000 */
[----:B------:R-:W-:Y:S02]  /*1220*/  UISETP.NE.AND UP0, UPT, UR8, URZ, UPT ;  /* 0x000000ff0800728c */ /* 0x000fe4000bf05270 */
.L_x_21:
        /* <DEDUP_REMOVED lines=12> */
[----:B-1----:R1:W3:Y:S01]  /*12f0*/  SYNCS.EXCH.64 URZ, [UR9+0x16080], UR10 ;  /* 0x0160800a09ff75b2 */ /* 0x0022e20008000100 */
[----:B------:R1:W1:Y:S01]  /*1300*/  SYNCS.EXCH.64 URZ, [UR9+0x16088], UR10 ;  /* 0x0160880a09ff75b2 */ /* 0x0002620008000100 */
[----:B------:R-:W-:Y:S01]  /*1310*/  NOP ;  /* 0x0000000000007918 */ /* 0x000fe20000000000 */
.L_x_22:
        /* <DEDUP_REMOVED lines=18> */
[----:B------:R2:W1:Y:S01]  /*1440*/  SYNCS.EXCH.64 URZ, [UR10+0x160a0], UR8 ;  /* 0x0160a0080aff75b2 */ /* 0x0004620008000100 */
[----:B------:R2:W1:Y:S01]  /*1450*/  SYNCS.EXCH.64 URZ, [UR10+0x16098], UR12 ;  /* 0x0160980c0aff75b2 */ /* 0x0004620008000100 */
[----:B------:R2:W1:Y:S02]  /*1460*/  SYNCS.EXCH.64 URZ, [UR10+0x160a8], UR8 ;  /* 0x0160a8080aff75b2 */ /* 0x0004640008000100 */
[----:B--2---:R-:W-:Y:S01]  /*1470*/  NOP ;  /* 0x0000000000007918 */ /* 0x004fe20000000000 */
.L_x_23:
        /* <DEDUP_REMOVED lines=22> */
.L_x_24:
[----:B------:R-:W2:Y:S01]  /*15e0*/  SHFL.IDX PT, R2, R3, RZ, 0x1f ;  /* 0x00001fff03027589 */ /* 0x000ea200000e0000 */
[----:B------:R-:W1:Y:S01]  /*15f0*/  S2UR UR36, SR_CTAID.X ;  /* 0x00000000002479c3 */ /* 0x000e620000002500 */
[----:B------:R-:W-:Y:S01]  /*1600*/  NOP ;  /* 0x0000000000007918 */ /* 0x000fe20000000000 */
[----:B--2---:R-:W-:-:S13]  /*1610*/  ISETP.NE.AND P1, PT, R2, RZ, PT ;  /* 0x000000ff0200720c */ /* 0x004fda0003f25270 */
[----:B-1----:R-:W-:Y:S05]  /*1620*/  @P1 BRA `(.L_x_25) ;  /* 0x0000000000301947 */ /* 0x002fea0003800000 */
        /* <DEDUP_REMOVED lines=10> */
[----:B------:R1:W1:Y:S01]  /*16d0*/  SYNCS.EXCH.64 URZ, [UR9+0x160d8], UR10 ;  /* 0x0160d80a09ff75b2 */ /* 0x0002620008000100 */
[----:B------:R-:W-:Y:S01]  /*16e0*/  NOP ;  /* 0x0000000000007918 */ /* 0x000fe20000000000 */
.L_x_25:
[----:B------:R-:W-:Y:S01]  /*16f0*/  ISETP.GT.AND P1, PT, R0, 0x3, PT ;  /* 0x000000030000780c */ /* 0x000fe20003f24270 */
[----:B------:R-:W-:Y:S01]  /*1700*/  NOP ;  /* 0x0000000000007918 */ /* 0x000fe20000000000 */
[----:B-12345:R-:W-:Y:S11]  /*1710*/  BAR.SYNC.DEFER_BLOCKING 0x0 ;  /* 0x0000000000007b1d */ /* 0x03eff60000010000 */
[----:B------:R-:W-:Y:S05]  /*1720*/  @P1 BRA `(.L_x_26) ;  /* 0x000000d800101947 */ /* 0x000fea0003800000 */
[----:B------:R-:W-:-:S13]  /*1730*/  ISETP.GE.U32.AND P0, PT, R0, 0x2, PT ;  /* 0x000000020000780c */ /* 0x000fda0003f06070 */
[----:B------:R-:W-:Y:S05]  /*1740*/  @!P0 BRA `(.L_x_27) ;  /* 0x000000ac00788947 */ /* 0x000fea0003800000 */
[----:B------:R-:W-:Y:S05]  /*1750*/  @!P2 BRA `(.L_x_28) ;  /* 0x0000002400aca947 */ /* 0x000fea0003800000 */
[----:B------:R-:W-:-:S08]  /*1760*/  NOP ;  /* 0x0000000000007918 */ /* 0x000fd00000000000 */
[----:B------:R-:W1:-:S00]  /*1770*/  USETMAXREG.DEALLOC.CTAPOOL 0x20 ;  /* 0x00000020000079c8 */ /* 0x000e4000080e0500 */
[----:B-1----:R-:W1:Y:S02]  /*1780*/  LDC R0, c[0x0][0x900] ;  /* 0x00024000ff007b82 */ /* 0x002e640000000800 */
[----:B-1----:R-:W-:-:S13]  /*1790*/  ISETP.LE.AND P0, PT, R0, UR36, PT ;  /* 0x0000002400007c0c */ /* 0x002fda000bf03270 */
[----:B------:R-:W-:Y:S05]  /*17a0*/  @P0 EXIT ;  /* 0x000000000000094d */ /* 0x000fea0003800000 */
[----:B------:R-:W1:Y:S01]  /*17b0*/  S2UR UR4, SR_CgaCtaId ;  /* 0x00000000000479c3 */ /* 0x000e620000008800 */
[----:B------:R-:W-:Y:S01]  /*17c0*/  UMOV UR7, 0x400 ;  /* 0x0000040000077882 */ /* 0x000fe20000000000 */
[----:B------:R-:W-:Y:S01]  /*17d0*/  HFMA2 R4, -RZ, RZ, 0, 0 ;  /* 0x00000000ff047431 */ /* 0x000fe200000001ff */
[----:B------:R-:W-:Y:S01]  /*17e0*/  PRMT R3, RZ, 0x7610, R3 ;  /* 0x00007610ff037816 */ /* 0x000fe20000000003 */
[----:B------:R-:W-:Y:S02]  /*17f0*/  ULOP3.LUT UR13, UR5, 0x1, URZ, 0xc0, !UPT ;  /* 0x00000001050d7892 */ /* 0x000fe4000f8ec0ff */
[----:B------:R-:W-:Y:S01]  /*1800*/  ULOP3.LUT UR12, UR6, 0x1, URZ, 0xc0, !UPT ;  /* 0x00000001060c7892 */ /* 0x000fe2000f8ec0ff */
[----:B------:R-:W-:Y:S01]  /*1810*/  UMOV UR24, URZ ;  /* 0x000000ff00187c82 */ /* 0x000fe20008000000 */
[----:B------:R-:W-:Y:S01]  /*1820*/  UMOV UR23, 0x1 ;  /* 0x0000000100177882 */ /* 0x000fe20000000000 */
[----:B------:R-:W-:Y:S01]  /*1830*/  UMOV UR22, 0x1 ;  /* 0x0000000100167882 */ /* 0x000fe20000000000 */
[----:B------:R-:W-:Y:S01]  /*1840*/  UMOV UR21, 0x1 ;  /* 0x0000000100157882 */ /* 0x000fe20000000000 */
[----:B------:R-:W-:Y:S01]  /*1850*/  UMOV UR20, URZ ;  /* 0x000000ff00147c82 */ /* 0x000fe20008000000 */
[----:B-1----:R-:W-:-:S04]  /*1860*/  ULEA UR4, UR4, UR7, 0x18 ;  /* 0x0000000704047291 */ /* 0x002fc8000f8ec0ff */
[----:B------:R-:W-:-:S04]  /*1870*/  UIADD3 UR4, UPT, UPT, UR4, 0x8000, URZ ;  /* 0x0000800004047890 */ /* 0x000fc8000fffe0ff */
[----:B------:R-:W-:-:S03]  /*1880*/  USHF.R.U32.HI UR25, URZ, 0x4, UR4 ;  /* 0x00000004ff197899 */ /* 0x000fc60008011604 */
[----:B------:R-:W-:Y:S01]  /*1890*/  UMOV UR4, URZ ;  /* 0x000000ff00047c82 */ /* 0x000fe20008000000 */
[----:B------:R-:W-:-:S04]  /*18a0*/  ULOP3.LUT UR25, UR25, 0x3fff, URZ, 0xc0, !UPT ;  /* 0x00003fff19197892 */ /* 0x000fc8000f8ec0ff */
[----:B------:R-:W-:-:S12]  /*18b0*/  ULOP3.LUT UR14, UR25, 0x10000, URZ, 0xfc, !UPT ;  /* 0x00010000190e7892 */ /* 0x000fd8000f8efcff */
.L_x_89:
[----:B------:R-:W1:Y:S01]  /*18c0*/  LDCU.64 UR6, c[0x0][0x908] ;  /* 0x00012100ff0677ac */ /* 0x000e620008000a00 */
[----:B--2---:R-:W2:Y:S01]  /*18d0*/  LDCU UR5, c[0x0][0x904] ;  /* 0x00012080ff0577ac */ /* 0x004ea20008000800 */
[----:B-1----:R-:W-:Y:S01]  /*18e0*/  UIMAD.WIDE.U32 UR8, UR36, UR6, URZ ;  /* 0x00000006240872a5 */ /* 0x002fe2000f8e00ff */
[----:B------:R-:W1:Y:S01]  /*18f0*/  LDCU UR6, c[0x0][0x380] ;  /* 0x00007000ff0677ac */ /* 0x000e620008000800 */
[----:B--2---:R-:W-:Y:S02]  /*1900*/  UISETP.NE.AND UP0, UPT, UR5, 0x1, UPT ;  /* 0x000000010500788c */ /* 0x004fe4000bf05270 */
[----:B------:R-:W-:-:S04]  /*1910*/  USHF.R.U32.HI UR7, URZ, UR7, UR9 ;  /* 0x00000007ff077299 */ /* 0x000fc80008011609 */
[----:B------:R-:W-:-:S04]  /*1920*/  USEL UR7, UR36, UR7, !UP0 ;  /* 0x0000000724077287 */ /* 0x000fc8000c000000 */
[----:B------:R-:W-:-:S04]  /*1930*/  UIADD3 UR7, UPT, UPT, -UR7, URZ, URZ ;  /* 0x000000ff07077290 */ /* 0x000fc8000fffe1ff */
[----:B------:R-:W-:-:S04]  /*1940*/  UIMAD UR5, UR5, UR7, UR36 ;  /* 0x00000007050572a4 */ /* 0x000fc8000f8e0224 */
[----:B------:R-:W-:-:S04]  /*1950*/  USHF.L.U32 UR5, UR5, 0x8, URZ ;  /* 0x0000000805057899 */ /* 0x000fc800080006ff */
[----:B-1----:R-:W-:-:S09]  /*1960*/  UISETP.GE.AND UP0, UPT, UR5, UR6, UPT ;  /* 0x000000060500728c */ /* 0x002fd2000bf06270 */
[----:B------:R-:W-:Y:S05]  /*1970*/  BRA.U UP0, `(.L_x_29) ;  /* 0x00000025000c7547 */ /* 0x000fea000b800000 */
[----:B------:R-:W-:-:S13]  /*1980*/  LOP3.LUT P0, RZ, R3, 0xff, RZ, 0xc0, !PT ;  /* 0x000000ff03ff7812 */ /* 0x000fda000780c0ff */
[----:B------:R-:W-:Y:S05]  /*1990*/  @P0 BRA `(.L_x_30) ;  /* 0x0000000000940947 */ /* 0x000fea0003800000 */
[----:B------:R-:W1:Y:S01]  /*19a0*/  S2UR UR6, SR_CgaCtaId ;  /* 0x00000000000679c3 */ /* 0x000e620000008800 */
[----:B------:R-:W-:Y:S01]  /*19b0*/  UMOV UR7, 0x40 ;  /* 0x0000004000077882 */ /* 0x000fe20000000000 */
[----:B------:R-:W-:Y:S01]  /*19c0*/  NOP ;  /* 0x0000000000007918 */ /* 0x000fe20000000000 */
[----:B------:R-:W-:Y:S01]  /*19d0*/  UMOV UR5, 0x400 ;  /* 0x0000040000057882 */ /* 0x000fe20000000000 */
[----:B-1----:R-:W-:Y:S02]  /*19e0*/  ULEA UR7, UR6, UR7, 0x18 ;  /* 0x0000000706077291 */ /* 0x002fe4000f8ec0ff */
[----:B------:R-:W-:-:S07]  /*19f0*/  ULEA UR6, UR6, UR5, 0x18 ;  /* 0x0000000506067291 */ /* 0x000fce000f8ec0ff */
[----:B------:R-:W1:Y:S02]  /*1a00*/  LDS.U8 R0, [UR7+0x1c] ;  /* 0x00001c07ff007984 */ /* 0x000e640008000000 */
[----:B-1----:R-:W-:-:S13]  /*1a10*/  ISETP.NE.AND P0, PT, R0, RZ, PT ;  /* 0x000000ff0000720c */ /* 0x002fda0003f05270 */
[----:B------:R-:W-:Y:S05]  /*1a20*/  @P0 BRA `(.L_x_31) ;  /* 0x0000000000580947 */ /* 0x000fea0003800000 */
[----:B------:R-:W-:-:S13]  /*1a30*/  ELECT P0, URZ, PT ;  /* 0x0000000000ff782f */ /* 0x000fda0003800000 */
[----:B------:R-:W-:Y:S05]  /*1a40*/  @!P0 BRA `(.L_x_32) ;  /* 0x0000000000608947 */ /* 0x000fea0003800000 */
[----:B------:R-:W-:Y:S01]  /*1a50*/  UMOV UR5, 0x10 ;  /* 0x0000001000057882 */ /* 0x000fe20000000000 */
[----:B------:R-:W-:Y:S01]  /*1a60*/  HFMA2 R2, -RZ, RZ, 0, 5.9604644775390625e-08 ;  /* 0x00000001ff027431 */ /* 0x000fe200000001ff */
[----:B------:R-:W-:-:S03]  /*1a70*/  MOV R3, 0xffff ;  /* 0x0000ffff00037802 */ /* 0x000fc60000000f00 */
[----:B------:R-:W-:Y:S04]  /*1a80*/  DEPBAR.LE SB1, 0x36 ;  /* 0x00009d800000791a */ /* 0x000fe80000000000 */
[----:B------:R-:W1:Y:S02]  /*1a90*/  UTCATOMSWS.FIND_AND_SET.ALIGN UP0, UR5, UR5 ;  /* 0x00000005000575e3 */ /* 0x000e640008000800 */
[----:B-1----:R-:W-:Y:S01]  /*1aa0*/  MOV R0, UR5 ;  /* 0x0000000500007c02 */ /* 0x002fe20008000f00 */
[----:B------:R-:W-:Y:S06]  /*1ab0*/  BRA.U UP0, `(.L_x_33) ;  /* 0x0000000100187547 */ /* 0x000fec000b800000 */
.L_x_34:
[----:B------:R-:W-:Y:S05]  /*1ac0*/  NANOSLEEP 0x64 ;  /* 0x000000640000795d */ /* 0x000fea0003800000 */
[----:B------:R-:W-:-:S05]  /*1ad0*/  UMOV UR5, 0x10 ;  /* 0x0000001000057882 */ /* 0x000fca0000000000 */
[----:B------:R-:W-:Y:S04]  /*1ae0*/  DEPBAR.LE SB1, 0x36 ;  /* 0x00009d800000791a */ /* 0x000fe80000000000 */
[----:B------:R-:W1:Y:S02]  /*1af0*/  UTCATOMSWS.FIND_AND_SET.ALIGN UP0, UR5, UR5 ;  /* 0x00000005000575e3 */ /* 0x000e640008000800 */
[----:B-1----:R-:W-:Y:S01]  /*1b00*/  MOV R0, UR5 ;  /* 0x0000000500007c02 */ /* 0x002fe20008000f00 */
[----:B------:R-:W-:Y:S05]  /*1b10*/  BRA.U !UP0, `(.L_x_34) ;  /* 0xfffffffd08e87547 */ /* 0x000fea000b83ffff */
.L_x_33:
[-C--:B------:R-:W-:Y:S02]  /*1b20*/  SHF.L.U32 R3, R3, R0.reuse, RZ ;  /* 0x0000000003037219 */ /* 0x080fe400000006ff */
[----:B------:R-:W-:Y:S01]  /*1b30*/  SHF.L.U32 R2, R2, R0, RZ ;  /* 0x0000000002027219 */ /* 0x000fe200000006ff */
[----:B------:R-:W-:Y:S02]  /*1b40*/  IMAD.SHL.U32 R0, R0, 0x20, RZ ;  /* 0x0000002000007824 */ /* 0x000fe400078e00ff */
[----:B------:R1:W-:Y:S04]  /*1b50*/  ATOMS.OR RZ, [UR7+0x14], R3 ;  /* 0x00001403ffff798c */ /* 0x0003e8000b000007 */
[----:B------:R1:W-:Y:S04]  /*1b60*/  ATOMS.OR RZ, [UR7+0x18], R2 ;  /* 0x00001802ffff798c */ /* 0x0003e8000b000007 */
[----:B------:R1:W-:Y:S01]  /*1b70*/  STS [UR6+0x160e0], R0 ;  /* 0x0160e000ff007988 */ /* 0x0003e20008000806 */
[----:B------:R-:W-:Y:S05]  /*1b80*/  BRA `(.L_x_32) ;  /* 0x0000000000107947 */ /* 0x000fea0003800000 */
.L_x_31:
[----:B------:R-:W-:Y:S02]  /*1b90*/  MOV R0, 0xffffffff ;  /* 0xffffffff00007802 */ /* 0x000fe40000000f00 */
[----:B------:R-:W-:-:S03]  /*1ba0*/  MOV R2, 0x1bd0 ;  /* 0x00001bd000027802 */ /* 0x000fc60000000f00 */
[----:B------:R1:W-:Y:S04]  /*1bb0*/  STS [UR6+0x160e0], R0 ;  /* 0x0160e000ff007988 */ /* 0x0003e80008000806 */
[----:B-1----:R-:W-:Y:S05]  /*1bc0*/  CALL.REL.NOINC `($__internal_1_$__cuda_sm10x_tcgen05_guardrail_trap_phase_invalid_during_alloc) ;  /* 0x0000011c00587944 */ /* 0x002fea0003c00000 */
.L_x_32:
[----:B------:R-:W-:Y:S05]  /*1bd0*/  WARPSYNC.ALL ;  /* 0x0000000000007948 */ /* 0x000fea0003800000 */
[----:B------:R-:W-:Y:S01]  /*1be0*/  NOP ;  /* 0x0000000000007918 */ /* 0x000fe20000000000 */
.L_x_30:
[----:B------:R-:W2:Y:S01]  /*1bf0*/  LDCU UR6, c[0x0][0x384] ;  /* 0x00007080ff0677ac */ /* 0x000ea20008000800 */
[----:B-1----:R-:W-:Y:S01]  /*1c00*/  HFMA2 R3, -RZ, RZ, 0, 5.9604644775390625e-08 ;  /* 0x00000001ff037431 */ /* 0x002fe200000001ff */
[----:B--2---:R-:W-:-:S09]  /*1c10*/  UISETP.NE.AND UP0, UPT, UR6, URZ, UPT ;  /* 0x000000ff0600728c */ /* 0x004fd2000bf05270 */
[----:B------:R-:W-:Y:S05]  /*1c20*/  BRA.U !UP0, `(.L_x_29) ;  /* 0x0000002108607547 */ /* 0x000fea000b800000 */
[----:B------:R-:W-:Y:S04]  /*1c30*/  BSSY.RECONVERGENT B0, `(.L_x_35) ;  /* 0x0000003000007945 */ /* 0x000fe80003800200 */
[----:B------:R-:W-:Y:S05]  /*1c40*/  @!P4 BRA `(.L_x_36) ;  /* 0x000000000004c947 */ /* 0x000fea0003800000 */
[----:B------:R-:W-:Y:S05]  /*1c50*/  BPT.TRAP 0x1 ;  /* 0x000000040000795c */ /* 0x000fea0000300000 */
.L_x_36:
[----:B------:R-:W-:Y:S05]  /*1c60*/  BSYNC.RECONVERGENT B0 ;  /* 0x0000000000007941 */ /* 0x000fea0003800200 */
.L_x_35:
[----:B------:R-:W1:Y:S01]  /*1c70*/  S2UR UR11, SR_CgaCtaId ;  /* 0x00000000000b79c3 */ /* 0x000e620000008800 */
[----:B------:R-:W-:Y:S01]  /*1c80*/  UMOV UR5, 0x400 ;  /* 0x0000040000057882 */ /* 0x000fe20000000000 */
[----:B------:R-:W-:Y:S01]  /*1c90*/  SHF.L.U32 R0, R4, 0x1f, RZ ;  /* 0x0000001f04007819 */ /* 0x000fe200000006ff */
[----:B-1----:R-:W-:-:S09]  /*1ca0*/  ULEA UR11, UR11, UR5, 0x18 ;  /* 0x000000050b0b7291 */ /* 0x002fd2000f8ec0ff */
[----:B------:R-:W1:Y:S02]  /*1cb0*/  SYNCS.PHASECHK.TRANS64.TRYWAIT P0, [UR11+0x16000], R0 ;  /* 0x01600000ff0075a7 */ /* 0x000e64000800110b */
[----:B-1----:R-:W-:Y:S05]  /*1cc0*/  @!P0 BRA `(.L_x_37) ;  /* 0x0000010400fc8947 */ /* 0x002fea0003800000 */
.L_x_372:
[----:B------:R-:W-:Y:S05]  /*1cd0*/  BRA.U !UP1, `(.L_x_38) ;  /* 0x0000000109047547 */ /* 0x000fea000b800000 */
[----:B------:R-:W-:Y:S05]  /*1ce0*/  BPT.TRAP 0x1 ;  /* 0x000000040000795c */ /* 0x000fea0000300000 */
.L_x_38:
[----:B------:R-:W-:Y:S01]  /*1cf0*/  ULEA UR7, UR4, UR11, 0x3 ;  /* 0x0000000b04077291 */ /* 0x000fe2000f8e18ff */
[----:B-1----:R-:W-:Y:S01]  /*1d00*/  MOV R2, UR20 ;  /* 0x0000001400027c02 */ /* 0x002fe20008000f00 */
[----:B------:R-:W-:-:S03]  /*1d10*/  UISETP.NE.AND UP4, UPT, UR13, URZ, UPT ;  /* 0x000000ff0d00728c */ /* 0x000fc6000bf85270 */
[----:B------:R-:W-:-:S04]  /*1d20*/  SHF.L.U32 R2, R2, 0x1f, RZ ;  /* 0x0000001f02027819 */ /* 0x000fc800000006ff */
[----:B------:R-:W1:Y:S02]  /*1d30*/  SYNCS.PHASECHK.TRANS64.TRYWAIT P0, [UR7+0x16020], R2 ;  /* 0x01602002ff0075a7 */ /* 0x000e640008001107 */
[----:B-1----:R-:W-:Y:S05]  /*1d40*/  @!P0 BRA `(.L_x_39) ;  /* 0x0000010400f48947 */ /* 0x002fea0003800000 */
.L_x_374:
[----:B------:R-:W-:-:S04]  /*1d50*/  UIADD3 UR15, UPT, UPT, UR4, 0x1, URZ ;  /* 0x00000001040f7890 */ /* 0x000fc8000fffe0ff */
[----:B------:R-:W-:-:S04]  /*1d60*/  UISETP.NE.AND UP0, UPT, UR15, 0x3, UPT ;  /* 0x000000030f00788c */ /* 0x000fc8000bf05270 */
[----:B------:R-:W-:Y:S02]  /*1d70*/  USEL UR5, URZ, 0x1, UP0 ;  /* 0x00000001ff057887 */ /* 0x000fe40008000000 */
[----:B------:R-:W-:Y:S02]  /*1d80*/  USEL UR15, UR15, URZ, UP0 ;  /* 0x000000ff0f0f7287 */ /* 0x000fe40008000000 */
[----:B------:R-:W-:Y:S01]  /*1d90*/  ULOP3.LUT UR20, UR20, UR5, URZ, 0x3c, !UPT ;  /* 0x0000000514147292 */ /* 0x000fe2000f8e3cff */
[----:B------:R-:W-:Y:S11]  /*1da0*/  BRA.U UP4, `(.L_x_40) ;  /* 0x0000000104047547 */ /* 0x000ff6000b800000 */
[----:B------:R-:W-:Y:S05]  /*1db0*/  BPT.TRAP 0x1 ;  /* 0x000000040000795c */ /* 0x000fea0000300000 */
.L_x_40:
[----:B-1----:R-:W-:Y:S01]  /*1dc0*/  IMAD.U32 R2, RZ, RZ, UR21 ;  /* 0x00000015ff027e24 */ /* 0x002fe2000f8e00ff */
[----:B------:R-:W-:Y:S01]  /*1dd0*/  USHF.R.U32.HI UR8, URZ, 0x4, UR11 ;  /* 0x00000004ff087899 */ /* 0x000fe2000801160b */
[----:B------:R-:W-:-:S03]  /*1de0*/  CS2R R6, SRZ ;  /* 0x0000000000067805 */ /* 0x000fc6000001ff00 */
[----:B------:R-:W-:Y:S01]  /*1df0*/  SHF.L.U32 R2, R2, 0x1f, RZ ;  /* 0x0000001f02027819 */ /* 0x000fe200000006ff */
[----:B------:R-:W-:-:S03]  /*1e00*/  ULOP3.LUT UR8, UR8, 0x3fff, URZ, 0xc0, !UPT ;  /* 0x00003fff08087892 */ /* 0x000fc6000f8ec0ff */
[----:B------:R-:W1:Y:S01]  /*1e10*/  SYNCS.PHASECHK.TRANS64.TRYWAIT P0, [UR11+0x16058], R2 ;  /* 0x01605802ff0075a7 */ /* 0x000e62000800110b */
[----:B------:R-:W-:Y:S01]  /*1e20*/  ULOP3.LUT UR8, UR8, 0x10000, URZ, 0xfc, !UPT ;  /* 0x0001000008087892 */ /* 0x000fe2000f8efcff */
[----:B-1----:R-:W-:Y:S11]  /*1e30*/  @!P0 BRA `(.L_x_41) ;  /* 0x0000010400d08947 */ /* 0x002ff60003800000 */
.L_x_376:
[----:B-1----:R-:W-:Y:S01]  /*1e40*/  IMAD.MOV.U32 R5, RZ, RZ, RZ ;  /* 0x000000ffff057224 */ /* 0x002fe200078e00ff */
[----:B------:R-:W-:Y:S01]  /*1e50*/  R2UR UR9, R7 ;  /* 0x00000000070972ca */ /* 0x000fe200000e0000 */
[----:B------:R-:W-:Y:S01]  /*1e60*/  IMAD.MOV.U32 R2, RZ, RZ, RZ ;  /* 0x000000ffff027224 */ /* 0x000fe200078e00ff */
[----:B------:R-:W-:Y:S01]  /*1e70*/  R2UR UR5, R6 ;  /* 0x00000000060572ca */ /* 0x000fe200000e0000 */
[----:B------:R-:W-:Y:S01]  /*1e80*/  ULEA UR34, UR4, UR14, 0x9 ;  /* 0x0000000e04227291 */ /* 0x000fe2000f8e48ff */
[----:B------:R-:W-:Y:S01]  /*1e90*/  R2UR UR10, R5 ;  /* 0x00000000050a72ca */ /* 0x000fe200000e0000 */
[----:B------:R-:W-:Y:S01]  /*1ea0*/  UIADD3 UR44, UPT, UPT, UR8, 0x2, URZ ;  /* 0x00000002082c7890 */ /* 0x000fe2000fffe0ff */
[----:B------:R-:W-:Y:S01]  /*1eb0*/  R2UR UR4, R2 ;  /* 0x00000000020472ca */ /* 0x000fe200000e0000 */
[----:B------:R-:W-:Y:S02]  /*1ec0*/  UIADD3 UR30, UPT, UPT, UR34, 0x2, URZ ;  /* 0x00000002221e7890 */ /* 0x000fe4000fffe0ff */
[----:B------:R-:W-:-:S02]  /*1ed0*/  UIADD3 UR42, UPT, UPT, UR8, 0x4, URZ ;  /* 0x00000004082a7890 */ /* 0x000fc4000fffe0ff */
[----:B------:R-:W-:Y:S02]  /*1ee0*/  UIADD3 UR26, UPT, UPT, UR34, 0x4, URZ ;  /* 0x00000004221a7890 */ /* 0x000fe4000fffe0ff */
[----:B------:R-:W-:Y:S02]  /*1ef0*/  UIADD3 UR40, UPT, UPT, UR8, 0x6, URZ ;  /* 0x0000000608287890 */ /* 0x000fe4000fffe0ff */
[----:B------:R-:W-:Y:S01]  /*1f00*/  UIADD3 UR46, UPT, UPT, UR34, 0x6, URZ ;  /* 0x00000006222e7890 */ /* 0x000fe2000fffe0ff */
[----:B------:R-:W-:Y:S01]  /*1f10*/  UMOV UR32, 0x0 ;  /* 0x0000000000207882 */ /* 0x000fe20000000000 */
[----:B------:R-:W-:Y:S01]  /*1f20*/  UMOV UR33, 0x8100010 ;  /* 0x0810001000217882 */ /* 0x000fe20000000000 */
[----:B------:R-:W-:Y:S01]  /*1f30*/  UMOV UR38, UR8 ;  /* 0x0000000800267c82 */ /* 0x000fe20008000000 */
[----:B------:R-:W-:Y:S01]  /*1f40*/  UMOV UR39, 0x40004040 ;  /* 0x4000404000277882 */ /* 0x000fe20000000000 */
        /* <DEDUP_REMOVED lines=9> */
[----:B------:R1:W-:Y:S01]  /*1fe0*/  UTCHMMA gdesc[UR38], gdesc[UR34], tmem[UR9], tmem[UR32], idesc[UR33], !UPT ;  /* 0x00ff2022260075ea */ /* 0x0003e2000f800009 */
[----:B------:R-:W-:Y:S01]  /*1ff0*/  UMOV UR16, 0x0 ;  /* 0x0000000000107882 */ /* 0x000fe20000000000 */
[----:B------:R-:W-:Y:S01]  /*2000*/  UMOV UR17, 0x8100010 ;  /* 0x0810001000117882 */ /* 0x000fe20000000000 */
[----:B------:R-:W-:Y:S01]  /*2010*/  UMOV UR41, 0x40004040 ;  /* 0x4000404000297882 */ /* 0x000fe20000000000 */
[----:B------:R-:W-:Y:S01]  /*2020*/  UMOV UR47, 0x40004040 ;  /* 0x40004040002f7882 */ /* 0x000fe20000000000 */
[----:B------:R1:W-:Y:S01]  /*2030*/  UTCHMMA gdesc[UR44], gdesc[UR30], tmem[UR5], tmem[UR28], idesc[UR29], UPT ;  /* 0x00ff1c1e2c0075ea */ /* 0x0003e2000b800005 */
[----:B------:R1:W-:Y:S01]  /*2040*/  UTCHMMA gdesc[UR42], gdesc[UR26], tmem[UR10], tmem[UR18], idesc[UR19], UPT ;  /* 0x00ff121a2a0075ea */ /* 0x0003e2000b80000a */
[----:B------:R1:W-:Y:S01]  /*2050*/  UTCHMMA gdesc[UR40], gdesc[UR46], tmem[UR4], tmem[UR16], idesc[UR17], UPT ;  /* 0x00ff102e280075ea */ /* 0x0003e2000b800004 */
[----:B------:R-:W-:Y:S05]  /*2060*/  BRA.U UP4, `(.L_x_42) ;  /* 0x0000000104047547 */ /* 0x000fea000b800000 */
[----:B-1----:R-:W-:Y:S05]  /*2070*/  BPT.TRAP 0x1 ;  /* 0x000000040000795c */ /* 0x002fea0000300000 */
.L_x_42:
[----:B-1----:R-:W-:Y:S01]  /*2080*/  UIADD3 UR4, UPT, UPT, UR11, 0x16050, URZ ;  /* 0x000160500b047890 */ /* 0x002fe2000fffe0ff */
[----:B------:R-:W-:Y:S01]  /*2090*/  BSSY.RECONVERGENT B0, `(.L_x_43) ;  /* 0x0000005000007945 */ /* 0x000fe20003800200 */
[----:B------:R-:W-:-:S07]  /*20a0*/  ULOP3.LUT UR5, UR21, 0x1, URZ, 0x3c, !UPT ;  /* 0x0000000115057892 */ /* 0x000fce000f8e3cff */
[----:B------:R1:W-:Y:S01]  /*20b0*/  UTCBAR [UR4], URZ ;  /* 0x000000ff040073e9 */ /* 0x0003e200080000ff */
[----:B------:R-:W-:Y:S05]  /*20c0*/  @!P4 BRA `(.L_x_44) ;  /* 0x000000000004c947 */ /* 0x000fea0003800000 */
[----:B-1----:R-:W-:Y:S05]  /*20d0*/  BPT.TRAP 0x1 ;  /* 0x000000040000795c */ /* 0x002fea0000300000 */
.L_x_44:
[----:B-1----:R-:W-:Y:S05]  /*20e0*/  BSYNC.RECONVERGENT B0 ;  /* 0x0000000000007941 */ /* 0x002fea0003800200 */
.L_x_43:
[----:B------:R-:W1:Y:S01]  /*20f0*/  SYNCS.PHASECHK.TRANS64.TRYWAIT P0, [UR11+0x16008], R0 ;  /* 0x01600800ff0075a7 */ /* 0x000e62000800110b */
[----:B------:R-:W-:Y:S01]  /*2100*/  UISETP.NE.AND UP3, UPT, UR12, URZ, UPT ;  /* 0x000000ff0c00728c */ /* 0x000fe2000bf65270 */
[----:B-1----:R-:W-:Y:S10]  /*2110*/  @!P0 BRA `(.L_x_45) ;  /* 0x0000010400308947 */ /* 0x002ff40003800000 */
.L_x_378:
[----:B------:R-:W-:Y:S05]  /*2120*/  BRA.U UP3, `(.L_x_46) ;  /* 0x0000000103047547 */ /* 0x000fea000b800000 */
[----:B------:R-:W-:Y:S05]  /*2130*/  BPT.TRAP 0x1 ;  /* 0x000000040000795c */ /* 0x000fea0000300000 */
.L_x_46:
[----:B-1----:R-:W-:Y:S02]  /*2140*/  IMAD.U32 R0, RZ, RZ, UR22 ;  /* 0x00000016ff007e24 */ /* 0x002fe4000f8e00ff */
[----:B------:R-:W-:Y:S02]  /*2150*/  HFMA2 R6, -RZ, RZ, 0, 7.62939453125e-06 ;  /* 0x00000080ff067431 */ /* 0x000fe400000001ff */
[----:B------:R-:W-:Y:S01]  /*2160*/  IMAD.MOV.U32 R5, RZ, RZ, 0x80 ;  /* 0x00000080ff057424 */ /* 0x000fe200078e00ff */
[----:B------:R-:W-:-:S04]  /*2170*/  SHF.L.U32 R0, R0, 0x1f, RZ ;  /* 0x0000001f00007819 */ /* 0x000fc800000006ff */
[----:B------:R-:W1:Y:S02]  /*2180*/  SYNCS.PHASECHK.TRANS64.TRYWAIT P0, [UR11+0x16068], R0 ;  /* 0x01606800ff0075a7 */ /* 0x000e64000800110b */
[----:B-1----:R-:W-:Y:S05]  /*2190*/  @!P0 BRA `(.L_x_47) ;  /* 0x0000010400288947 */ /* 0x002fea0003800000 */
.L_x_380:
[----:B-1----:R-:W-:Y:S01]  /*21a0*/  IMAD.MOV.U32 R2, RZ, RZ, 0x80 ;  /* 0x00000080ff027424 */ /* 0x002fe200078e00ff */
[----:B------:R-:W-:Y:S01]  /*21b0*/  R2UR UR16, R6 ;  /* 0x00000000061072ca */ /* 0x000fe200000e0000 */
[----:B------:R-:W-:Y:S01]  /*21c0*/  IMAD.MOV.U32 R0, RZ, RZ, 0x80 ;  /* 0x00000080ff007424 */ /* 0x000fe200078e00ff */
[----:B------:R-:W-:Y:S01]  /*21d0*/  R2UR UR10, R5 ;  /* 0x00000000050a72ca */ /* 0x000fe200000e0000 */
[----:B------:R-:W-:Y:S01]  /*21e0*/  UIADD3 UR42, UPT, UPT, UR8, 0x400, URZ ;  /* 0x00000400082a7890 */ /* 0x000fe2000fffe0ff */
[----:B------:R-:W-:Y:S01]  /*21f0*/  R2UR UR9, R2 ;  /* 0x00000000020972ca */ /* 0x000fe200000e0000 */
[----:B------:R-:W-:Y:S01]  /*2200*/  UIADD3 UR40, UPT, UPT, UR8, 0x402, URZ ;  /* 0x0000040208287890 */ /* 0x000fe2000fffe0ff */
[----:B------:R-:W-:Y:S01]  /*2210*/  R2UR UR4, R0 ;  /* 0x00000000000472ca */ /* 0x000fe200000e0000 */
[----:B------:R-:W-:Y:S02]  /*2220*/  UIADD3 UR38, UPT, UPT, UR8, 0x404, URZ ;  /* 0x0000040408267890 */ /* 0x000fe4000fffe0ff */
[----:B------:R-:W-:Y:S01]  /*2230*/  UIADD3 UR48, UPT, UPT, UR8, 0x406, URZ ;  /* 0x0000040608307890 */ /* 0x000fe2000fffe0ff */
        /* <DEDUP_REMOVED lines=22> */
.L_x_48:
[----:B-1----:R-:W-:-:S09]  /*23a0*/  UIADD3 UR4, UPT, UPT, UR11, 0x16060, URZ ;  /* 0x000160600b047890 */ /* 0x002fd2000fffe0ff */
[----:B------:R1:W-:Y:S01]  /*23b0*/  UTCBAR [UR4], URZ ;  /* 0x000000ff040073e9 */ /* 0x0003e200080000ff */
[----:B------:R-:W-:Y:S05]  /*23c0*/  BRA.U !UP1, `(.L_x_49) ;  /* 0x0000000109047547 */ /* 0x000fea000b800000 */
[----:B-1----:R-:W-:Y:S05]  /*23d0*/  BPT.TRAP 0x1 ;  /* 0x000000040000795c */ /* 0x002fea0000300000 */
.L_x_49:
[----:B------:R-:W-:-:S09]  /*23e0*/  UIADD3 UR7, UPT, UPT, UR7, 0x16038, URZ ;  /* 0x0001603807077890 */ /* 0x000fd2000fffe0ff */
[----:B------:R2:W-:Y:S01]  /*23f0*/  UTCBAR [UR7], URZ ;  /* 0x000000ff070073e9 */ /* 0x0005e200080000ff */
[----:B------:R-:W-:Y:S05]  /*2400*/  BRA.U !UP1, `(.L_x_50) ;  /* 0x0000000109047547 */ /* 0x000fea000b800000 */
[----:B-12---:R-:W-:Y:S05]  /*2410*/  BPT.TRAP 0x1 ;  /* 0x000000040000795c */ /* 0x006fea0000300000 */
.L_x_50:
[----:B-1----:R-:W-:Y:S01]  /*2420*/  ULEA UR4, UR15, UR11, 0x3 ;  /* 0x0000000b0f047291 */ /* 0x002fe2000f8e18ff */
[----:B------:R-:W-:-:S04]  /*2430*/  MOV R0, UR20 ;  /* 0x0000001400007c02 */ /* 0x000fc80008000f00 */
[----:B------:R-:W-:-:S04]  /*2440*/  SHF.L.U32 R0, R0, 0x1f, RZ ;  /* 0x0000001f00007819 */ /* 0x000fc800000006ff */
[----:B------:R-:W1:Y:S02]  /*2450*/  SYNCS.PHASECHK.TRANS64.TRYWAIT P0, [UR4+0x16020], R0 ;  /* 0x01602000ff0075a7 */ /* 0x000e640008001104 */
[----:B-1----:R-:W-:Y:S05]  /*2460*/  @!P0 BRA `(.L_x_51) ;  /* 0x00000100008c8947 */ /* 0x002fea0003800000 */
.L_x_382:
[----:B------:R-:W-:-:S04]  /*2470*/  UIADD3 UR4, UPT, UPT, UR15, 0x1, URZ ;  /* 0x000000010f047890 */ /* 0x000fc8000fffe0ff */
[----:B------:R-:W-:-:S04]  /*2480*/  UISETP.NE.AND UP0, UPT, UR4, 0x3, UPT ;  /* 0x000000030400788c */ /* 0x000fc8000bf05270 */
[----:B--2---:R-:W-:Y:S02]  /*2490*/  USEL UR7, URZ, 0x1, UP0 ;  /* 0x00000001ff077887 */ /* 0x004fe40008000000 */
[----:B------:R-:W-:Y:S02]  /*24a0*/  USEL UR4, UR4, URZ, UP0 ;  /* 0x000000ff04047287 */ /* 0x000fe40008000000 */
[----:B------:R-:W-:Y:S01]  /*24b0*/  ULOP3.LUT UR20, UR20, UR7, URZ, 0x3c, !UPT ;  /* 0x0000000714147292 */ /* 0x000fe2000f8e3cff */
[----:B------:R-:W-:Y:S11]  /*24c0*/  BRA.U UP5, `(.L_x_52) ;  /* 0x0000000105047547 */ /* 0x000ff6000b800000 */
[----:B------:R-:W-:Y:S05]  /*24d0*/  BPT.TRAP 0x1 ;  /* 0x000000040000795c */ /* 0x000fea0000300000 */
.L_x_52:
[----:B-1----:R-:W-:-:S04]  /*24e0*/  MOV R0, UR23 ;  /* 0x0000001700007c02 */ /* 0x002fc80008000f00 */
[----:B------:R-:W-:-:S04]  /*24f0*/  SHF.L.U32 R0, R0, 0x1f, RZ ;  /* 0x0000001f00007819 */ /* 0x000fc800000006ff */
[----:B------:R-:W1:Y:S02]  /*2500*/  SYNCS.PHASECHK.TRANS64.TRYWAIT P0, [UR11+0x160a0], R0 ;  /* 0x0160a000ff0075a7 */ /* 0x000e64000800110b */
[----:B-1----:R-:W-:Y:S05]  /*2510*/  @!P0 BRA `(.L_x_53) ;  /* 0x0000010000788947 */ /* 0x002fea0003800000 */
.L_x_384:
[----:B------:R-:W-:Y:S05]  /*2520*/  BRA.U UP4, `(.L_x_54) ;  /* 0x0000000104047547 */ /* 0x000fea000b800000 */
[----:B------:R-:W-:Y:S05]  /*2530*/  BPT.TRAP 0x1 ;  /* 0x000000040000795c */ /* 0x000fea0000300000 */
.L_x_54:
[----:B-1----:R-:W-:Y:S02]  /*2540*/  IMAD.U32 R0, RZ, RZ, UR5 ;  /* 0x00000005ff007e24 */ /* 0x002fe4000f8e00ff */
[----:B------:R-:W-:Y:S02]  /*2550*/  HFMA2 R5, -RZ, RZ, 0, 2.384185791015625e-06 ;  /* 0x00000028ff057431 */ /* 0x000fe400000001ff */
[----:B------:R-:W-:Y:S01]  /*2560*/  IMAD.MOV.U32 R7, RZ, RZ, 0x20 ;  /* 0x00000020ff077424 */ /* 0x000fe200078e00ff */
[----:B------:R-:W-:Y:S02]  /*2570*/  MOV R6, 0x100 ;  /* 0x0000010000067802 */ /* 0x000fe40000000f00 */
[----:B------:R-:W-:-:S04]  /*2580*/  SHF.L.U32 R0, R0, 0x1f, RZ ;  /* 0x0000001f00007819 */ /* 0x000fc800000006ff */
[----:B------:R-:W1:Y:S02]  /*2590*/  SYNCS.PHASECHK.TRANS64.TRYWAIT P0, [UR11+0x16058], R0 ;  /* 0x01605800ff0075a7 */ /* 0x000e64000800110b */
[----:B-1----:R-:W-:Y:S05]  /*25a0*/  @!P0 BRA `(.L_x_55) ;  /* 0x00000100006c8947 */ /* 0x002fea0003800000 */
.L_x_386:
[----:B-1----:R-:W-:Y:S01]  /*25b0*/  IMAD.MOV.U32 R0, RZ, RZ, 0x38 ;  /* 0x00000038ff007424 */ /* 0x002fe200078e00ff */
[----:B------:R-:W-:Y:S01]  /*25c0*/  R2UR UR19, R6 ;  /* 0x00000000061372ca */ /* 0x000fe200000e0000 */
[----:B------:R-:W-:Y:S01]  /*25d0*/  IMAD.MOV.U32 R6, RZ, RZ, 0x100 ;  /* 0x00000100ff067424 */ /* 0x000fe200078e00ff */
[----:B------:R-:W-:Y:S01]  /*25e0*/  R2UR UR16, R5 ;  /* 0x00000000051072ca */ /* 0x000fe200000e0000 */
[----:B------:R-:W-:Y:S01]  /*25f0*/  IMAD.MOV.U32 R5, RZ, RZ, 0x30 ;  /* 0x00000030ff057424 */ /* 0x000fe200078e00ff */
[----:B------:R-:W-:Y:S01]  /*2600*/  R2UR UR7, R0 ;  /* 0x00000000000772ca */ /* 0x000fe200000e0000 */
[----:B------:R-:W-:Y:S01]  /*2610*/  IMAD.MOV.U32 R2, RZ, RZ, 0x100 ;  /* 0x00000100ff027424 */ /* 0x000fe200078e00ff */
[----:B------:R-:W-:Y:S01]  /*2620*/  R2UR UR18, R7 ;  /* 0x00000000071272ca */ /* 0x000fe200000e0000 */
[----:B------:R-:W-:Y:S01]  /*2630*/  IMAD.MOV.U32 R0, RZ, RZ, 0x100 ;  /* 0x00000100ff007424 */ /* 0x000fe200078e00ff */
[----:B------:R-:W-:Y:S01]  /*2640*/  R2UR UR17, R6 ;  /* 0x00000000061172ca */ /* 0x000fe200000e0000 */
[----:B------:R-:W-:Y:S01]  /*2650*/  ULEA UR42, UR15, UR25, 0x9 ;  /* 0x000000190f2a7291 */ /* 0x000fe2000f8e48ff */
[----:B------:R-:W-:Y:S01]  /*2660*/  R2UR UR9, R5 ;  /* 0x00000000050972ca */ /* 0x000fe200000e0000 */
[----:B------:R-:W-:Y:S01]  /*2670*/  UMOV UR32, 0x0 ;  /* 0x0000000000207882 */ /* 0x000fe20000000000 */
[----:B------:R-:W-:Y:S01]  /*2680*/  R2UR UR10, R2 ;  /* 0x00000000020a72ca */ /* 0x000fe200000e0000 */
[----:B------:R-:W-:Y:S01]  /*2690*/  UIADD3 UR40, UPT, UPT, UR42, 0x80, URZ ;  /* 0x000000802a287890 */ /* 0x000fe2000fffe0ff */
[----:B------:R-:W-:Y:S01]  /*26a0*/  R2UR UR8, R0 ;  /* 0x00000000000872ca */ /* 0x000fe200000e0000 */
[----:B------:R-:W-:-:S02]  /*26b0*/  UIADD3 UR38, UPT, UPT, UR42, 0x100, URZ ;  /* 0x000001002a267890 */ /* 0x000fc4000fffe0ff */
        /* <DEDUP_REMOVED lines=9> */
[----:B------:R1:W-:Y:S01]  /*2750*/  UTCHMMA tmem[UR18], gdesc[UR42], tmem[UR19], tmem[UR32], idesc[UR33], !UPT ;  /* 0x00ff202a120079ea */ /* 0x0003e2000f800013 */
[----:B------:R-:W-:Y:S01]  /*2760*/  UMOV UR26, 0x0 ;  /* 0x00000000001a7882 */ /* 0x000fe20000000000 */
[----:B------:R-:W-:Y:S01]  /*2770*/  UMOV UR27, 0x8110010 ;  /* 0x08110010001b7882 */ /* 0x000fe20000000000 */
[----:B------:R-:W-:Y:S01]  /*2780*/  UMOV UR35, 0x40004040 ;  /* 0x4000404000237882 */ /* 0x000fe20000000000 */
[----:B------:R1:W-:Y:S01]  /*2790*/  UTCHMMA tmem[UR16], gdesc[UR40], tmem[UR17], tmem[UR30], idesc[UR31], UPT ;  /* 0x00ff1e28100079ea */ /* 0x0003e2000b800011 */
[----:B------:R1:W-:Y:S01]  /*27a0*/  UTCHMMA tmem[UR9], gdesc[UR38], tmem[UR10], tmem[UR28], idesc[UR29], UPT ;  /* 0x00ff1c26090079ea */ /* 0x0003e2000b80000a */
[----:B------:R1:W-:Y:S01]  /*27b0*/  UTCHMMA tmem[UR7], gdesc[UR34], tmem[UR8], tmem[UR26], idesc[UR27], UPT ;  /* 0x00ff1a22070079ea */ /* 0x0003e2000b800008 */
[----:B------:R-:W-:Y:S05]  /*27c0*/  BRA.U UP5, `(.L_x_56) ;  /* 0x0000000105047547 */ /* 0x000fea000b800000 */
[----:B-1----:R-:W-:Y:S05]  /*27d0*/  BPT.TRAP 0x1 ;  /* 0x000000040000795c */ /* 0x002fea0000300000 */
.L_x_56:
[----:B-1----:R-:W-:Y:S02]  /*27e0*/  UIADD3 UR8, UPT, UPT, UR11, 0x16090, URZ ;  /* 0x000160900b087890 */ /* 0x002fe4000fffe0ff */
[----:B------:R-:W-:Y:S02]  /*27f0*/  UISETP.GE.AND UP0, UPT, UR6, 0x41, UPT ;  /* 0x000000410600788c */ /* 0x000fe4000bf06270 */
[----:B------:R-:W-:Y:S01]  /*2800*/  ULOP3.LUT UR7, UR22, 0x1, URZ, 0x3c, !UPT ;  /* 0x0000000116077892 */ /* 0x000fe2000f8e3cff */
[----:B------:R-:W-:Y:S01]  /*2810*/  UMOV UR19, URZ ;  /* 0x000000ff00137c82 */ /* 0x000fe20008000000 */
[----:B------:R-:W-:Y:S01]  /*2820*/  UMOV UR18, UR24 ;  /* 0x0000001800127c82 */ /* 0x000fe20008000000 */
[----:B------:R-:W-:Y:S02]  /*2830*/  UMOV UR17, UR15 ;  /* 0x0000000f00117c82 */ /* 0x000fe40008000000 */
[----:B------:R1:W-:Y:S02]  /*2840*/  UTCBAR [UR8], URZ ;  /* 0x000000ff080073e9 */ /* 0x0003e400080000ff */
[----:B------:R-:W-:Y:S05]  /*2850*/  BRA.U !UP0, `(.L_x_57) ;  /* 0x00000011080c7547 */ /* 0x000fea000b800000 */
[----:B-1----:R-:W-:Y:S01]  /*2860*/  UIADD3 UR8, UPT, UPT, UR6, 0x3f, URZ ;  /* 0x0000003f06087890 */ /* 0x002fe2000fffe0ff */
[----:B------:R-:W-:Y:S01]  /*2870*/  UMOV UR19, URZ ;  /* 0x000000ff00137c82 */ /* 0x000fe20008000000 */
[----:B------:R-:W-:Y:S02]  /*2880*/  UMOV UR17, UR15 ;  /* 0x0000000f00117c82 */ /* 0x000fe40008000000 */
[----:B------:R-:W-:Y:S01]  /*2890*/  USHF.R.S32.HI UR6, URZ, 0x1f, UR8 ;  /* 0x0000001fff067899 */ /* 0x000fe20008011408 */
[----:B------:R-:W-:-:S03]  /*28a0*/  UMOV UR16, UR15 ;  /* 0x0000000f00107c82 */ /* 0x000fc60008000000 */
[----:B------:R-:W-:-:S04]  /*28b0*/  ULEA.HI UR8, UR6, UR8, URZ, 0x6 ;  /* 0x0000000806087291 */ /* 0x000fc8000f8f30ff */
[----:B------:R-:W-:-:S04]  /*28c0*/  USHF.R.S32.HI UR8, URZ, 0x6, UR8 ;  /* 0x00000006ff087899 */ /* 0x000fc80008011408 */
[----:B------:R-:W-:-:S04]  /*28d0*/  UISETP.LT.AND UP0, UPT, UR8, 0x2, UPT ;  /* 0x000000020800788c */ /* 0x000fc8000bf01270 */
[----:B------:R-:W-:-:S04]  /*28e0*/  USEL UR6, UR8, 0x2, UP0 ;  /* 0x0000000208067887 */ /* 0x000fc80008000000 */
[----:B------:R-:W-:-:S04]  /*28f0*/  UIADD3 UR6, UPT, UPT, -UR6, UR24, UR8 ;  /* 0x0000001806067290 */ /* 0x000fc8000fffe108 */
[----:B------:R-:W-:-:S12]  /*2900*/  UIADD3 UR18, UPT, UPT, UR6, 0x1, URZ ;  /* 0x0000000106127890 */ /* 0x000fd8000fffe0ff */
.L_x_76:
[----:B------:R-:W-:Y:S01]  /*2910*/  UIADD3 UR24, UPT, UPT, UR24, 0x1, URZ ;  /* 0x0000000118187890 */ /* 0x000fe2000fffe0ff */
[----:B------:R-:W-:Y:S01]  /*2920*/  UMOV UR21, UR5 ;  /* 0x0000000500157c82 */ /* 0x000fe20008000000 */
[----:B------:R-:W-:Y:S02]  /*2930*/  UMOV UR22, UR7 ;  /* 0x0000000700167c82 */ /* 0x000fe40008000000 */
[----:B------:R-:W-:Y:S01]  /*2940*/  UISETP.NE.AND UP2, UPT, UR24, UR18, UPT ;  /* 0x000000121800728c */ /* 0x000fe2000bf45270 */
[----:B--2---:R-:W-:Y:S10]  /*2950*/  BRA.U !UP1, `(.L_x_58) ;  /* 0x0000000109047547 */ /* 0x004ff4000b800000 */
[----:B------:R-:W-:Y:S05]  /*2960*/  BPT.TRAP 0x1 ;  /* 0x000000040000795c */ /* 0x000fea0000300000 */
.L_x_58:
[----:B------:R-:W1:Y:S01]  /*2970*/  S2UR UR11, SR_CgaCtaId ;  /* 0x00000000000b79c3 */ /* 0x000e620000008800 */
[----:B------:R-:W-:Y:S01]  /*2980*/  UMOV UR5, 0x400 ;  /* 0x0000040000057882 */ /* 0x000fe20000000000 */
[----:B------:R-:W-:Y:S04]  /*2990*/  MOV R0, UR20 ;  /* 0x0000001400007c02 */ /* 0x000fe80008000f00 */
[----:B------:R-:W-:Y:S01]  /*29a0*/  SHF.L.U32 R0, R0, 0x1f, RZ ;  /* 0x0000001f00007819 */ /* 0x000fe200000006ff */
[----:B-1----:R-:W-:Y:S04]  /*29b0*/  ULEA UR11, UR11, UR5, 0x18 ;  /* 0x000000050b0b7291 */ /* 0x002fe8000f8ec0ff */
[----:B------:R-:W-:Y:S09]  /*29c0*/  ULEA UR5, UR4, UR11, 0x3 ;  /* 0x0000000b04057291 */ /* 0x000ff2000f8e18ff */
[----:B------:R-:W1:Y:S02]  /*29d0*/  SYNCS.PHASECHK.TRANS64.TRYWAIT P0, [UR5+0x16020], R0 ;  /* 0x01602000ff0075a7 */ /* 0x000e640008001105 */
[----:B-1----:R-:W-:Y:S05]  /*29e0*/  @!P0 BRA `(.L_x_59) ;  /* 0x000000fc00748947 */ /* 0x002fea0003800000 */
.L_x_388:
[----:B------:R-:W-:Y:S01]  /*29f0*/  USHF.R.U32.HI UR5, URZ, 0x4, UR11 ;  /* 0x00000004ff057899 */ /* 0x000fe2000801160b */
[----:B-1----:R-:W-:Y:S01]  /*2a00*/  IMAD.MOV.U32 R2, RZ, RZ, RZ ;  /* 0x000000ffff027224 */ /* 0x002fe200078e00ff */
[----:B------:R-:W-:Y:S01]  /*2a10*/  USHF.R.U32.HI UR10, URZ, 0x4, UR11 ;  /* 0x00000004ff0a7899 */ /* 0x000fe2000801160b */
[----:B------:R-:W-:Y:S01]  /*2a20*/  IMAD.MOV.U32 R0, RZ, RZ, RZ ;  /* 0x000000ffff007224 */ /* 0x000fe200078e00ff */
[----:B------:R-:W-:Y:S02]  /*2a30*/  USHF.R.U32.HI UR9, URZ, 0x4, UR11 ;  /* 0x00000004ff097899 */ /* 0x000fe4000801160b */
[----:B------:R-:W-:Y:S01]  /*2a40*/  USHF.R.U32.HI UR8, URZ, 0x4, UR11 ;  /* 0x00000004ff087899 */ /* 0x000fe2000801160b */
[----:B------:R-:W-:Y:S01]  /*2a50*/  R2UR UR7, R2 ;  /* 0x00000000020772ca */ /* 0x000fe200000e0000 */
[----:B------:R-:W-:Y:S01]  /*2a60*/  ULEA UR42, UR4, UR14, 0x9 ;  /* 0x0000000e042a7291 */ /* 0x000fe2000f8e48ff */
[----:B------:R-:W-:Y:S01]  /*2a70*/  R2UR UR6, R0 ;  /* 0x00000000000672ca */ /* 0x000fe200000e0000 */
[----:B------:R-:W-:Y:S02]  /*2a80*/  UIADD3 UR15, UPT, UPT, UR4, 0x1, URZ ;  /* 0x00000001040f7890 */ /* 0x000fe4000fffe0ff */
[----:B------:R-:W-:Y:S01]  /*2a90*/  ULOP3.LUT UR4, UR5, 0x3fff, URZ, 0xc0, !UPT ;  /* 0x00003fff05047892 */ /* 0x000fe2000f8ec0ff */
[----:B------:R-:W-:Y:S01]  /*2aa0*/  R2UR UR5, R2 ;  /* 0x00000000020572ca */ /* 0x000fe200000e0000 */
[----:B------:R-:W-:Y:S02]  /*2ab0*/  ULOP3.LUT UR10, UR10, 0x3fff, URZ, 0xc0, !UPT ;  /* 0x00003fff0a0a7892 */ /* 0x000fe4000f8ec0ff */
[----:B------:R-:W-:Y:S02]  /*2ac0*/  ULOP3.LUT UR9, UR9, 0x3fff, URZ, 0xc0, !UPT ;  /* 0x00003fff09097892 */ /* 0x000fe4000f8ec0ff */
[----:B------:R-:W-:Y:S02]  /*2ad0*/  ULOP3.LUT UR8, UR8, 0x3fff, URZ, 0xc0, !UPT ;  /* 0x00003fff08087892 */ /* 0x000fe4000f8ec0ff */
[----:B------:R-:W-:Y:S02]  /*2ae0*/  ULOP3.LUT UR10, UR10, 0x10000, URZ, 0xfc, !UPT ;  /* 0x000100000a0a7892 */ /* 0x000fe4000f8efcff */
[----:B------:R-:W-:Y:S02]  /*2af0*/  ULOP3.LUT UR9, UR9, 0x10000, URZ, 0xfc, !UPT ;  /* 0x0001000009097892 */ /* 0x000fe4000f8efcff */
[----:B------:R-:W-:Y:S01]  /*2b00*/  ULOP3.LUT UR44, UR4, 0x10000, URZ, 0xfc, !UPT ;  /* 0x00010000042c7892 */ /* 0x000fe2000f8efcff */
[----:B------:R-:W-:Y:S01]  /*2b10*/  R2UR UR4, R0 ;  /* 0x00000000000472ca */ /* 0x000fe200000e0000 */
[----:B------:R-:W-:Y:S02]  /*2b20*/  ULOP3.LUT UR8, UR8, 0x10000, URZ, 0xfc, !UPT ;  /* 0x0001000008087892 */ /* 0x000fe4000f8efcff */
[----:B------:R-:W-:Y:S02]  /*2b30*/  UIADD3 UR40, UPT, UPT, UR42, 0x2, URZ ;  /* 0x000000022a287890 */ /* 0x000fe4000fffe0ff */
[----:B------:R-:W-:Y:S02]  /*2b40*/  UIADD3 UR46, UPT, UPT, UR10, 0x2, URZ ;  /* 0x000000020a2e7890 */ /* 0x000fe4000fffe0ff */
[----:B------:R-:W-:Y:S02]  /*2b50*/  UIADD3 UR38, UPT, UPT, UR42, 0x4, URZ ;  /* 0x000000042a267890 */ /* 0x000fe4000fffe0ff */
[----:B------:R-:W-:Y:S02]  /*2b60*/  UIADD3 UR48, UPT, UPT, UR9, 0x4, URZ ;  /* 0x0000000409307890 */ /* 0x000fe4000fffe0ff */
[----:B------:R-:W-:Y:S02]  /*2b70*/  UIADD3 UR34, UPT, UPT, UR42, 0x6, URZ ;  /* 0x000000062a227890 */ /* 0x000fe4000fffe0ff */
[----:B------:R-:W-:Y:S02]  /*2b80*/  UIADD3 UR8, UPT, UPT, UR8, 0x6, URZ ;  /* 0x0000000608087890 */ /* 0x000fe4000fffe0ff */
[----:B------:R-:W-:Y:S02]  /*2b90*/  UISETP.NE.AND UP4, UPT, UR13, URZ, UPT ;  /* 0x000000ff0d00728c */ /* 0x000fe4000bf85270 */
[----:B------:R-:W-:Y:S01]  /*2ba0*/  UISETP.NE.AND UP0, UPT, UR15, 0x3, UPT ;  /* 0x000000030f00788c */ /* 0x000fe2000bf05270 */
[----:B------:R-:W-:Y:S01]  /*2bb0*/  UMOV UR32, 0x0 ;  /* 0x0000000000207882 */ /* 0x000fe20000000000 */
[----:B------:R-:W-:Y:S02]  /*2bc0*/  UMOV UR33, 0x8100010 ;  /* 0x0810001000217882 */ /* 0x000fe40000000000 */
[----:B------:R-:W-:Y:S02]  /*2bd0*/  USEL UR10, URZ, 0x1, UP0 ;  /* 0x00000001ff0a7887 */ /* 0x000fe40008000000 */
[----:B------:R-:W-:Y:S02]  /*2be0*/  USEL UR15, UR15, URZ, UP0 ;  /* 0x000000ff0f0f7287 */ /* 0x000fe40008000000 */
[----:B------:R-:W-:Y:S01]  /*2bf0*/  ULOP3.LUT UR20, UR20, UR10, URZ, 0x3c, !UPT ;  /* 0x0000000a14147292 */ /* 0x000fe2000f8e3cff */
        /* <DEDUP_REMOVED lines=9> */
[----:B------:R-:W-:Y:S01]  /*2c90*/  UMOV UR29, 0x8100010 ;  /* 0x08100010001d7882 */ /* 0x000fe20000000000 */
[----:B------:R-:W-:Y:S01]  /*2ca0*/  UMOV UR39, 0x40004040 ;  /* 0x4000404000277882 */ /* 0x000fe20000000000 */
[----:B------:R-:W-:Y:S01]  /*2cb0*/  UMOV UR49, 0x40004040 ;  /* 0x4000404000317882 */ /* 0x000fe20000000000 */
[----:B------:R-:W-:Y:S01]  /*2cc0*/  UMOV UR26, 0x0 ;  /* 0x00000000001a7882 */ /* 0x000fe20000000000 */
[----:B------:R1:W-:Y:S01]  /*2cd0*/  UTCHMMA gdesc[UR48], gdesc[UR38], tmem[UR5], tmem[UR28], idesc[UR29], UPT ;  /* 0x00ff1c26300075ea */ /* 0x0003e2000b800005 */
[----:B------:R-:W-:Y:S01]  /*2ce0*/  UMOV UR27, 0x8100010 ;  /* 0x08100010001b7882 */ /* 0x000fe20000000000 */
[----:B------:R-:W-:Y:S01]  /*2cf0*/  UMOV UR35, 0x40004040 ;  /* 0x4000404000237882 */ /* 0x000fe20000000000 */
[----:B------:R-:W-:Y:S02]  /*2d00*/  UMOV UR9, 0x40004040 ;  /* 0x4000404000097882 */ /* 0x000fe40000000000 */
[----:B------:R1:W-:Y:S01]  /*2d10*/  UTCHMMA gdesc[UR8], gdesc[UR34], tmem[UR4], tmem[UR26], idesc[UR27], UPT ;  /* 0x00ff1a22080075ea */ /* 0x0003e2000b800004 */
[----:B------:R-:W-:Y:S05]  /*2d20*/  BRA.U UP4, `(.L_x_60) ;  /* 0x0000000104047547 */ /* 0x000fea000b800000 */
[----:B-1----:R-:W-:Y:S05]  /*2d30*/  BPT.TRAP 0x1 ;  /* 0x000000040000795c */ /* 0x002fea0000300000 */
.L_x_60:
[----:B-1----:R-:W-:Y:S09]  /*2d40*/  UIADD3 UR4, UPT, UPT, UR11, 0x16050, URZ ;  /* 0x000160500b047890 */ /* 0x002ff2000fffe0ff */
[----:B------:R1:W-:Y:S01]  /*2d50*/  UTCBAR [UR4], URZ ;  /* 0x000000ff040073e9 */ /* 0x0003e200080000ff */
[----:B------:R-:W-:Y:S05]  /*2d60*/  BRA.U UP5, `(.L_x_61) ;  /* 0x0000000105047547 */ /* 0x000fea000b800000 */
[----:B-1----:R-:W-:Y:S05]  /*2d70*/  BPT.TRAP 0x1 ;  /* 0x000000040000795c */ /* 0x002fea0000300000 */
.L_x_61:
[----:B------:R-:W-:Y:S01]  /*2d80*/  MOV R0, UR23 ;  /* 0x0000001700007c02 */ /* 0x000fe20008000f00 */
[----:B------:R-:W-:Y:S03]  /*2d90*/  UISETP.NE.AND UP3, UPT, UR12, URZ, UPT ;  /* 0x000000ff0c00728c */ /* 0x000fe6000bf65270 */
[----:B------:R-:W-:Y:S04]  /*2da0*/  SHF.L.U32 R0, R0, 0x1f, RZ ;  /* 0x0000001f00007819 */ /* 0x000fe800000006ff */
[----:B------:R-:W2:Y:S02]  /*2db0*/  SYNCS.PHASECHK.TRANS64.TRYWAIT P0, [UR11+0x160a8], R0 ;  /* 0x0160a800ff0075a7 */ /* 0x000ea4000800110b */
[----:B--2---:R-:W-:Y:S05]  /*2dc0*/  @!P0 BRA `(.L_x_62) ;  /* 0x000000f800948947 */ /* 0x004fea0003800000 */
.L_x_390:
[----:B------:R-:W-:Y:S05]  /*2dd0*/  BRA.U UP3, `(.L_x_63) ;  /* 0x0000000103047547 */ /* 0x000fea000b800000 */
[----:B-1----:R-:W-:Y:S05]  /*2de0*/  BPT.TRAP 0x1 ;  /* 0x000000040000795c */ /* 0x002fea0000300000 */
.L_x_63:
[----:B--2---:R-:W-:Y:S02]  /*2df0*/  IMAD.U32 R0, RZ, RZ, UR22 ;  /* 0x00000016ff007e24 */ /* 0x004fe4000f8e00ff */
[----:B------:R-:W-:Y:S02]  /*2e00*/  HFMA2 R6, -RZ, RZ, 0, 2.288818359375e-05 ;  /* 0x00000180ff067431 */ /* 0x000fe400000001ff */
[----:B------:R-:W-:Y:S01]  /*2e10*/  IMAD.MOV.U32 R7, RZ, RZ, 0xa0 ;  /* 0x000000a0ff077424 */ /* 0x000fe200078e00ff */
[----:B------:R-:W-:Y:S02]  /*2e20*/  MOV R5, 0xa8 ;  /* 0x000000a800057802 */ /* 0x000fe40000000f00 */
[----:B------:R-:W-:Y:S04]  /*2e30*/  SHF.L.U32 R0, R0, 0x1f, RZ ;  /* 0x0000001f00007819 */ /* 0x000fe800000006ff */
[----:B------:R-:W2:Y:S02]  /*2e40*/  SYNCS.PHASECHK.TRANS64.TRYWAIT P0, [UR11+0x16068], R0 ;  /* 0x01606800ff0075a7 */ /* 0x000ea4000800110b */
[----:B--2---:R-:W-:Y:S05]  /*2e50*/  @!P0 BRA `(.L_x_64) ;  /* 0x000000f800888947 */ /* 0x004fea0003800000 */
.L_x_392:
[----:B------:R-:W-:Y:S01]  /*2e60*/  ULEA UR26, UR16, UR25, 0x9 ;  /* 0x00000019101a7291 */ /* 0x000fe2000f8e48ff */
[----:B--2---:R-:W-:Y:S01]  /*2e70*/  IMAD.MOV.U32 R0, RZ, RZ, 0xb8 ;  /* 0x000000b8ff007424 */ /* 0x004fe200078e00ff */
[----:B------:R-:W-:Y:S01]  /*2e80*/  UISETP.NE.U32.AND UP0, UPT, UR19, URZ, UPT ;  /* 0x000000ff1300728c */ /* 0x000fe2000bf05070 */
[----:B------:R-:W-:Y:S01]  /*2e90*/  R2UR UR10, R6 ;  /* 0x00000000060a72ca */ /* 0x000fe200000e0000 */
[----:B------:R-:W-:Y:S01]  /*2ea0*/  UIADD3 UR50, UPT, UPT, UR26, 0x80, URZ ;  /* 0x000000801a327890 */ /* 0x000fe2000fffe0ff */
[----:B------:R-:W-:Y:S01]  /*2eb0*/  R2UR UR7, R5 ;  /* 0x00000000050772ca */ /* 0x000fe200000e0000 */
[----:B------:R-:W-:Y:S01]  /*2ec0*/  UIADD3 UR48, UPT, UPT, UR26, 0x100, URZ ;  /* 0x000001001a307890 */ /* 0x000fe2000fffe0ff */
[----:B------:R-:W-:Y:S01]  /*2ed0*/  IMAD.MOV.U32 R6, RZ, RZ, 0x180 ;  /* 0x00000180ff067424 */ /* 0x000fe200078e00ff */
[----:B------:R-:W-:Y:S01]  /*2ee0*/  UIADD3 UR46, UPT, UPT, UR26, 0x180, URZ ;  /* 0x000001801a2e7890 */ /* 0x000fe2000fffe0ff */
[----:B-1----:R-:W-:Y:S01]  /*2ef0*/  R2UR UR4, R0 ;  /* 0x00000000000472ca */ /* 0x002fe200000e0000 */
[----:B------:R-:W-:Y:S01]  /*2f00*/  IMAD.MOV.U32 R5, RZ, RZ, 0xb0 ;  /* 0x000000b0ff057424 */ /* 0x000fe200078e00ff */
[----:B------:R-:W-:Y:S01]  /*2f10*/  R2UR UR9, R7 ;  /* 0x00000000070972ca */ /* 0x000fe200000e0000 */
[----:B------:R-:W-:Y:S01]  /*2f20*/  IMAD.MOV.U32 R2, RZ, RZ, 0x180 ;  /* 0x00000180ff027424 */ /* 0x000fe200078e00ff */
[----:B------:R-:W-:Y:S01]  /*2f30*/  R2UR UR8, R6 ;  /* 0x00000000060872ca */ /* 0x000fe200000e0000 */
[----:B------:R-:W-:Y:S01]  /*2f40*/  IMAD.MOV.U32 R0, RZ, RZ, 0x180 ;  /* 0x00000180ff007424 */ /* 0x000fe200078e00ff */
[----:B------:R-:W-:Y:S01]  /*2f50*/  R2UR UR5, R5 ;  /* 0x00000000050572ca */ /* 0x000fe200000e0000 */
[----:B------:R-:W-:Y:S01]  /*2f60*/  UMOV UR44, 0x0 ;  /* 0x00000000002c7882 */ /* 0x000fe20000000000 */
[----:B------:R-:W-:Y:S01]  /*2f70*/  R2UR UR6, R2 ;  /* 0x00000000020672ca */ /* 0x000fe200000e0000 */
[----:B------:R-:W-:Y:S01]  /*2f80*/  UMOV UR45, 0x8110010 ;  /* 0x08110010002d7882 */ /* 0x000fe20000000000 */
[----:B------:R-:W-:Y:S01]  /*2f90*/  R2UR UR16, R0 ;  /* 0x00000000001072ca */ /* 0x000fe200000e0000 */
[----:B------:R-:W-:Y:S01]  /*2fa0*/  UMOV UR27, 0x40004040 ;  /* 0x40004040001b7882 */ /* 0x000fe20000000000 */
[----:B------:R-:W-:Y:S01]  /*2fb0*/  UMOV UR32, 0x0 ;  /* 0x0000000000207882 */ /* 0x000fe20000000000 */
[----:B------:R-:W-:Y:S01]  /*2fc0*/  UMOV UR33, 0x8110010 ;  /* 0x0811001000217882 */ /* 0x000fe20000000000 */
[----:B------:R-:W-:Y:S01]  /*2fd0*/  UMOV UR51, 0x40004040 ;  /* 0x4000404000337882 */ /* 0x000fe20000000000 */
[----:B------:R1:W-:Y:S01]  /*2fe0*/  UTCHMMA tmem[UR9], gdesc[UR26], tmem[UR10], tmem[UR44], idesc[UR45], UP0 ;  /* 0x00ff2c1a090079ea */ /* 0x0003e2000800000a */
[----:B------:R-:W-:Y:S01]  /*2ff0*/  UMOV UR30, 0x0 ;  /* 0x00000000001e7882 */ /* 0x000fe20000000000 */
[----:B------:R1:W-:Y:S01]  /*3000*/  UTCHMMA tmem[UR7], gdesc[UR50], tmem[UR8], tmem[UR32], idesc[UR33], UPT ;  /* 0x00ff2032070079ea */ /* 0x0003e2000b800008 */
[----:B------:R-:W-:Y:S01]  /*3010*/  UMOV UR31, 0x8110010 ;  /* 0x08110010001f7882 */ /* 0x000fe20000000000 */
[----:B------:R-:W-:Y:S01]  /*3020*/  UMOV UR49, 0x40004040 ;  /* 0x4000404000317882 */ /* 0x000fe20000000000 */
[----:B------:R-:W-:Y:S01]  /*3030*/  UMOV UR28, 0x0 ;  /* 0x00000000001c7882 */ /* 0x000fe20000000000 */
[----:B------:R1:W-:Y:S01]  /*3040*/  UTCHMMA tmem[UR5], gdesc[UR48], tmem[UR6], tmem[UR30], idesc[UR31], UPT ;  /* 0x00ff1e30050079ea */ /* 0x0003e2000b800006 */
[----:B------:R-:W-:Y:S01]  /*3050*/  UMOV UR29, 0x8110010 ;  /* 0x08110010001d7882 */ /* 0x000fe20000000000 */
[----:B------:R-:W-:Y:S02]  /*3060*/  UMOV UR47, 0x40004040 ;  /* 0x40004040002f7882 */ /* 0x000fe40000000000 */
[----:B------:R1:W-:Y:S01]  /*3070*/  UTCHMMA tmem[UR4], gdesc[UR46], tmem[UR16], tmem[UR28], idesc[UR29], UPT ;  /* 0x00ff1c2e040079ea */ /* 0x0003e2000b800010 */
[----:B------:R-:W-:Y:S05]  /*3080*/  BRA.U UP5, `(.L_x_65) ;  /* 0x0000000105047547 */ /* 0x000fea000b800000 */
[----:B-1----:R-:W-:Y:S05]  /*3090*/  BPT.TRAP 0x1 ;  /* 0x000000040000795c */ /* 0x002fea0000300000 */
.L_x_65:
[----:B-1----:R-:W-:Y:S02]  /*30a0*/  UIADD3 UR4, UPT, UPT, UR11, 0x16098, URZ ;  /* 0x000160980b047890 */ /* 0x002fe4000fffe0ff */
[----:B------:R-:W-:Y:S07]  /*30b0*/  ULOP3.LUT UR23, UR23, 0x1, URZ, 0x3c, !UPT ;  /* 0x0000000117177892 */ /* 0x000fee000f8e3cff */
[----:B------:R1:W-:Y:S01]  /*30c0*/  UTCBAR [UR4], URZ ;  /* 0x000000ff040073e9 */ /* 0x0003e200080000ff */
[----:B------:R-:W-:Y:S05]  /*30d0*/  BRA.U !UP1, `(.L_x_66) ;  /* 0x0000000109047547 */ /* 0x000fea000b800000 */
[----:B-1----:R-:W-:Y:S05]  /*30e0*/  BPT.TRAP 0x1 ;  /* 0x000000040000795c */ /* 0x002fea0000300000 */
.L_x_66:
[----:B------:R-:W-:Y:S01]  /*30f0*/  USHF.R.U32.HI UR8, URZ, 0x4, UR11 ;  /* 0x00000004ff087899 */ /* 0x000fe2000801160b */
[----:B------:R-:W-:Y:S01]  /*3100*/  IMAD.MOV.U32 R2, RZ, RZ, 0x80 ;  /* 0x00000080ff027424 */ /* 0x000fe200078e00ff */
[----:B------:R-:W-:Y:S01]  /*3110*/  ULEA UR9, UR17, UR11, 0x3 ;  /* 0x0000000b11097291 */ /* 0x000fe2000f8e18ff */
[----:B------:R-:W-:Y:S01]  /*3120*/  IMAD.MOV.U32 R0, RZ, RZ, 0x80 ;  /* 0x00000080ff007424 */ /* 0x000fe200078e00ff */
[----:B------:R-:W-:Y:S02]  /*3130*/  ULOP3.LUT UR8, UR8, 0x3fff, URZ, 0xc0, !UPT ;  /* 0x00003fff08087892 */ /* 0x000fe4000f8ec0ff */
[----:B------:R-:W-:Y:S01]  /*3140*/  UIADD3 UR9, UPT, UPT, UR9, 0x16038, URZ ;  /* 0x0001603809097890 */ /* 0x000fe2000fffe0ff */
[----:B------:R-:W-:Y:S01]  /*3150*/  R2UR UR7, R2 ;  /* 0x00000000020772ca */ /* 0x000fe200000e0000 */
[----:B------:R-:W-:Y:S01]  /*3160*/  ULOP3.LUT UR8, UR8, 0x10000, URZ, 0xfc, !UPT ;  /* 0x0001000008087892 */ /* 0x000fe2000f8efcff */
[----:B------:R-:W-:Y:S01]  /*3170*/  R2UR UR6, R0 ;  /* 0x00000000000672ca */ /* 0x000fe200000e0000 */
[----:B------:R-:W-:Y:S01]  /*3180*/  UMOV UR44, UR40 ;  /* 0x00000028002c7c82 */ /* 0x000fe20008000000 */
[----:B------:R-:W-:Y:S01]  /*3190*/  R2UR UR5, R2 ;  /* 0x00000000020572ca */ /* 0x000fe200000e0000 */
[----:B------:R-:W-:Y:S01]  /*31a0*/  UIADD3 UR32, UPT, UPT, UR8, 0x400, URZ ;  /* 0x0000040008207890 */ /* 0x000fe2000fffe0ff */
[----:B-1----:R-:W-:Y:S01]  /*31b0*/  R2UR UR4, R0 ;  /* 0x00000000000472ca */ /* 0x002fe200000e0000 */
[----:B------:R-:W-:Y:S01]  /*31c0*/  UIADD3 UR40, UPT, UPT, UR8, 0x402, URZ ;  /* 0x0000040208287890 */ /* 0x000fe2000fffe0ff */
[----:B------:R1:W-:Y:S01]  /*31d0*/  UTCBAR [UR9], URZ ;  /* 0x000000ff090073e9 */ /* 0x0003e200080000ff */
[----:B------:R-:W-:Y:S01]  /*31e0*/  UIADD3 UR50, UPT, UPT, UR8, 0x406, URZ ;  /* 0x0000040608327890 */ /* 0x000fe2000fffe0ff */
[----:B------:R-:W-:Y:S01]  /*31f0*/  UMOV UR46, UR38 ;  /* 0x00000026002e7c82 */ /* 0x000fe20008000000 */
[----:B------:R-:W-:Y:S02]  /*3200*/  UIADD3 UR38, UPT, UPT, UR8, 0x404, URZ ;  /* 0x0000040408267890 */ /* 0x000fe4000fffe0ff */
[----:B------:R-:W-:Y:S01]  /*3210*/  UIADD3 UR8, UPT, UPT, UR17, 0x1, URZ ;  /* 0x0000000111087890 */ /* 0x000fe2000fffe0ff */
[----:B------:R-:W-:Y:S01]  /*3220*/  UMOV UR30, 0x0 ;  /* 0x00000000001e7882 */ /* 0x000fe20000000000 */
[----:B------:R-:W-:Y:S02]  /*3230*/  UMOV UR31, 0x8100010 ;  /* 0x08100010001f7882 */ /* 0x000fe40000000000 */
[----:B------:R-:W-:Y:S01]  /*3240*/  UISETP.NE.AND UP0, UPT, UR8, 0x3, UPT ;  /* 0x000000030800788c */ /* 0x000fe2000bf05270 */
[----:B------:R-:W-:Y:S01]  /*3250*/  UMOV UR43, 0x40004040 ;  /* 0x40004040002b7882 */ /* 0x000fe20000000000 */
[----:B------:R-:W-:Y:S02]  /*3260*/  UMOV UR33, 0x40004040 ;  /* 0x4000404000217882 */ /* 0x000fe40000000000 */
[----:B------:R-:W-:Y:S01]  /*3270*/  USEL UR8, UR8, URZ, UP0 ;  /* 0x000000ff08087287 */ /* 0x000fe20008000000 */
[----:B------:R1:W-:Y:S01]  /*3280*/  UTCHMMA gdesc[UR32], gdesc[UR42], tmem[UR7], tmem[UR30], idesc[UR31], !UPT ;  /* 0x00ff1e2a200075ea */ /* 0x0003e2000f800007 */
[----:B------:R-:W-:Y:S01]  /*3290*/  UMOV UR28, 0x0 ;  /* 0x00000000001c7882 */ /* 0x000fe20000000000 */
        /* <DEDUP_REMOVED lines=16> */
.L_x_67:
[----:B-1----:R-:W-:Y:S09]  /*33a0*/  UIADD3 UR4, UPT, UPT, UR11, 0x16060, URZ ;  /* 0x000160600b047890 */ /* 0x002ff2000fffe0ff */
[----:B------:R1:W-:Y:S01]  /*33b0*/  UTCBAR [UR4], URZ ;  /* 0x000000ff040073e9 */ /* 0x0003e200080000ff */
[----:B------:R-:W-:Y:S05]  /*33c0*/  BRA.U !UP1, `(.L_x_68) ;  /* 0x0000000109047547 */ /* 0x000fea000b800000 */
[----:B-1----:R-:W-:Y:S05]  /*33d0*/  BPT.TRAP 0x1 ;  /* 0x000000040000795c */ /* 0x002fea0000300000 */
.L_x_68:
[----:B------:R-:W-:Y:S02]  /*33e0*/  ULEA UR5, UR8, UR11, 0x3 ;  /* 0x0000000b08057291 */ /* 0x000fe4000f8e18ff */
[----:B------:R-:W-:Y:S02]  /*33f0*/  UIADD3 UR8, UPT, UPT, UR8, 0x1, URZ ;  /* 0x0000000108087890 */ /* 0x000fe4000fffe0ff */
[----:B-1----:R-:W-:Y:S02]  /*3400*/  UIADD3 UR4, UPT, UPT, UR5, 0x16038, URZ ;  /* 0x0001603805047890 */ /* 0x002fe4000fffe0ff */
[----:B------:R-:W-:Y:S04]  /*3410*/  UISETP.NE.AND UP0, UPT, UR8, 0x3, UPT ;  /* 0x000000030800788c */ /* 0x000fe8000bf05270 */
[----:B------:R-:W-:Y:S03]  /*3420*/  USEL UR17, UR8, URZ, UP0 ;  /* 0x000000ff08117287 */ /* 0x000fe60008000000 */
[----:B------:R1:W-:Y:S01]  /*3430*/  UTCBAR [UR4], URZ ;  /* 0x000000ff040073e9 */ /* 0x0003e200080000ff */
[----:B------:R-:W-:Y:S08]  /*3440*/  BRA.U !UP1, `(.L_x_69) ;  /* 0x0000000109047547 */ /* 0x000ff0000b800000 */
[----:B-1----:R-:W-:Y:S05]  /*3450*/  BPT.TRAP 0x1 ;  /* 0x000000040000795c */ /* 0x002fea0000300000 */
.L_x_69:
[----:B-1----:R-:W-:Y:S01]  /*3460*/  ULEA UR4, UR15, UR11, 0x3 ;  /* 0x0000000b0f047291 */ /* 0x002fe2000f8e18ff */
[----:B------:R-:W-:Y:S04]  /*3470*/  MOV R0, UR20 ;  /* 0x0000001400007c02 */ /* 0x000fe80008000f00 */
[----:B------:R-:W-:Y:S04]  /*3480*/  SHF.L.U32 R0, R0, 0x1f, RZ ;  /* 0x0000001f00007819 */ /* 0x000fe800000006ff */
[----:B------:R-:W1:Y:S02]  /*3490*/  SYNCS.PHASECHK.TRANS64.TRYWAIT P0, [UR4+0x16020], R0 ;  /* 0x01602000ff0075a7 */ /* 0x000e640008001104 */
[----:B-1----:R-:W-:Y:S05]  /*34a0*/  @!P0 BRA `(.L_x_70) ;  /* 0x000000f4000c8947 */ /* 0x002fea0003800000 */
.L_x_394:
[----:B------:R-:W-:Y:S04]  /*34b0*/  UIADD3 UR4, UPT, UPT, UR15, 0x1, URZ ;  /* 0x000000010f047890 */ /* 0x000fe8000fffe0ff */
[----:B------:R-:W-:Y:S04]  /*34c0*/  UISETP.NE.AND UP0, UPT, UR4, 0x3, UPT ;  /* 0x000000030400788c */ /* 0x000fe8000bf05270 */
[----:B------:R-:W-:Y:S02]  /*34d0*/  USEL UR5, URZ, 0x1, UP0 ;  /* 0x00000001ff057887 */ /* 0x000fe40008000000 */
[----:B------:R-:W-:Y:S02]  /*34e0*/  USEL UR4, UR4, URZ, UP0 ;  /* 0x000000ff04047287 */ /* 0x000fe40008000000 */
[----:B------:R-:W-:Y:S01]  /*34f0*/  ULOP3.LUT UR20, UR20, UR5, URZ, 0x3c, !UPT ;  /* 0x0000000514147292 */ /* 0x000fe2000f8e3cff */
[----:B------:R-:W-:Y:S11]  /*3500*/  BRA.U UP5, `(.L_x_71) ;  /* 0x0000000105047547 */ /* 0x000ff6000b800000 */
[----:B------:R-:W-:Y:S05]  /*3510*/  BPT.TRAP 0x1 ;  /* 0x000000040000795c */ /* 0x000fea0000300000 */
.L_x_71:
[----:B-1----:R-:W-:Y:S04]  /*3520*/  MOV R0, UR23 ;  /* 0x0000001700007c02 */ /* 0x002fe80008000f00 */
[----:B------:R-:W-:Y:S04]  /*3530*/  SHF.L.U32 R0, R0, 0x1f, RZ ;  /* 0x0000001f00007819 */ /* 0x000fe800000006ff */
[----:B------:R-:W1:Y:S02]  /*3540*/  SYNCS.PHASECHK.TRANS64.TRYWAIT P0, [UR11+0x160a0], R0 ;  /* 0x0160a000ff0075a7 */ /* 0x000e64000800110b */
[----:B-1----:R-:W-:Y:S05]  /*3550*/  @!P0 BRA `(.L_x_72) ;  /* 0x000000f000f88947 */ /* 0x002fea0003800000 */
.L_x_396:
[----:B------:R-:W-:Y:S05]  /*3560*/  BRA.U UP4, `(.L_x_73) ;  /* 0x0000000104047547 */ /* 0x000fea000b800000 */
[----:B------:R-:W-:Y:S05]  /*3570*/  BPT.TRAP 0x1 ;  /* 0x000000040000795c */ /* 0x000fea0000300000 */
.L_x_73:
[----:B------:R-:W-:Y:S01]  /*3580*/  ULOP3.LUT UR5, UR21, 0x1, URZ, 0x3c, !UPT ;  /* 0x0000000115057892 */ /* 0x000fe2000f8e3cff */
[----:B------:R-:W-:Y:S02]  /*3590*/  HFMA2 R6, -RZ, RZ, 0, 1.52587890625e-05 ;  /* 0x00000100ff067431 */ /* 0x000fe400000001ff */
[----:B------:R-:W-:Y:S01]  /*35a0*/  IMAD.MOV.U32 R7, RZ, RZ, 0x20 ;  /* 0x00000020ff077424 */ /* 0x000fe200078e00ff */
[----:B------:R-:W-:Y:S02]  /*35b0*/  MOV R5, 0x28 ;  /* 0x0000002800057802 */ /* 0x000fe40000000f00 */
[----:B-1----:R-:W-:Y:S05]  /*35c0*/  IMAD.U32 R0, RZ, RZ, UR5 ;  /* 0x00000005ff007e24 */ /* 0x002fea000f8e00ff */
[----:B------:R-:W-:Y:S04]  /*35d0*/  SHF.L.U32 R0, R0, 0x1f, RZ ;  /* 0x0000001f00007819 */ /* 0x000fe800000006ff */
[----:B------:R-:W1:Y:S02]  /*35e0*/  SYNCS.PHASECHK.TRANS64.TRYWAIT P0, [UR11+0x16058], R0 ;  /* 0x01605800ff0075a7 */ /* 0x000e64000800110b */
[----:B-1----:R-:W-:Y:S05]  /*35f0*/  @!P0 BRA `(.L_x_74) ;  /* 0x000000f000e88947 */ /* 0x002fea0003800000 */
.L_x_398:
[----:B------:R-:W-:Y:S01]  /*3600*/  ULEA UR44, UR15, UR25, 0x9 ;  /* 0x000000190f2c7291 */ /* 0x000fe2000f8e48ff */
[----:B-1----:R-:W-:Y:S01]  /*3610*/  IMAD.MOV.U32 R0, RZ, RZ, 0x38 ;  /* 0x00000038ff007424 */ /* 0x002fe200078e00ff */
[----:B------:R-:W-:Y:S01]  /*3620*/  R2UR UR26, R6 ;  /* 0x00000000061a72ca */ /* 0x000fe200000e0000 */
[----:B------:R-:W-:Y:S01]  /*3630*/  IMAD.MOV.U32 R6, RZ, RZ, 0x100 ;  /* 0x00000100ff067424 */ /* 0x000fe200078e00ff */
[----:B------:R-:W-:Y:S01]  /*3640*/  UIADD3 UR42, UPT, UPT, UR44, 0x80, URZ ;  /* 0x000000802c2a7890 */ /* 0x000fe2000fffe0ff */
[----:B------:R-:W-:Y:S01]  /*3650*/  R2UR UR10, R5 ;  /* 0x00000000050a72ca */ /* 0x000fe200000e0000 */
[----:B------:R-:W-:Y:S01]  /*3660*/  UIADD3 UR40, UPT, UPT, UR44, 0x100, URZ ;  /* 0x000001002c287890 */ /* 0x000fe2000fffe0ff */
[----:B------:R-:W-:Y:S01]  /*3670*/  R2UR UR6, R0 ;  /* 0x00000000000672ca */ /* 0x000fe200000e0000 */
[----:B------:R-:W-:Y:S01]  /*3680*/  UIADD3 UR38, UPT, UPT, UR44, 0x180, URZ ;  /* 0x000001802c267890 */ /* 0x000fe2000fffe0ff */
        /* <DEDUP_REMOVED lines=14> */
[----:B------:R1:W-:Y:S01]  /*3770*/  UTCHMMA tmem[UR19], gdesc[UR44], tmem[UR26], tmem[UR34], idesc[UR35], UPT ;  /* 0x00ff222c130079ea */ /* 0x0003e2000b80001a */
        /* <DEDUP_REMOVED lines=11> */
.L_x_75:
[----:B-1----:R-:W-:Y:S02]  /*3830*/  UIADD3 UR6, UPT, UPT, UR11, 0x16090, URZ ;  /* 0x000160900b067890 */ /* 0x002fe4000fffe0ff */
[----:B------:R-:W-:Y:S01]  /*3840*/  ULOP3.LUT UR7, UR22, 0x1, URZ, 0x3c, !UPT ;  /* 0x0000000116077892 */ /* 0x000fe2000f8e3cff */
[----:B------:R-:W-:Y:S01]  /*3850*/  UMOV UR19, 0x1 ;  /* 0x0000000100137882 */ /* 0x000fe20000000000 */
[----:B------:R-:W-:Y:S05]  /*3860*/  UMOV UR16, UR15 ;  /* 0x0000000f00107c82 */ /* 0x000fea0008000000 */
[----:B------:R2:W-:Y:S01]  /*3870*/  UTCBAR [UR6], URZ ;  /* 0x000000ff060073e9 */ /* 0x0005e200080000ff */
[----:B------:R-:W-:Y:S05]  /*3880*/  BRA.U UP2, `(.L_x_76) ;  /* 0xfffffff102207547 */ /* 0x000fea000b83ffff */
.L_x_57:
[----:B------:R-:W-:Y:S04]  /*3890*/  BSSY.RECONVERGENT B0, `(.L_x_77) ;  /* 0x0000003000007945 */ /* 0x000fe80003800200 */
[----:B------:R-:W-:Y:S05]  /*38a0*/  @!P4 BRA `(.L_x_78) ;  /* 0x000000000004c947 */ /* 0x000fea0003800000 */
[----:B-12---:R-:W-:Y:S05]  /*38b0*/  BPT.TRAP 0x1 ;  /* 0x000000040000795c */ /* 0x006fea0000300000 */
.L_x_78:
[----:B-12---:R-:W-:Y:S05]  /*38c0*/  BSYNC.RECONVERGENT B0 ;  /* 0x0000000000007941 */ /* 0x006fea0003800200 */
.L_x_77:
[----:B------:R-:W-:Y:S01]  /*38d0*/  UIADD3 UR5, UPT, UPT, UR11, 0x16010, URZ ;  /* 0x000160100b057890 */ /* 0x000fe2000fffe0ff */
[----:B------:R-:W-:Y:S08]  /*38e0*/  BSSY.RECONVERGENT B0, `(.L_x_79) ;  /* 0x0000004000007945 */ /* 0x000ff00003800200 */
[----:B------:R1:W-:Y:S01]  /*38f0*/  UTCBAR [UR5], URZ ;  /* 0x000000ff050073e9 */ /* 0x0003e200080000ff */
[----:B------:R-:W-:Y:S05]  /*3900*/  @!P4 BRA `(.L_x_80) ;  /* 0x000000000004c947 */ /* 0x000fea0003800000 */
[----:B-1----:R-:W-:Y:S05]  /*3910*/  BPT.TRAP 0x1 ;  /* 0x000000040000795c */ /* 0x002fea0000300000 */
.L_x_80:
[----:B-1----:R-:W-:Y:S05]  /*3920*/  BSYNC.RECONVERGENT B0 ;  /* 0x0000000000007941 */ /* 0x002fea0003800200 */
.L_x_79:
[----:B------:R-:W-:-:S09]  /*3930*/  UIADD3 UR5, UPT, UPT, UR11, 0x16018, URZ ;  /* 0x000160180b057890 */ /* 0x000fd2000fffe0ff */
[----:B------:R1:W-:Y:S01]  /*3940*/  UTCBAR [UR5], URZ ;  /* 0x000000ff050073e9 */ /* 0x0003e200080000ff */
[----:B------:R-:W-:Y:S05]  /*3950*/  BRA.U UP5, `(.L_x_81) ;  /* 0x0000000105047547 */ /* 0x000fea000b800000 */
[----:B-1----:R-:W-:Y:S05]  /*3960*/  BPT.TRAP 0x1 ;  /* 0x000000040000795c */ /* 0x002fea0000300000 */
.L_x_81:
[----:B------:R-:W-:-:S04]  /*3970*/  MOV R0, UR23 ;  /* 0x0000001700007c02 */ /* 0x000fc80008000f00 */
[----:B------:R-:W-:-:S04]  /*3980*/  SHF.L.U32 R0, R0, 0x1f, RZ ;  /* 0x0000001f00007819 */ /* 0x000fc800000006ff */
[----:B------:R-:W2:Y:S02]  /*3990*/  SYNCS.PHASECHK.TRANS64.TRYWAIT P0, [UR11+0x160a8], R0 ;  /* 0x0160a800ff0075a7 */ /* 0x000ea4000800110b */
[----:B--2---:R-:W-:Y:S05]  /*39a0*/  @!P0 BRA `(.L_x_82) ;  /* 0x000000f0001c8947 */ /* 0x004fea0003800000 */
.L_x_400:
[----:B------:R-:W-:Y:S05]  /*39b0*/  BRA.U UP3, `(.L_x_83) ;  /* 0x0000000103047547 */ /* 0x000fea000b800000 */
[----:B-1----:R-:W-:Y:S05]  /*39c0*/  BPT.TRAP 0x1 ;  /* 0x000000040000795c */ /* 0x002fea0000300000 */
.L_x_83:
[----:B--2---:R-:W-:Y:S02]  /*39d0*/  IMAD.U32 R0, RZ, RZ, UR7 ;  /* 0x00000007ff007e24 */ /* 0x004fe4000f8e00ff */
[----:B------:R-:W-:Y:S02]  /*39e0*/  HFMA2 R6, -RZ, RZ, 0, 2.288818359375e-05 ;  /* 0x00000180ff067431 */ /* 0x000fe400000001ff */
[----:B------:R-:W-:Y:S01]  /*39f0*/  IMAD.MOV.U32 R7, RZ, RZ, 0xa0 ;  /* 0x000000a0ff077424 */ /* 0x000fe200078e00ff */
[----:B------:R-:W-:Y:S02]  /*3a00*/  MOV R5, 0xa8 ;  /* 0x000000a800057802 */ /* 0x000fe40000000f00 */
[----:B------:R-:W-:-:S04]  /*3a10*/  SHF.L.U32 R0, R0, 0x1f, RZ ;  /* 0x0000001f00007819 */ /* 0x000fc800000006ff */
[----:B------:R-:W2:Y:S02]  /*3a20*/  SYNCS.PHASECHK.TRANS64.TRYWAIT P0, [UR11+0x16068], R0 ;  /* 0x01606800ff0075a7 */ /* 0x000ea4000800110b */
[----:B--2---:R-:W-:Y:S05]  /*3a30*/  @!P0 BRA `(.L_x_84) ;  /* 0x000000f000108947 */ /* 0x004fea0003800000 */
.L_x_402:
[----:B--2---:R-:W-:Y:S01]  /*3a40*/  IMAD.MOV.U32 R0, RZ, RZ, 0xb8 ;  /* 0x000000b8ff007424 */ /* 0x004fe200078e00ff */
[----:B------:R-:W-:Y:S01]  /*3a50*/  R2UR UR16, R6 ;  /* 0x00000000061072ca */ /* 0x000fe200000e0000 */
[----:B------:R-:W-:Y:S01]  /*3a60*/  IMAD.MOV.U32 R6, RZ, RZ, 0x180 ;  /* 0x00000180ff067424 */ /* 0x000fe200078e00ff */
[----:B------:R-:W-:Y:S01]  /*3a70*/  R2UR UR8, R5 ;  /* 0x00000000050872ca */ /* 0x000fe200000e0000 */
[----:B------:R-:W-:Y:S01]  /*3a80*/  IMAD.MOV.U32 R5, RZ, RZ, 0xb0 ;  /* 0x000000b0ff057424 */ /* 0x000fe200078e00ff */
[----:B-1----:R-:W-:Y:S01]  /*3a90*/  R2UR UR5, R0 ;  /* 0x00000000000572ca */ /* 0x002fe200000e0000 */
[----:B------:R-:W-:Y:S01]  /*3aa0*/  IMAD.MOV.U32 R2, RZ, RZ, 0x180 ;  /* 0x00000180ff027424 */ /* 0x000fe200078e00ff */
[----:B------:R-:W-:Y:S01]  /*3ab0*/  R2UR UR10, R7 ;  /* 0x00000000070a72ca */ /* 0x000fe200000e0000 */
[----:B------:R-:W-:Y:S01]  /*3ac0*/  IMAD.MOV.U32 R0, RZ, RZ, 0x180 ;  /* 0x00000180ff007424 */ /* 0x000fe200078e00ff */
[----:B------:R-:W-:Y:S01]  /*3ad0*/  R2UR UR9, R6 ;  /* 0x00000000060972ca */ /* 0x000fe200000e0000 */
[----:B------:R-:W-:Y:S01]  /*3ae0*/  ULEA UR26, UR15, UR25, 0x9 ;  /* 0x000000190f1a7291 */ /* 0x000fe2000f8e48ff */
[----:B------:R-:W-:Y:S01]  /*3af0*/  R2UR UR6, R5 ;  /* 0x00000000050672ca */ /* 0x000fe200000e0000 */
[----:B------:R-:W-:Y:S01]  /*3b00*/  UISETP.NE.U32.AND UP0, UPT, UR19, URZ, UPT ;  /* 0x000000ff1300728c */ /* 0x000fe2000bf05070 */
        /* <DEDUP_REMOVED lines=14> */
[----:B------:R1:W-:Y:S01]  /*3bf0*/  UTCHMMA tmem[UR10], gdesc[UR26], tmem[UR16], tmem[UR34], idesc[UR35], UP0 ;  /* 0x00ff221a0a0079ea */ /* 0x0003e20008000010 */
        /* <DEDUP_REMOVED lines=8> */
.L_x_85:
[----:B-1----:R-:W-:-:S09]  /*3c80*/  UIADD3 UR5, UPT, UPT, UR11, 0x16098, URZ ;  /* 0x000160980b057890 */ /* 0x002fd2000fffe0ff */
[----:B------:R1:W-:Y:S01]  /*3c90*/  UTCBAR [UR5], URZ ;  /* 0x000000ff050073e9 */ /* 0x0003e200080000ff */
[----:B------:R-:W-:Y:S05]  /*3ca0*/  BRA.U !UP1, `(.L_x_86) ;  /* 0x0000000109047547 */ /* 0x000fea000b800000 */
[----:B-1----:R-:W-:Y:S05]  /*3cb0*/  BPT.TRAP 0x1 ;  /* 0x000000040000795c */ /* 0x002fea0000300000 */
.L_x_86:
[----:B-1----:R-:W-:-:S04]  /*3cc0*/  ULEA UR5, UR17, UR11, 0x3 ;  /* 0x0000000b11057291 */ /* 0x002fc8000f8e18ff */
[----:B------:R-:W-:-:S09]  /*3cd0*/  UIADD3 UR5, UPT, UPT, UR5, 0x16038, URZ ;  /* 0x0001603805057890 */ /* 0x000fd2000fffe0ff */
[----:B------:R1:W-:Y:S01]  /*3ce0*/  UTCBAR [UR5], URZ ;  /* 0x000000ff050073e9 */ /* 0x0003e200080000ff */
[----:B------:R-:W-:Y:S05]  /*3cf0*/  BRA.U UP4, `(.L_x_87) ;  /* 0x0000000104047547 */ /* 0x000fea000b800000 */
[----:B-1----:R-:W-:Y:S05]  /*3d00*/  BPT.TRAP 0x1 ;  /* 0x000000040000795c */ /* 0x002fea0000300000 */
.L_x_87:
[----:B-1----:R-:W-:-:S09]  /*3d10*/  UIADD3 UR5, UPT, UPT, UR11, 0x16050, URZ ;  /* 0x000160500b057890 */ /* 0x002fd2000fffe0ff */
[----:B------:R1:W-:Y:S01]  /*3d20*/  UTCBAR [UR5], URZ ;  /* 0x000000ff050073e9 */ /* 0x0003e200080000ff */
[----:B------:R-:W-:Y:S05]  /*3d30*/  BRA.U UP3, `(.L_x_88) ;  /* 0x0000000103047547 */ /* 0x000fea000b800000 */
[----:B-1----:R-:W-:Y:S05]  /*3d40*/  BPT.TRAP 0x1 ;  /* 0x000000040000795c */ /* 0x002fea0000300000 */
.L_x_88:
[----:B------:R-:W-:Y:S01]  /*3d50*/  UIADD3 UR11, UPT, UPT, UR11, 0x16060, URZ ;  /* 0x000160600b0b7890 */ /* 0x000fe2000fffe0ff */
[----:B------:R-:W-:Y:S01]  /*3d60*/  LOP3.LUT R4, R4, 0x1, RZ, 0x3c, !PT ;  /* 0x0000000104047812 */ /* 0x000fe200078e3cff */
[----:B------:R-:W-:Y:S02]  /*3d70*/  UIADD3 UR24, UPT, UPT, UR18, 0x2, URZ ;  /* 0x0000000212187890 */ /* 0x000fe4000fffe0ff */
[----:B------:R-:W-:-:S05]  /*3d80*/  ULOP3.LUT UR23, UR23, 0x1, URZ, 0x3c, !UPT ;  /* 0x0000000117177892 */ /* 0x000fca000f8e3cff */
[----:B------:R2:W-:Y:S01]  /*3d90*/  UTCBAR [UR11], URZ ;  /* 0x000000ff0b0073e9 */ /* 0x0005e200080000ff */
[----:B------:R-:W-:Y:S02]  /*3da0*/  NOP ;  /* 0x0000000000007918 */ /* 0x000fe40000000000 */
.L_x_29:
[----:B------:R-:W3:Y:S01]  /*3db0*/  LDCU UR6, c[0x0][0x370] ;  /* 0x00006e00ff0677ac */ /* 0x000ee20008000800 */
[----:B-1----:R-:W1:Y:S01]  /*3dc0*/  LDCU UR5, c[0x0][0x900] ;  /* 0x00012000ff0577ac */ /* 0x002e620008000800 */
[----:B---3--:R-:W-:-:S04]  /*3dd0*/  UIADD3 UR36, UPT, UPT, UR6, UR36, URZ ;  /* 0x0000002406247290 */ /* 0x008fc8000fffe0ff */
[----:B-1----:R-:W-:-:S09]  /*3de0*/  UISETP.GE.AND UP0, UPT, UR36, UR5, UPT ;  /* 0x000000052400728c */ /* 0x002fd2000bf06270 */
[----:B------:R-:W-:Y:S05]  /*3df0*/  BRA.U !UP0, `(.L_x_89) ;  /* 0xffffffd908b07547 */ /* 0x000fea000b83ffff */
[----:B--2---:R-:W-:Y:S05]  /*3e00*/  EXIT ;  /* 0x000000000000794d */ /* 0x004fea0003800000 */
.L_x_28:
[----:B------:R-:W-:-:S08]  /*3e10*/  NOP ;  /* 0x0000000000007918 */ /* 0x000fd00000000000 */
[----:B------:R-:W1:-:S00]  /*3e20*/  USETMAXREG.DEALLOC.CTAPOOL 0x60 ;  /* 0x00000060000079c8 */ /* 0x000e4000080e0500 */
[----:B-1----:R-:W1:Y:S01]  /*3e30*/  LDC R0, c[0x0][0x900] ;  /* 0x00024000ff007b82 */ /* 0x002e620000000800 */
[----:B------:R-:W-:Y:S02]  /*3e40*/  MOV R72, UR36 ;  /* 0x0000002400487c02 */ /* 0x000fe40008000f00 */
[----:B-1----:R-:W-:-:S13]  /*3e50*/  ISETP.LE.AND P0, PT, R0, UR36, PT ;  /* 0x0000002400007c0c */ /* 0x002fda000bf03270 */
[----:B------:R-:W-:Y:S05]  /*3e60*/  @P0 EXIT ;  /* 0x000000000000094d */ /* 0x000fea0003800000 */
[----:B------:R-:W1:Y:S01]  /*3e70*/  S2UR UR4, SR_CTAID.Z ;  /* 0x00000000000479c3 */ /* 0x000e620000002700 */
[----:B------:R-:W2:Y:S01]  /*3e80*/  S2R R0, SR_CTAID.Y ;  /* 0x0000000000007919 */ /* 0x000ea20000002600 */
[----:B------:R-:W1:Y:S01]  /*3e90*/  LDCU UR36, c[0x0][0x370] ;  /* 0x00006e00ff2477ac */ /* 0x000e620008000800 */
[----:B------:R-:W-:Y:S01]  /*3ea0*/  LOP3.LUT P0, R78, R79, 0x7f, RZ, 0xc0, !PT ;  /* 0x0000007f4f4e7812 */ /* 0x000fe2000780c0ff */
[----:B------:R-:W-:Y:S01]  /*3eb0*/  HFMA2 R59, -RZ, RZ, 0, 0 ;  /* 0x00000000ff3b7431 */ /* 0x000fe200000001ff */
[----:B------:R-:W-:Y:S01]  /*3ec0*/  BSSY B8, `(.L_x_90) ;  /* 0x0000865000087945 */ /* 0x000fe20003800000 */
[----:B------:R-:W3:Y:S01]  /*3ed0*/  LDCU UR5, c[0x0][0x374] ;  /* 0x00006e80ff0577ac */ /* 0x000ee20008000800 */
[----:B------:R-:W-:Y:S02]  /*3ee0*/  IMAD.MOV.U32 R75, RZ, RZ, 0x1 ;  /* 0x00000001ff4b7424 */ /* 0x000fe400078e00ff */
[----:B------:R-:W-:Y:S01]  /*3ef0*/  IMAD.MOV.U32 R56, RZ, RZ, RZ ;  /* 0x000000ffff387224 */ /* 0x000fe200078e00ff */
[----:B------:R-:W4:Y:S01]  /*3f00*/  LDCU.64 UR44, c[0x0][0x358] ;  /* 0x00006b00ff2c77ac */ /* 0x000f220008000a00 */
[----:B------:R-:W-:Y:S01]  /*3f10*/  UMOV UR43, URZ ;  /* 0x000000ff002b7c82 */ /* 0x000fe20008000000 */
[----:B------:R-:W-:Y:S01]  /*3f20*/  UMOV UR42, URZ ;  /* 0x000000ff002a7c82 */ /* 0x000fe20008000000 */
[----:B-1----:R-:W-:-:S04]  /*3f30*/  UIMAD UR4, UR36, UR4, URZ ;  /* 0x00000004240472a4 */ /* 0x002fc8000f8e02ff */
[----:B------:R-:W-:-:S04]  /*3f40*/  UIADD3 UR4, UPT, UPT, URZ, -UR4, URZ ;  /* 0x80000004ff047290 */ /* 0x000fc8000fffe0ff */
[----:B---3--:R-:W-:Y:S01]  /*3f50*/  UIMAD UR4, UR4, UR5, URZ ;  /* 0x00000005040472a4 */ /* 0x008fe2000f8e02ff */
[----:B--2---:R-:W-:-:S05]  /*3f60*/  IMAD R0, R0, UR36, R72 ;  /* 0x0000002400007c24 */ /* 0x004fca000f8e0248 */
[----:B------:R-:W-:-:S04]  /*3f70*/  ISETP.NE.OR P0, PT, R0, UR4, P0 ;  /* 0x0000000400007c0c */ /* 0x000fc80008705670 */
[----:B----4-:R-:W-:-:S09]  /*3f80*/  P2R R80, PR, RZ, 0x1 ;  /* 0x00000001ff507803 */ /* 0x010fd20000000000 */
.L_x_234:
[----:B------:R-:W-:Y:S05]  /*3f90*/  YIELD ;  /* 0x0000000000007946 */ /* 0x000fea0003800000 */
[----:B------:R-:W1:Y:S01]  /*3fa0*/  LDC R8, c[0x0][0x904] ;  /* 0x00024100ff087b82 */ /* 0x000e620000000800 */
[----:B--2---:R-:W2:Y:S01]  /*3fb0*/  LDCU.64 UR4, c[0x0][0x908] ;  /* 0x00012100ff0477ac */ /* 0x004ea20008000a00 */
[----:B------:R-:W-:Y:S01]  /*3fc0*/  BSSY B7, `(.L_x_91) ;  /* 0x0000850000077945 */ /* 0x000fe20003800000 */
[----:B---3--:R-:W3:Y:S05]  /*3fd0*/  LDCU.64 UR6, c[0x0][0x920] ;  /* 0x00012400ff0677ac */ /* 0x008eea0008000a00 */
[----:B----4-:R-:W4:Y:S08]  /*3fe0*/  LDC.64 R4, c[0x0][0x918] ;  /* 0x00024600ff047b82 */ /* 0x010f300000000a00 */
[----:B-----5:R-:W5:Y:S01]  /*3ff0*/  LDC.64 R6, c[0x0][0x910] ;  /* 0x00024400ff067b82 */ /* 0x020f620000000a00 */
[----:B--2---:R-:W-:Y:S01]  /*4000*/  IMAD.HI.U32 R0, R72, UR4, RZ ;  /* 0x0000000448007c27 */ /* 0x004fe2000f8e00ff */
[----:B------:R-:W2:Y:S04]  /*4010*/  LDCU UR4, c[0x0][0x380] ;  /* 0x00007000ff0477ac */ /* 0x000ea80008000800 */
[----:B------:R-:W-:-:S02]  /*4020*/  SHF.R.U32.HI R0, RZ, UR5, R0 ;  /* 0x00000005ff007c19 */ /* 0x000fc40008011600 */
[----:B-1----:R-:W-:-:S04]  /*4030*/  ISETP.NE.AND P0, PT, R8, 0x1, PT ;  /* 0x000000010800780c */ /* 0x002fc80003f05270 */
[----:B------:R-:W-:Y:S02]  /*4040*/  SEL R2, R72, R0, !P0 ;  /* 0x0000000048027207 */ /* 0x000fe40004000000 */
[----:B----4-:R-:W-:-:S03]  /*4050*/  ISETP.NE.AND P0, PT, R5, 0x1, PT ;  /* 0x000000010500780c */ /* 0x010fc60003f05270 */
[----:B---3--:R-:W-:-:S04]  /*4060*/  IMAD.HI.U32 R0, R2, UR6, RZ ;  /* 0x0000000602007c27 */ /* 0x008fc8000f8e00ff */
[----:B------:R-:W-:Y:S01]  /*4070*/  IMAD.MOV R3, RZ, RZ, -R2 ;  /* 0x000000ffff037224 */ /* 0x000fe200078e0a02 */
[----:B------:R-:W-:-:S03]  /*4080*/  SHF.R.U32.HI R0, RZ, UR7, R0 ;  /* 0x00000007ff007c19 */ /* 0x000fc60008011600 */
[----:B------:R-:W-:Y:S01]  /*4090*/  IMAD R3, R8, R3, R72 ;  /* 0x0000000308037224 */ /* 0x000fe200078e0248 */
[----:B------:R-:W-:Y:S02]  /*40a0*/  SEL R0, R2, R0, !P0 ;  /* 0x0000000002007207 */ /* 0x000fe40004000000 */
[----:B-----5:R-:W-:Y:S01]  /*40b0*/  ISETP.NE.AND P0, PT, R6, 0x1, PT ;  /* 0x000000010600780c */ /* 0x020fe20003f05270 */
[----:B------:R-:W-:Y:S02]  /*40c0*/  IMAD.SHL.U32 R3, R3, 0x100, RZ ;  /* 0x0000010003037824 */ /* 0x000fe400078e00ff */
[----:B------:R-:W-:-:S05]  /*40d0*/  IMAD.HI.U32 R7, R0, R7, RZ ;  /* 0x0000000700077227 */ /* 0x000fca00078e00ff */
[----:B------:R-:W-:-:S04]  /*40e0*/  SHF.R.U32.HI R4, RZ, R4, R7 ;  /* 0x00000004ff047219 */ /* 0x000fc80000011607 */
[----:B------:R-:W-:Y:S01]  /*40f0*/  SEL R7, R0, R4, !P0 ;  /* 0x0000000400077207 */ /* 0x000fe20004000000 */
[----:B------:R-:W-:Y:S01]  /*4100*/  IMAD.MOV R4, RZ, RZ, -R0 ;  /* 0x000000ffff047224 */ /* 0x000fe200078e0a00 */
[----:B--2---:R-:W-:-:S03]  /*4110*/  ISETP.GE.AND P0, PT, R3, UR4, PT ;  /* 0x0000000403007c0c */ /* 0x004fc6000bf06270 */
[----:B------:R-:W-:Y:S02]  /*4120*/  IMAD.MOV R3, RZ, RZ, -R7 ;  /* 0x000000ffff037224 */ /* 0x000fe400078e0a07 */
[----:B------:R-:W-:Y:S02]  /*4130*/  IMAD R77, R5, R4, R2 ;  /* 0x00000004054d7224 */ /* 0x000fe400078e0202 */
[----:B------:R-:W-:-:S06]  /*4140*/  IMAD R74, R6, R3, R0 ;  /* 0x00000003064a7224 */ /* 0x000fcc00078e0200 */
[----:B------:R-:W-:Y:S05]  /*4150*/  @P0 BRA `(.L_x_92) ;  /* 0x0000008000d80947 */ /* 0x000fea0003800000 */
[----:B------:R-:W1:Y:S02]  /*4160*/  LDC R3, c[0x0][0x384] ;  /* 0x0000e100ff037b82 */ /* 0x000e640000000800 */
[----:B-1----:R-:W-:-:S13]  /*4170*/  ISETP.NE.AND P0, PT, R3, RZ, PT ;  /* 0x000000ff0300720c */ /* 0x002fda0003f05270 */
[----:B------:R-:W-:Y:S05]  /*4180*/  @P0 BRA `(.L_x_93) ;  /* 0x0000004000340947 */ /* 0x000fea0003800000 */
[----:B------:R-:W-:-:S09]  /*4190*/  UISETP.NE.AND UP0, UPT, UR41, URZ, UPT ;  /* 0x000000ff2900728c */ /* 0x000fd2000bf05270 */
[----:B------:R-:W-:Y:S05]  /*41a0*/  BRA.U UP0, `(.L_x_94) ;  /* 0x0000000100047547 */ /* 0x000fea000b800000 */
[----:B------:R-:W-:Y:S05]  /*41b0*/  BPT.TRAP 0x1 ;  /* 0x000000040000795c */ /* 0x000fea0000300000 */
.L_x_94:
[----:B------:R-:W1:Y:S01]  /*41c0*/  S2R R76, SR_CgaCtaId ;  /* 0x00000000004c7919 */ /* 0x000e620000008800 */
[----:B------:R-:W-:Y:S01]  /*41d0*/  MOV R2, 0x400 ;  /* 0x0000040000027802 */ /* 0x000fe20000000f00 */
[----:B------:R-:W-:Y:S01]  /*41e0*/  BSSY B0, `(.L_x_95) ;  /* 0x0000005000007945 */ /* 0x000fe20003800000 */
[----:B------:R-:W-:Y:S02]  /*41f0*/  SHF.L.U32 R0, R75, 0x1f, RZ ;  /* 0x0000001f4b007819 */ /* 0x000fe400000006ff */
[----:B-1----:R-:W-:-:S04]  /*4200*/  LEA R76, R76, R2, 0x18 ;  /* 0x000000024c4c7211 */ /* 0x002fc800078ec0ff */
[----:B------:R-:W1:Y:S02]  /*4210*/  SYNCS.PHASECHK.TRANS64.TRYWAIT P0, [R76+URZ+0x160c0], R0 ;  /* 0x0160c0004c0075a7 */ /* 0x000e6400080011ff */
[----:B-1----:R-:W-:Y:S05]  /*4220*/  @!P0 BRA `(.L_x_96) ;  /* 0x000000e8002c8947 */ /* 0x002fea0003800000 */
.L_x_403:
[----:B------:R-:W-:Y:S05]  /*4230*/  BSYNC B0 ;  /* 0x0000000000007941 */ /* 0x000fea0003800000 */
.L_x_95:
[----:B------:R-:W-:Y:S01]  /*4240*/  ISETP.NE.AND P0, PT, R80, RZ, PT ;  /* 0x000000ff5000720c */ /* 0x000fe20003f05270 */
[----:B------:R-:W-:-:S12]  /*4250*/  BSSY.RECONVERGENT B6, `(.L_x_97) ;  /* 0x0000232000067945 */ /* 0x000fd80003800200 */
[----:B------:R-:W-:Y:S05]  /*4260*/  @P0 BRA `(.L_x_98) ;  /* 0x0000002000c00947 */ /* 0x000fea0003800000 */
[----:B------:R-:W2:Y:S01]  /*4270*/  LDC.64 R2, c[0x4][0xa0] ;  /* 0x01002800ff027b82 */ /* 0x000ea20000000a00 */
[----:B------:R-:W-:Y:S01]  /*4280*/  MOV R16, 0x0 ;  /* 0x0000000000107802 */ /* 0x000fe20000000f00 */
[----:B------:R-:W3:Y:S01]  /*4290*/  LDCU.64 UR4, c[0x4][0xd0] ;  /* 0x01001a00ff0477ac */ /* 0x000ee20008000a00 */
[----:B------:R-:W-:Y:S02]  /*42a0*/  MOV R6, UR38 ;  /* 0x0000002600067c02 */ /* 0x000fe40008000f00 */
[----:B------:R-:W-:Y:S01]  /*42b0*/  MOV R7, UR37 ;  /* 0x0000002500077c02 */ /* 0x000fe20008000f00 */
[----:B---3--:R-:W-:Y:S02]  /*42c0*/  IMAD.U32 R4, RZ, RZ, UR4 ;  /* 0x00000004ff047e24 */ /* 0x008fe4000f8e00ff */
[----:B------:R-:W-:Y:S01]  /*42d0*/  IMAD.U32 R5, RZ, RZ, UR5 ;  /* 0x00000005ff057e24 */ /* 0x000fe2000f8e00ff */
[----:B--2---:R2:W-:Y:S02]  /*42e0*/  STL.64 [R1], R2 ;  /* 0x0000000201007387 */ /* 0x0045e40000100a00 */
[----:B--2---:R2:W3:Y:S04]  /*42f0*/  LDC.64 R2, c[0x4][R16] ;  /* 0x0100000010027b82 */ /* 0x0044e80000000a00 */
[----:B------:R-:W-:-:S07]  /*4300*/  LEPC R20, `(.L_x_99) ;  /* 0x000000001014794e */ /* 0x000fce0000000000 */
[----:B-123--:R-:W-:Y:S05]  /*4310*/  CALL.ABS.NOINC R2 ;  /* 0x0000000002007343 */ /* 0x00efea0003c00000 */
.L_x_99:
[----:B------:R-:W-:Y:S01]  /*4320*/  IMAD.MOV.U32 R2, RZ, RZ, 0x3 ;  /* 0x00000003ff027424 */ /* 0x000fe200078e00ff */
[----:B------:R-:W1:Y:S01]  /*4330*/  LDCU.64 UR4, c[0x4][0xe8] ;  /* 0x01001d00ff0477ac */ /* 0x000e620008000a00 */
[----:B------:R-:W-:Y:S01]  /*4340*/  IMAD.MOV.U32 R3, RZ, RZ, 0x4 ;  /* 0x00000004ff037424 */ /* 0x000fe200078e00ff */
[----:B------:R-:W-:Y:S02]  /*4350*/  MOV R6, UR38 ;  /* 0x0000002600067c02 */ /* 0x000fe40008000f00 */
[----:B------:R-:W-:Y:S01]  /*4360*/  STL [R1+0x8], R2 ;  /* 0x0000080201007387 */ /* 0x000fe20000100800 */
[----:B------:R-:W-:-:S03]  /*4370*/  MOV R7, UR37 ;  /* 0x0000002500077c02 */ /* 0x000fc60008000f00 */
[----:B------:R2:W-:Y:S01]  /*4380*/  STL.64 [R1], R2 ;  /* 0x0000000201007387 */ /* 0x0005e20000100a00 */
[----:B-1----:R-:W-:Y:S01]  /*4390*/  MOV R4, UR4 ;  /* 0x0000000400047c02 */ /* 0x002fe20008000f00 */
[----:B------:R-:W-:Y:S01]  /*43a0*/  IMAD.U32 R5, RZ, RZ, UR5 ;  /* 0x00000005ff057e24 */ /* 0x000fe2000f8e00ff */
[----:B--2---:R1:W2:Y:S06]  /*43b0*/  LDC.64 R2, c[0x4][R16] ;  /* 0x0100000010027b82 */ /* 0x0042ac0000000a00 */
[----:B------:R-:W-:-:S07]  /*43c0*/  LEPC R20, `(.L_x_100) ;  /* 0x000000001014794e */ /* 0x000fce0000000000 */
[----:B-12---:R-:W-:Y:S05]  /*43d0*/  CALL.ABS.NOINC R2 ;  /* 0x0000000002007343 */ /* 0x006fea0003c00000 */
.L_x_100:
[----:B------:R1:W2:Y:S01]  /*43e0*/  LDC.64 R2, c[0x4][R16] ;  /* 0x0100000010027b82 */ /* 0x0002a20000000a00 */
[----:B------:R-:W3:Y:S01]  /*43f0*/  LDCU.64 UR4, c[0x4][0xe0] ;  /* 0x01001c00ff0477ac */ /* 0x000ee20008000a00 */
[----:B------:R-:W-:Y:S01]  /*4400*/  CS2R R6, SRZ ;  /* 0x0000000000067805 */ /* 0x000fe2000001ff00 */
[----:B---3--:R-:W-:Y:S01]  /*4410*/  IMAD.U32 R4, RZ, RZ, UR4 ;  /* 0x00000004ff047e24 */ /* 0x008fe2000f8e00ff */
[----:B------:R-:W-:-:S04]  /*4420*/  MOV R5, UR5 ;  /* 0x0000000500057c02 */ /* 0x000fc80008000f00 */
[----:B------:R-:W-:-:S07]  /*4430*/  LEPC R20, `(.L_x_101) ;  /* 0x000000001014794e */ /* 0x000fce0000000000 */
[----:B-12---:R-:W-:Y:S05]  /*4440*/  CALL.ABS.NOINC R2 ;  /* 0x0000000002007343 */ /* 0x006fea0003c00000 */
.L_x_101:
[----:B------:R1:W2:Y:S01]  /*4450*/  LDC.64 R2, c[0x4][R16] ;  /* 0x0100000010027b82 */ /* 0x0002a20000000a00 */
[----:B------:R-:W3:Y:S01]  /*4460*/  LDCU.64 UR4, c[0x4][0xf0] ;  /* 0x01001e00ff0477ac */ /* 0x000ee20008000a00 */
[----:B------:R-:W-:Y:S01]  /*4470*/  CS2R R6, SRZ ;  /* 0x0000000000067805 */ /* 0x000fe2000001ff00 */
[----:B---3--:R-:W-:Y:S01]  /*4480*/  IMAD.U32 R4, RZ, RZ, UR4 ;  /* 0x00000004ff047e24 */ /* 0x008fe2000f8e00ff */
[----:B------:R-:W-:-:S04]  /*4490*/  MOV R5, UR5 ;  /* 0x0000000500057c02 */ /* 0x000fc80008000f00 */
[----:B------:R-:W-:-:S07]  /*44a0*/  LEPC R20, `(.L_x_102) ;  /* 0x000000001014794e */ /* 0x000fce0000000000 */
[----:B-12---:R-:W-:Y:S05]  /*44b0*/  CALL.ABS.NOINC R2 ;  /* 0x0000000002007343 */ /* 0x006fea0003c00000 */
.L_x_102:
[----:B------:R1:W2:Y:S01]  /*44c0*/  LDC.64 R2, c[0x4][R16] ;  /* 0x0100000010027b82 */ /* 0x0002a20000000a00 */
[----:B------:R-:W3:Y:S01]  /*44d0*/  LDCU.64 UR4, c[0x4][0xf8] ;  /* 0x01001f00ff0477ac */ /* 0x000ee20008000a00 */
[----:B------:R-:W-:Y:S01]  /*44e0*/  CS2R R6, SRZ ;  /* 0x0000000000067805 */ /* 0x000fe2000001ff00 */
[----:B---3--:R-:W-:Y:S01]  /*44f0*/  IMAD.U32 R4, RZ, RZ, UR4 ;  /* 0x00000004ff047e24 */ /* 0x008fe2000f8e00ff */
[----:B------:R-:W-:-:S04]  /*4500*/  MOV R5, UR5 ;  /* 0x0000000500057c02 */ /* 0x000fc80008000f00 */
[----:B------:R-:W-:-:S07]  /*4510*/  LEPC R20, `(.L_x_103) ;  /* 0x000000001014794e */ /* 0x000fce0000000000 */
[----:B-12---:R-:W-:Y:S05]  /*4520*/  CALL.ABS.NOINC R2 ;  /* 0x0000000002007343 */ /* 0x006fea0003c00000 */
.L_x_103:
[----:B------:R-:W-:Y:S01]  /*4530*/  HFMA2 R0, -RZ, RZ, 0, 9.5367431640625e-07 ;  /* 0x00000010ff007431 */ /* 0x000fe200000001ff */
[----:B------:R1:W2:Y:S01]  /*4540*/  LDC.64 R2, c[0x4][R16] ;  /* 0x0100000010027b82 */ /* 0x0002a20000000a00 */
[----:B------:R-:W3:Y:S01]  /*4550*/  LDCU.64 UR4, c[0x4][0xc8] ;  /* 0x01001900ff0477ac */ /* 0x000ee20008000a00 */
[----:B------:R-:W-:Y:S01]  /*4560*/  MOV R6, UR38 ;  /* 0x0000002600067c02 */ /* 0x000fe20008000f00 */
[----:B------:R-:W-:Y:S01]  /*4570*/  IMAD.U32 R7, RZ, RZ, UR37 ;  /* 0x00000025ff077e24 */ /* 0x000fe2000f8e00ff */
[----:B------:R1:W-:Y:S01]  /*4580*/  STL [R1], R0 ;  /* 0x0000000001007387 */ /* 0x0003e20000100800 */
[----:B---3--:R-:W-:Y:S01]  /*4590*/  MOV R4, UR4 ;  /* 0x0000000400047c02 */ /* 0x008fe20008000f00 */
[----:B------:R-:W-:-:S04]  /*45a0*/  IMAD.U32 R5, RZ, RZ, UR5 ;  /* 0x00000005ff057e24 */ /* 0x000fc8000f8e00ff */
[----:B------:R-:W-:-:S07]  /*45b0*/  LEPC R20, `(.L_x_104) ;  /* 0x000000001014794e */ /* 0x000fce0000000000 */
[----:B-12---:R-:W-:Y:S05]  /*45c0*/  CALL.ABS.NOINC R2 ;  /* 0x0000000002007343 */ /* 0x006fea0003c00000 */
.L_x_104:
[----:B------:R-:W1:Y:S01]  /*45d0*/  S2R R0, SR_SWINHI ;  /* 0x0000000000007919 */ /* 0x000e620000002f00 */
[----:B------:R2:W3:Y:S01]  /*45e0*/  LDC.64 R8, c[0x4][R16] ;  /* 0x0100000010087b82 */ /* 0x0004e20000000a00 */
[----:B------:R-:W4:Y:S01]  /*45f0*/  LDCU.64 UR4, c[0x4][0x100] ;  /* 0x01002000ff0477ac */ /* 0x000f220008000a00 */
[----:B------:R-:W-:Y:S01]  /*4600*/  MOV R6, UR38 ;  /* 0x0000002600067c02 */ /* 0x000fe20008000f00 */
[----:B------:R-:W-:Y:S01]  /*4610*/  IMAD.U32 R7, RZ, RZ, UR37 ;  /* 0x00000025ff077e24 */ /* 0x000fe2000f8e00ff */
[----:B----4-:R-:W-:Y:S01]  /*4620*/  MOV R4, UR4 ;  /* 0x0000000400047c02 */ /* 0x010fe20008000f00 */
[----:B------:R-:W-:Y:S01]  /*4630*/  IMAD.U32 R5, RZ, RZ, UR5 ;  /* 0x00000005ff057e24 */ /* 0x000fe2000f8e00ff */
[----:B------:R-:W-:Y:S02]  /*4640*/  MOV R2, R76 ;  /* 0x0000004c00027202 */ /* 0x000fe40000000f00 */
[----:B-1----:R-:W-:Y:S02]  /*4650*/  MOV R3, R0 ;  /* 0x0000000000037202 */ /* 0x002fe40000000f00 */
[----:B------:R-:W-:-:S05]  /*4660*/  IADD3 R2, P0, PT, R2, 0xe000, RZ ;  /* 0x0000e00002027810 */ /* 0x000fca0007f1e0ff */
[----:B------:R-:W-:-:S05]  /*4670*/  IMAD.X R3, RZ, RZ, R3, P0 ;  /* 0x000000ffff037224 */ /* 0x000fca00000e0603 */
[----:B------:R2:W-:Y:S03]  /*4680*/  STL.64 [R1], R2 ;  /* 0x0000000201007387 */ /* 0x0005e60000100a00 */
[----:B------:R-:W-:-:S07]  /*4690*/  LEPC R20, `(.L_x_105) ;  /* 0x000000001014794e */ /* 0x000fce0000000000 */
[----:B--23--:R-:W-:Y:S05]  /*46a0*/  CALL.ABS.NOINC R8 ;  /* 0x0000000008007343 */ /* 0x00cfea0003c00000 */
.L_x_105:
[----:B------:R-:W1:Y:S01]  /*46b0*/  LDC.64 R4, c[0x4][0xd8] ;  /* 0x01003600ff047b82 */ /* 0x000e620000000a00 */
[----:B------:R-:W2:Y:S01]  /*46c0*/  LDCU.64 UR4, c[0x4][0xd0] ;  /* 0x01001a00ff0477ac */ /* 0x000ea20008000a00 */
[----:B------:R-:W-:Y:S02]  /*46d0*/  MOV R6, UR38 ;  /* 0x0000002600067c02 */ /* 0x000fe40008000f00 */
[----:B------:R-:W-:-:S04]  /*46e0*/  MOV R7, UR37 ;  /* 0x0000002500077c02 */ /* 0x000fc80008000f00 */
[----:B------:R3:W4:Y:S01]  /*46f0*/  LDC.64 R2, c[0x4][R16] ;  /* 0x0100000010027b82 */ /* 0x0007220000000a00 */
[----:B-1----:R2:W-:Y:S02]  /*4700*/  STL.64 [R1], R4 ;  /* 0x0000000401007387 */ /* 0x0025e40000100a00 */
[----:B--2---:R-:W-:Y:S02]  /*4710*/  IMAD.U32 R4, RZ, RZ, UR4 ;  /* 0x00000004ff047e24 */ /* 0x004fe4000f8e00ff */
[----:B---34-:R-:W-:-:S03]  /*4720*/  IMAD.U32 R5, RZ, RZ, UR5 ;  /* 0x00000005ff057e24 */ /* 0x018fc6000f8e00ff */
[----:B------:R-:W-:-:S07]  /*4730*/  LEPC R20, `(.L_x_106) ;  /* 0x000000001014794e */ /* 0x000fce0000000000 */
[----:B------:R-:W-:Y:S05]  /*4740*/  CALL.ABS.NOINC R2 ;  /* 0x0000000002007343 */ /* 0x000fea0003c00000 */
.L_x_106:
[----:B------:R-:W-:Y:S01]  /*4750*/  HFMA2 R0, -RZ, RZ, 0, 2.384185791015625e-06 ;  /* 0x00000028ff007431 */ /* 0x000fe200000001ff */
        /* <DEDUP_REMOVED lines=9> */
.L_x_107:
        /* <DEDUP_REMOVED lines=10> */
.L_x_108:
[----:B------:R1:W2:Y:S01]  /*4890*/  LDC.64 R2, c[0x4][R16] ;  /* 0x0100000010027b82 */ /* 0x0002a20000000a00 */
[----:B------:R-:W3:Y:S01]  /*48a0*/  LDCU.64 UR4, c[0x4][0xe0] ;  /* 0x01001c00ff0477ac */ /* 0x000ee20008000a00 */
[----:B------:R-:W-:Y:S01]  /*48b0*/  CS2R R6, SRZ ;  /* 0x0000000000067805 */ /* 0x000fe2000001ff00 */
[----:B---3--:R-:W-:Y:S01]  /*48c0*/  IMAD.U32 R4, RZ, RZ, UR4 ;  /* 0x00000004ff047e24 */ /* 0x008fe2000f8e00ff */
[----:B------:R-:W-:-:S04]  /*48d0*/  MOV R5, UR5 ;  /* 0x0000000500057c02 */ /* 0x000fc80008000f00 */
[----:B------:R-:W-:-:S07]  /*48e0*/  LEPC R20, `(.L_x_109) ;  /* 0x000000001014794e */ /* 0x000fce0000000000 */
[----:B-12---:R-:W-:Y:S05]  /*48f0*/  CALL.ABS.NOINC R2 ;  /* 0x0000000002007343 */ /* 0x006fea0003c00000 */
.L_x_109:
[----:B------:R-:W-:Y:S01]  /*4900*/  HFMA2 R0, -RZ, RZ, 0, 4.76837158203125e-07 ;  /* 0x00000008ff007431 */ /* 0x000fe200000001ff */
        /* <DEDUP_REMOVED lines=9> */
.L_x_110:
[----:B------:R-:W-:Y:S01]  /*49a0*/  HFMA2 R0, -RZ, RZ, 0, 2.6226043701171875e-06 ;  /* 0x0000002cff007431 */ /* 0x000fe200000001ff */
        /* <DEDUP_REMOVED lines=9> */
.L_x_111:
[----:B------:R1:W2:Y:S01]  /*4a40*/  LDC.64 R2, c[0x4][R16] ;  /* 0x0100000010027b82 */ /* 0x0002a20000000a00 */
[----:B------:R-:W3:Y:S01]  /*4a50*/  LDCU.64 UR4, c[0x4][0xe0] ;  /* 0x01001c00ff0477ac */ /* 0x000ee20008000a00 */
[----:B------:R-:W-:Y:S01]  /*4a60*/  CS2R R6, SRZ ;  /* 0x0000000000067805 */ /* 0x000fe2000001ff00 */
[----:B---3--:R-:W-:Y:S01]  /*4a70*/  IMAD.U32 R4, RZ, RZ, UR4 ;  /* 0x00000004ff047e24 */ /* 0x008fe2000f8e00ff */
[----:B------:R-:W-:-:S04]  /*4a80*/  MOV R5, UR5 ;  /* 0x0000000500057c02 */ /* 0x000fc80008000f00 */
[----:B------:R-:W-:-:S07]  /*4a90*/  LEPC R20, `(.L_x_112) ;  /* 0x000000001014794e */ /* 0x000fce0000000000 */
[----:B-12---:R-:W-:Y:S05]  /*4aa0*/  CALL.ABS.NOINC R2 ;  /* 0x0000000002007343 */ /* 0x006fea0003c00000 */
.L_x_112:
        /* <DEDUP_REMOVED lines=10> */
.L_x_113:
[----:B------:R-:W-:Y:S01]  /*4b50*/  HFMA2 R0, -RZ, RZ, 0, 2.443790435791015625e-06 ;  /* 0x00000029ff007431 */ /* 0x000fe200000001ff */
        /* <DEDUP_REMOVED lines=9> */
.L_x_114:
        /* <DEDUP_REMOVED lines=10> */
.L_x_115:
        /* <DEDUP_REMOVED lines=10> */
.L_x_116:
[----:B------:R1:W2:Y:S01]  /*4d30*/  LDC.64 R2, c[0x4][R16] ;  /* 0x0100000010027b82 */ /* 0x0002a20000000a00 */
[----:B------:R-:W3:Y:S01]  /*4d40*/  LDCU.64 UR4, c[0x4][0xe0] ;  /* 0x01001c00ff0477ac */ /* 0x000ee20008000a00 */
[----:B------:R-:W-:Y:S01]  /*4d50*/  CS2R R6, SRZ ;  /* 0x0000000000067805 */ /* 0x000fe2000001ff00 */
[----:B---3--:R-:W-:Y:S01]  /*4d60*/  IMAD.U32 R4, RZ, RZ, UR4 ;  /* 0x00000004ff047e24 */ /* 0x008fe2000f8e00ff */
[----:B------:R-:W-:-:S04]  /*4d70*/  MOV R5, UR5 ;  /* 0x0000000500057c02 */ /* 0x000fc80008000f00 */
[----:B------:R-:W-:-:S07]  /*4d80*/  LEPC R20, `(.L_x_117) ;  /* 0x000000001014794e */ /* 0x000fce0000000000 */
[----:B-12---:R-:W-:Y:S05]  /*4d90*/  CALL.ABS.NOINC R2 ;  /* 0x0000000002007343 */ /* 0x006fea0003c00000 */
.L_x_117:
[----:B------:R-:W-:Y:S01]  /*4da0*/  HFMA2 R0, -RZ, RZ, 0, 3.814697265625e-06 ;  /* 0x00000040ff007431 */ /* 0x000fe200000001ff */
        /* <DEDUP_REMOVED lines=9> */
.L_x_118:
        /* <DEDUP_REMOVED lines=10> */
.L_x_119:
[----:B------:R1:W2:Y:S01]  /*4ee0*/  LDC.64 R2, c[0x4][R16] ;  /* 0x0100000010027b82 */ /* 0x0002a20000000a00 */
[----:B------:R-:W3:Y:S01]  /*4ef0*/  LDCU.64 UR4, c[0x4][0xe0] ;  /* 0x01001c00ff0477ac */ /* 0x000ee20008000a00 */
[----:B------:R-:W-:Y:S01]  /*4f00*/  CS2R R6, SRZ ;  /* 0x0000000000067805 */ /* 0x000fe2000001ff00 */
[----:B---3--:R-:W-:Y:S01]  /*4f10*/  IMAD.U32 R4, RZ, RZ, UR4 ;  /* 0x00000004ff047e24 */ /* 0x008fe2000f8e00ff */
[----:B------:R-:W-:-:S04]  /*4f20*/  MOV R5, UR5 ;  /* 0x0000000500057c02 */ /* 0x000fc80008000f00 */
[----:B------:R-:W-:-:S07]  /*4f30*/  LEPC R20, `(.L_x_120) ;  /* 0x000000001014794e */ /* 0x000fce0000000000 */
[----:B-12---:R-:W-:Y:S05]  /*4f40*/  CALL.ABS.NOINC R2 ;  /* 0x0000000002007343 */ /* 0x006fea0003c00000 */
.L_x_120:
[----:B------:R-:W-:Y:S01]  /*4f50*/  HFMA2 R0, -RZ, RZ, 0, 5.9604644775390625e-08 ;  /* 0x00000001ff007431 */ /* 0x000fe200000001ff */
        /* <DEDUP_REMOVED lines=9> */
.L_x_121:
        /* <DEDUP_REMOVED lines=10> */
.L_x_122:
        /* <DEDUP_REMOVED lines=10> */
.L_x_123:
        /* <DEDUP_REMOVED lines=10> */
.L_x_124:
[----:B------:R1:W2:Y:S01]  /*51d0*/  LDC.64 R2, c[0x4][R16] ;  /* 0x0100000010027b82 */ /* 0x0002a20000000a00 */
[----:B------:R-:W3:Y:S01]  /*51e0*/  LDCU.64 UR4, c[0x4][0xe0] ;  /* 0x01001c00ff0477ac */ /* 0x000ee20008000a00 */
[----:B------:R-:W-:Y:S01]  /*51f0*/  CS2R R6, SRZ ;  /* 0x0000000000067805 */ /* 0x000fe2000001ff00 */
[----:B---3--:R-:W-:Y:S01]  /*5200*/  IMAD.U32 R4, RZ, RZ, UR4 ;  /* 0x00000004ff047e24 */ /* 0x008fe2000f8e00ff */
[----:B------:R-:W-:-:S04]  /*5210*/  MOV R5, UR5 ;  /* 0x0000000500057c02 */ /* 0x000fc80008000f00 */
[----:B------:R-:W-:-:S07]  /*5220*/  LEPC R20, `(.L_x_125) ;  /* 0x000000001014794e */ /* 0x000fce0000000000 */
[----:B-12---:R-:W-:Y:S05]  /*5230*/  CALL.ABS.NOINC R2 ;  /* 0x0000000002007343 */ /* 0x006fea0003c00000 */
.L_x_125:
        /* <DEDUP_REMOVED lines=10> */
.L_x_126:
        /* <DEDUP_REMOVED lines=10> */
.L_x_127:
[----:B------:R1:W2:Y:S01]  /*5380*/  LDC.64 R2, c[0x4][R16] ;  /* 0x0100000010027b82 */ /* 0x0002a20000000a00 */
[----:B------:R-:W3:Y:S01]  /*5390*/  LDCU.64 UR4, c[0x4][0xe0] ;  /* 0x01001c00ff0477ac */ /* 0x000ee20008000a00 */
[----:B------:R-:W-:Y:S01]  /*53a0*/  CS2R R6, SRZ ;  /* 0x0000000000067805 */ /* 0x000fe2000001ff00 */
[----:B---3--:R-:W-:Y:S01]  /*53b0*/  IMAD.U32 R4, RZ, RZ, UR4 ;  /* 0x00000004ff047e24 */ /* 0x008fe2000f8e00ff */
[----:B------:R-:W-:-:S04]  /*53c0*/  MOV R5, UR5 ;  /* 0x0000000500057c02 */ /* 0x000fc80008000f00 */
[----:B------:R-:W-:-:S07]  /*53d0*/  LEPC R20, `(.L_x_128) ;  /* 0x000000001014794e */ /* 0x000fce0000000000 */
[----:B-12---:R-:W-:Y:S05]  /*53e0*/  CALL.ABS.NOINC R2 ;  /* 0x0000000002007343 */ /* 0x006fea0003c00000 */
.L_x_128:
[----:B------:R-:W-:Y:S01]  /*53f0*/  HFMA2 R0, -RZ, RZ, 0, 1.1920928955078125e-07 ;  /* 0x00000002ff007431 */ /* 0x000fe200000001ff */
        /* <DEDUP_REMOVED lines=9> */
.L_x_129:
        /* <DEDUP_REMOVED lines=10> */
.L_x_130:
        /* <DEDUP_REMOVED lines=10> */
.L_x_131:
        /* <DEDUP_REMOVED lines=10> */
.L_x_132:
        /* <DEDUP_REMOVED lines=10> */
.L_x_133:
        /* <DEDUP_REMOVED lines=10> */
.L_x_134:
[----:B------:R1:W2:Y:S01]  /*57b0*/  LDC.64 R2, c[0x4][R16] ;  /* 0x0100000010027b82 */ /* 0x0002a20000000a00 */
[----:B------:R-:W3:Y:S01]  /*57c0*/  LDCU.64 UR4, c[0x4][0xe0] ;  /* 0x01001c00ff0477ac */ /* 0x000ee20008000a00 */
[----:B------:R-:W-:Y:S01]  /*57d0*/  CS2R R6, SRZ ;  /* 0x0000000000067805 */ /* 0x000fe2000001ff00 */
[----:B---3--:R-:W-:Y:S01]  /*57e0*/  IMAD.U32 R4, RZ, RZ, UR4 ;  /* 0x00000004ff047e24 */ /* 0x008fe2000f8e00ff */
[----:B------:R-:W-:-:S04]  /*57f0*/  MOV R5, UR5 ;  /* 0x0000000500057c02 */ /* 0x000fc80008000f00 */
[----:B------:R-:W-:-:S07]  /*5800*/  LEPC R20, `(.L_x_135) ;  /* 0x000000001014794e */ /* 0x000fce0000000000 */
[----:B-12---:R-:W-:Y:S05]  /*5810*/  CALL.ABS.NOINC R2 ;  /* 0x0000000002007343 */ /* 0x006fea0003c00000 */
.L_x_135:
        /* <DEDUP_REMOVED lines=10> */
.L_x_136:
        /* <DEDUP_REMOVED lines=10> */
.L_x_137:
[----:B------:R1:W2:Y:S01]  /*5960*/  LDC.64 R2, c[0x4][R16] ;  /* 0x0100000010027b82 */ /* 0x0002a20000000a00 */
[----:B------:R-:W3:Y:S01]  /*5970*/  LDCU.64 UR4, c[0x4][0xe0] ;  /* 0x01001c00ff0477ac */ /* 0x000ee20008000a00 */
[----:B------:R-:W-:Y:S01]  /*5980*/  CS2R R6, SRZ ;  /* 0x0000000000067805 */ /* 0x000fe2000001ff00 */
[----:B---3--:R-:W-:Y:S01]  /*5990*/  IMAD.U32 R4, RZ, RZ, UR4 ;  /* 0x00000004ff047e24 */ /* 0x008fe2000f8e00ff */
[----:B------:R-:W-:-:S04]  /*59a0*/  MOV R5, UR5 ;  /* 0x0000000500057c02 */ /* 0x000fc80008000f00 */
[----:B------:R-:W-:-:S07]  /*59b0*/  LEPC R20, `(.L_x_138) ;  /* 0x000000001014794e */ /* 0x000fce0000000000 */
[----:B-12---:R-:W-:Y:S05]  /*59c0*/  CALL.ABS.NOINC R2 ;  /* 0x0000000002007343 */ /* 0x006fea0003c00000 */
.L_x_138:
[----:B------:R-:W-:Y:S01]  /*59d0*/  HFMA2 R0, -RZ, RZ, 0, 3.0517578125e-05 ;  /* 0x00000200ff007431 */ /* 0x000fe200000001ff */
        /* <DEDUP_REMOVED lines=9> */
.L_x_139:
        /* <DEDUP_REMOVED lines=10> */
.L_x_140:
        /* <DEDUP_REMOVED lines=10> */
.L_x_141:
        /* <DEDUP_REMOVED lines=10> */
.L_x_142:
[----:B------:R1:W2:Y:S01]  /*5c50*/  LDC.64 R2, c[0x4][R16] ;  /* 0x0100000010027b82 */ /* 0x0002a20000000a00 */
[----:B------:R-:W3:Y:S01]  /*5c60*/  LDCU.64 UR4, c[0x4][0xe0] ;  /* 0x01001c00ff0477ac */ /* 0x000ee20008000a00 */
[----:B------:R-:W-:Y:S01]  /*5c70*/  CS2R R6, SRZ ;  /* 0x0000000000067805 */ /* 0x000fe2000001ff00 */
[----:B---3--:R-:W-:Y:S01]  /*5c80*/  IMAD.U32 R4, RZ, RZ, UR4 ;  /* 0x00000004ff047e24 */ /* 0x008fe2000f8e00ff */
[----:B------:R-:W-:-:S04]  /*5c90*/  MOV R5, UR5 ;  /* 0x0000000500057c02 */ /* 0x000fc80008000f00 */
[----:B------:R-:W-:-:S07]  /*5ca0*/  LEPC R20, `(.L_x_143) ;  /* 0x000000001014794e */ /* 0x000fce0000000000 */
[----:B-12---:R-:W-:Y:S05]  /*5cb0*/  CALL.ABS.NOINC R2 ;  /* 0x0000000002007343 */ /* 0x006fea0003c00000 */
.L_x_143:
        /* <DEDUP_REMOVED lines=10> */
.L_x_144:
        /* <DEDUP_REMOVED lines=10> */
.L_x_145:
[----:B------:R1:W2:Y:S01]  /*5e00*/  LDC.64 R2, c[0x4][R16] ;  /* 0x0100000010027b82 */ /* 0x0002a20000000a00 */
[----:B------:R-:W3:Y:S01]  /*5e10*/  LDCU.64 UR4, c[0x4][0xe0] ;  /* 0x01001c00ff0477ac */ /* 0x000ee20008000a00 */
[----:B------:R-:W-:Y:S01]  /*5e20*/  CS2R R6, SRZ ;  /* 0x0000000000067805 */ /* 0x000fe2000001ff00 */
[----:B---3--:R-:W-:Y:S01]  /*5e30*/  IMAD.U32 R4, RZ, RZ, UR4 ;  /* 0x00000004ff047e24 */ /* 0x008fe2000f8e00ff */
[----:B------:R-:W-:-:S04]  /*5e40*/  MOV R5, UR5 ;  /* 0x0000000500057c02 */ /* 0x000fc80008000f00 */
[----:B------:R-:W-:-:S07]  /*5e50*/  LEPC R20, `(.L_x_146) ;  /* 0x000000001014794e */ /* 0x000fce0000000000 */
[----:B-12---:R-:W-:Y:S05]  /*5e60*/  CALL.ABS.NOINC R2 ;  /* 0x0000000002007343 */ /* 0x006fea0003c00000 */
.L_x_146:
[----:B------:R1:W-:Y:S01]  /*5e70*/  STL [R1], RZ ;  /* 0x000000ff01007387 */ /* 0x0003e20000100800 */
[----:B------:R1:W2:Y:S01]  /*5e80*/  LDC.64 R2, c[0x4][R16] ;  /* 0x0100000010027b82 */ /* 0x0002a20000000a00 */
[----:B------:R-:W3:Y:S01]  /*5e90*/  LDCU.64 UR4, c[0x4][0xc8] ;  /* 0x01001900ff0477ac */ /* 0x000ee20008000a00 */
[----:B------:R-:W-:Y:S02]  /*5ea0*/  MOV R6, UR38 ;  /* 0x0000002600067c02 */ /* 0x000fe40008000f00 */
[----:B------:R-:W-:Y:S01]  /*5eb0*/  MOV R7, UR37 ;  /* 0x0000002500077c02 */ /* 0x000fe20008000f00 */
[----:B---3--:R-:W-:Y:S02]  /*5ec0*/  IMAD.U32 R4, RZ, RZ, UR4 ;  /* 0x00000004ff047e24 */ /* 0x008fe4000f8e00ff */
[----:B------:R-:W-:Y:S02]  /*5ed0*/  IMAD.U32 R5, RZ, RZ, UR5 ;  /* 0x00000005ff057e24 */ /* 0x000fe4000f8e00ff */
[----:B------:R-:W-:-:S07]  /*5ee0*/  LEPC R20, `(.L_x_147) ;  /* 0x000000001014794e */ /* 0x000fce0000000000 */
[----:B-12---:R-:W-:Y:S05]  /*5ef0*/  CALL.ABS.NOINC R2 ;  /* 0x0000000002007343 */ /* 0x006fea0003c00000 */
.L_x_147:
        /* <DEDUP_REMOVED lines=10> */
.L_x_148:
        /* <DEDUP_REMOVED lines=10> */
.L_x_149:
        /* <DEDUP_REMOVED lines=10> */
.L_x_150:
[----:B------:R1:W2:Y:S01]  /*60e0*/  LDC.64 R2, c[0x4][R16] ;  /* 0x0100000010027b82 */ /* 0x0002a20000000a00 */
[----:B------:R-:W3:Y:S01]  /*60f0*/  LDCU.64 UR4, c[0x4][0xe0] ;  /* 0x01001c00ff0477ac */ /* 0x000ee20008000a00 */
[----:B------:R-:W-:Y:S01]  /*6100*/  CS2R R6, SRZ ;  /* 0x0000000000067805 */ /* 0x000fe2000001ff00 */
[----:B---3--:R-:W-:Y:S01]  /*6110*/  IMAD.U32 R4, RZ, RZ, UR4 ;  /* 0x00000004ff047e24 */ /* 0x008fe2000f8e00ff */
[----:B------:R-:W-:-:S04]  /*6120*/  MOV R5, UR5 ;  /* 0x0000000500057c02 */ /* 0x000fc80008000f00 */
[----:B------:R-:W-:-:S07]  /*6130*/  LEPC R20, `(.L_x_151) ;  /* 0x000000001014794e */ /* 0x000fce0000000000 */
[----:B-12---:R-:W-:Y:S05]  /*6140*/  CALL.ABS.NOINC R2 ;  /* 0x0000000002007343 */ /* 0x006fea0003c00000 */
.L_x_151:
        /* <DEDUP_REMOVED lines=9> */
.L_x_152:
        /* <DEDUP_REMOVED lines=10> */
.L_x_153:
[----:B------:R1:W2:Y:S01]  /*6280*/  LDC.64 R2, c[0x4][R16] ;  /* 0x0100000010027b82 */ /* 0x0002a20000000a00 */
[----:B------:R-:W3:Y:S01]  /*6290*/  LDCU.64 UR4, c[0x4][0xe0] ;  /* 0x01001c00ff0477ac */ /* 0x000ee20008000a00 */
[----:B------:R-:W-:Y:S01]  /*62a0*/  CS2R R6, SRZ ;  /* 0x0000000000067805 */ /* 0x000fe2000001ff00 */
[----:B---3--:R-:W-:Y:S01]  /*62b0*/  IMAD.U32 R4, RZ, RZ, UR4 ;  /* 0x00000004ff047e24 */ /* 0x008fe2000f8e00ff */
[----:B------:R-:W-:-:S04]  /*62c0*/  MOV R5, UR5 ;  /* 0x0000000500057c02 */ /* 0x000fc80008000f00 */
[----:B------:R-:W-:-:S07]  /*62d0*/  LEPC R20, `(.L_x_154) ;  /* 0x000000001014794e */ /* 0x000fce0000000000 */
[----:B-12---:R-:W-:Y:S05]  /*62e0*/  CALL.ABS.NOINC R2 ;  /* 0x0000000002007343 */ /* 0x006fea0003c00000 */
.L_x_154:
[----:B------:R-:W-:Y:S01]  /*62f0*/  HFMA2 R0, -RZ, RZ, 0, 0.0078125 ;  /* 0x00002000ff007431 */ /* 0x000fe200000001ff */
        /* <DEDUP_REMOVED lines=9> */
.L_x_155:
        /* <DEDUP_REMOVED lines=10> */
.L_x_156:
        /* <DEDUP_REMOVED lines=10> */
.L_x_157:
[----:B------:R-:W1:Y:S01]  /*64d0*/  LDC.64 R2, c[0x4][0xa8] ;  /* 0x01002a00ff027b82 */ /* 0x000e620000000a00 */
[----:B------:R-:W2:Y:S01]  /*64e0*/  LDCU.64 UR4, c[0x4][0xd0] ;  /* 0x01001a00ff0477ac */ /* 0x000ea20008000a00 */
[----:B------:R-:W-:Y:S02]  /*64f0*/  MOV R6, UR38 ;  /* 0x0000002600067c02 */ /* 0x000fe40008000f00 */
[----:B------:R-:W-:-:S04]  /*6500*/  MOV R7, UR37 ;  /* 0x0000002500077c02 */ /* 0x000fc80008000f00 */
[----:B------:R-:W3:Y:S01]  /*6510*/  LDC.64 R16, c[0x4][R16] ;  /* 0x0100000010107b82 */ /* 0x000ee20000000a00 */
[----:B--2---:R-:W-:Y:S02]  /*6520*/  IMAD.U32 R4, RZ, RZ, UR4 ;  /* 0x00000004ff047e24 */ /* 0x004fe4000f8e00ff */
[----:B------:R-:W-:Y:S01]  /*6530*/  IMAD.U32 R5, RZ, RZ, UR5 ;  /* 0x00000005ff057e24 */ /* 0x000fe2000f8e00ff */
[----:B-1----:R1:W-:Y:S04]  /*6540*/  STL.64 [R1], R2 ;  /* 0x0000000201007387 */ /* 0x0023e80000100a00 */
[----:B------:R-:W-:-:S07]  /*6550*/  LEPC R20, `(.L_x_98) ;  /* 0x000000001014794e */ /* 0x000fce0000000000 */
[----:B-1-3--:R-:W-:Y:S05]  /*6560*/  CALL.ABS.NOINC R16 ;  /* 0x0000000010007343 */ /* 0x00afea0003c00000 */
.L_x_98:
[----:B------:R-:W-:Y:S05]  /*6570*/  BSYNC.RECONVERGENT B6 ;  /* 0x0000000000067941 */ /* 0x000fea0003800200 */
.L_x_97:
[----:B------:R-:W2:Y:S01]  /*6580*/  S2R R4, SR_SWINHI ;  /* 0x0000000000047919 */ /* 0x000ea20000002f00 */
[----:B-1----:R-:W-:Y:S01]  /*6590*/  IMAD.SHL.U32 R0, R79, 0x2, RZ ;  /* 0x000000024f007824 */ /* 0x002fe200078e00ff */
[----:B------:R-:W1:Y:S04]  /*65a0*/  LDCU.64 UR4, c[0x0][0x880] ;  /* 0x00011000ff0477ac */ /* 0x000e680008000a00 */
[----:B------:R-:W-:Y:S02]  /*65b0*/  LOP3.LUT R0, R0, 0xfe, RZ, 0xc0, !PT ;  /* 0x000000fe00007812 */ /* 0x000fe400078ec0ff */
[----:B-1----:R-:W-:-:S04]  /*65c0*/  ISETP.NE.U32.AND P5, PT, RZ, UR4, PT ;  /* 0x00000004ff007c0c */ /* 0x002fc8000bfa5070 */
[----:B------:R-:W-:Y:S02]  /*65d0*/  ISETP.NE.AND.EX P5, PT, RZ, UR5, PT, P5 ;  /* 0x00000005ff007c0c */ /* 0x000fe4000bfa5350 */
[----:B------:R-:W-:Y:S02]  /*65e0*/  MOV R2, R76 ;  /* 0x0000004c00027202 */ /* 0x000fe40000000f00 */
[----:B--2---:R-:W-:-:S03]  /*65f0*/  MOV R3, R4 ;  /* 0x0000000400037202 */ /* 0x004fc60000000f00 */
[----:B------:R-:W-:-:S03]  /*6600*/  IMAD.WIDE.U32 R2, R0, 0x2, R2 ;  /* 0x0000000200027825 */ /* 0x000fc600078e0002 */
[C---:B------:R-:W-:Y:S02]  /*6610*/  IADD3 R4, P2, PT, R2.reuse, 0xe600, RZ ;  /* 0x0000e60002047810 */ /* 0x040fe40007f5e0ff */
[C---:B------:R-:W-:Y:S02]  /*6620*/  IADD3 R6, P0, PT, R2.reuse, 0xe200, RZ ;  /* 0x0000e20002067810 */ /* 0x040fe40007f1e0ff */
[C---:B------:R-:W-:Y:S01]  /*6630*/  IADD3 R0, P3, PT, R2.reuse, 0xe000, RZ ;  /* 0x0000e00002007810 */ /* 0x040fe20007f7e0ff */
[--C-:B------:R-:W-:Y:S01]  /*6640*/  IMAD.X R65, RZ, RZ, R3.reuse, P2 ;  /* 0x000000ffff417224 */ /* 0x100fe200010e0603 */
[----:B------:R-:W-:Y:S01]  /*6650*/  IADD3 R5, P1, PT, R2, 0xe400, RZ ;  /* 0x0000e40002057810 */ /* 0x000fe20007f3e0ff */
[--C-:B------:R-:W-:Y:S02]  /*6660*/  IMAD.X R69, RZ, RZ, R3.reuse, P0 ;  /* 0x000000ffff457224 */ /* 0x100fe400000e0603 */
[----:B------:R-:W-:Y:S01]  /*6670*/  IMAD.X R71, RZ, RZ, R3, P3 ;  /* 0x000000ffff477224 */ /* 0x000fe200018e0603 */
[----:B------:R-:W-:Y:S01]  /*6680*/  SHF.R.U64 R7, R4, 0x3, R65 ;  /* 0x0000000304077819 */ /* 0x000fe20000001241 */
[----:B------:R-:W-:Y:S01]  /*6690*/  IMAD.X R67, RZ, RZ, R3, P1 ;  /* 0x000000ffff437224 */ /* 0x000fe200008e0603 */
[----:B------:R-:W-:-:S02]  /*66a0*/  SHF.R.U64 R9, R6, 0x3, R69 ;  /* 0x0000000306097819 */ /* 0x000fc40000001245 */
[----:B------:R-:W-:Y:S02]  /*66b0*/  SHF.R.U64 R10, R0, 0x3, R71 ;  /* 0x00000003000a7819 */ /* 0x000fe40000001247 */
[----:B------:R-:W-:Y:S02]  /*66c0*/  LOP3.LUT R64, R4, 0x70, R7, 0x78, !PT ;  /* 0x0000007004407812 */ /* 0x000fe400078e7807 */
[----:B------:R-:W-:Y:S02]  /*66d0*/  LOP3.LUT R68, R6, 0x70, R9, 0x78, !PT ;  /* 0x0000007006447812 */ /* 0x000fe400078e7809 */
[C---:B------:R-:W-:Y:S02]  /*66e0*/  IADD3 R4, P2, PT, R2.reuse, 0xec00, RZ ;  /* 0x0000ec0002047810 */ /* 0x040fe40007f5e0ff */
[----:B------:R-:W-:Y:S02]  /*66f0*/  SHF.R.U64 R8, R5, 0x3, R67 ;  /* 0x0000000305087819 */ /* 0x000fe40000001243 */
[----:B------:R-:W-:Y:S01]  /*6700*/  IADD3 R6, P0, PT, R2, 0xe800, RZ ;  /* 0x0000e80002067810 */ /* 0x000fe20007f1e0ff */
[----:B------:R-:W-:Y:S01]  /*6710*/  IMAD.X R55, RZ, RZ, R3, P2 ;  /* 0x000000ffff377224 */ /* 0x000fe200010e0603 */
[----:B------:R-:W-:-:S02]  /*6720*/  LOP3.LUT R70, R0, 0x70, R10, 0x78, !PT ;  /* 0x0000007000467812 */ /* 0x000fc400078e780a */
[C---:B------:R-:W-:Y:S01]  /*6730*/  IADD3 R0, P3, PT, R2.reuse, 0xee00, RZ ;  /* 0x0000ee0002007810 */ /* 0x040fe20007f7e0ff */
[--C-:B------:R-:W-:Y:S01]  /*6740*/  IMAD.X R63, RZ, RZ, R3.reuse, P0 ;  /* 0x000000ffff3f7224 */ /* 0x100fe200000e0603 */
[----:B------:R-:W-:Y:S01]  /*6750*/  LOP3.LUT R66, R5, 0x70, R8, 0x78, !PT ;  /* 0x0000007005427812 */ /* 0x000fe200078e7808 */
[----:B------:R1:W-:Y:S01]  /*6760*/  ST.E desc[UR44][R70.64], RZ ;  /* 0x000000ff46007985 */ /* 0x0003e2000c10192c */
[----:B------:R-:W-:Y:S01]  /*6770*/  IADD3 R5, P1, PT, R2, 0xea00, RZ ;  /* 0x0000ea0002057810 */ /* 0x000fe20007f3e0ff */
[----:B------:R-:W-:Y:S01]  /*6780*/  IMAD.X R53, RZ, RZ, R3, P3 ;  /* 0x000000ffff357224 */ /* 0x000fe200018e0603 */
[----:B------:R-:W-:Y:S01]  /*6790*/  SHF.R.U64 R8, R4, 0x3, R55 ;  /* 0x0000000304087819 */ /* 0x000fe20000001237 */
[----:B------:R1:W-:Y:S01]  /*67a0*/  ST.E desc[UR44][R68.64], RZ ;  /* 0x000000ff44007985 */ /* 0x0003e2000c10192c */
[----:B------:R-:W-:Y:S01]  /*67b0*/  SHF.R.U64 R10, R6, 0x3, R63 ;  /* 0x00000003060a7819 */ /* 0x000fe2000000123f */
[----:B------:R-:W-:Y:S01]  /*67c0*/  IMAD.X R61, RZ, RZ, R3, P1 ;  /* 0x000000ffff3d7224 */ /* 0x000fe200008e0603 */
[----:B------:R-:W-:Y:S01]  /*67d0*/  SHF.R.U64 R7, R0, 0x3, R53 ;  /* 0x0000000300077819 */ /* 0x000fe20000001235 */
[----:B------:R1:W-:Y:S01]  /*67e0*/  ST.E desc[UR44][R66.64], RZ ;  /* 0x000000ff42007985 */ /* 0x0003e2000c10192c */
[----:B------:R-:W-:-:S02]  /*67f0*/  LOP3.LUT R54, R4, 0x70, R8, 0x78, !PT ;  /* 0x0000007004367812 */ /* 0x000fc400078e7808 */
[----:B------:R-:W-:Y:S01]  /*6800*/  LOP3.LUT R62, R6, 0x70, R10, 0x78, !PT ;  /* 0x00000070063e7812 */ /* 0x000fe200078e780a */
[----:B------:R1:W-:Y:S01]  /*6810*/  ST.E desc[UR44][R64.64], RZ ;  /* 0x000000ff40007985 */ /* 0x0003e2000c10192c */
[C---:B------:R-:W-:Y:S02]  /*6820*/  IADD3 R4, P2, PT, R2.reuse, 0xf400, RZ ;  /* 0x0000f40002047810 */ /* 0x040fe40007f5e0ff */
[C---:B------:R-:W-:Y:S01]  /*6830*/  SHF.R.U64 R9, R5.reuse, 0x3, R61 ;  /* 0x0000000305097819 */ /* 0x040fe2000000123d */
[----:B------:R1:W-:Y:S01]  /*6840*/  ST.E desc[UR44][R62.64], RZ ;  /* 0x000000ff3e007985 */ /* 0x0003e2000c10192c */
[----:B------:R-:W-:Y:S01]  /*6850*/  IADD3 R6, P0, PT, R2, 0xf000, RZ ;  /* 0x0000f00002067810 */ /* 0x000fe20007f1e0ff */
[----:B------:R-:W-:Y:S01]  /*6860*/  IMAD.X R47, RZ, RZ, R3, P2 ;  /* 0x000000ffff2f7224 */ /* 0x000fe200010e0603 */
[----:B------:R-:W-:Y:S02]  /*6870*/  LOP3.LUT R52, R0, 0x70, R7, 0x78, !PT ;  /* 0x0000007000347812 */ /* 0x000fe400078e7807 */
[----:B------:R-:W-:Y:S01]  /*6880*/  IADD3 R0, P3, PT, R2, 0xf600, RZ ;  /* 0x0000f60002007810 */ /* 0x000fe20007f7e0ff */
[----:B------:R-:W-:Y:S01]  /*6890*/  IMAD.X R51, RZ, RZ, R3, P0 ;  /* 0x000000ffff337224 */ /* 0x000fe200000e0603 */
[----:B------:R-:W-:-:S02]  /*68a0*/  LOP3.LUT R60, R5, 0x70, R9, 0x78, !PT ;  /* 0x00000070053c7812 */ /* 0x000fc400078e7809 */
        /* <DEDUP_REMOVED lines=8> */
[----:B------:R-:W-:Y:S02]  /*6930*/  LOP3.LUT R46, R4, 0x70, R8, 0x78, !PT ;  /* 0x00000070042e7812 */ /* 0x000fe400078e7808 */
[----:B------:R-:W-:Y:S01]  /*6940*/  LOP3.LUT R50, R6, 0x70, R10, 0x78, !PT ;  /* 0x0000007006327812 */ /* 0x000fe200078e780a */
[----:B------:R1:W-:Y:S01]  /*6950*/  ST.E desc[UR44][R52.64], RZ ;  /* 0x000000ff34007985 */ /* 0x0003e2000c10192c */
[----:B------:R-:W-:-:S02]  /*6960*/  IADD3 R4, P2, PT, R2, 0xfc00, RZ ;  /* 0x0000fc0002047810 */ /* 0x000fc40007f5e0ff */
[C---:B------:R-:W-:Y:S01]  /*6970*/  SHF.R.U64 R9, R5.reuse, 0x3, R49 ;  /* 0x0000000305097819 */ /* 0x040fe20000001231 */
[----:B------:R1:W-:Y:S01]  /*6980*/  ST.E desc[UR44][R50.64], RZ ;  /* 0x000000ff32007985 */ /* 0x0003e2000c10192c */
[----:B------:R-:W-:Y:S01]  /*6990*/  IADD3 R6, P0, PT, R2, 0xf800, RZ ;  /* 0x0000f80002067810 */ /* 0x000fe20007f1e0ff */
[----:B------:R-:W-:Y:S01]  /*69a0*/  IMAD.X R39, RZ, RZ, R3, P2 ;  /* 0x000000ffff277224 */ /* 0x000fe200010e0603 */
[----:B------:R-:W-:Y:S02]  /*69b0*/  LOP3.LUT R44, R0, 0x70, R7, 0x78, !PT ;  /* 0x00000070002c7812 */ /* 0x000fe400078e7807 */
[C---:B------:R-:W-:Y:S01]  /*69c0*/  IADD3 R0, P3, PT, R2.reuse, 0xfe00, RZ ;  /* 0x0000fe0002007810 */ /* 0x040fe20007f7e0ff */
[----:B------:R-:W-:Y:S01]  /*69d0*/  IMAD.X R43, RZ, RZ, R3, P0 ;  /* 0x000000ffff2b7224 */ /* 0x000fe200000e0603 */
[----:B------:R-:W-:Y:S02]  /*69e0*/  LOP3.LUT R48, R5, 0x70, R9, 0x78, !PT ;  /* 0x0000007005307812 */ /* 0x000fe400078e7809 */
        /* <DEDUP_REMOVED lines=77> */
[C---:B------:R-:W-:Y:S02]  /*6ec0*/  IADD3 R4, P2, PT, R2.reuse, 0x11c00, RZ ;  /* 0x00011c0002047810 */ /* 0x040fe40007f5e0ff */
[----:B------:R-:W-:Y:S02]  /*6ed0*/  IADD3 R0, P3, PT, R2, 0x11e00, RZ ;  /* 0x00011e0002007810 */ /* 0x000fe40007f7e0ff */
[----:B------:R-:W-:Y:S01]  /*6ee0*/  LOP3.LUT R16, R5, 0x70, R9, 0x78, !PT ;  /* 0x0000007005107812 */ /* 0x000fe200078e7809 */
[----:B------:R-:W-:Y:S01]  /*6ef0*/  IMAD.X R9, RZ, RZ, R3, P1 ;  /* 0x000000ffff097224 */ /* 0x000fe200008e0603 */
[----:B------:R-:W-:Y:S01]  /*6f00*/  SHF.R.U64 R10, R8, 0x3, R11 ;  /* 0x00000003080a7819 */ /* 0x000fe2000000120b */
[----:B------:R-:W-:-:S02]  /*6f10*/  IMAD.X R7, RZ, RZ, R3, P2 ;  /* 0x000000ffff077224 */ /* 0x000fc400010e0603 */
[----:B------:R-:W-:Y:S01]  /*6f20*/  IMAD.X R5, RZ, RZ, R3, P3 ;  /* 0x000000ffff057224 */ /* 0x000fe200018e0603 */
[----:B------:R-:W-:Y:S01]  /*6f30*/  SHF.R.U64 R73, R6, 0x3, R9 ;  /* 0x0000000306497819 */ /* 0x000fe20000001209 */
[----:B------:R1:W-:Y:S01]  /*6f40*/  ST.E desc[UR44][R16.64], RZ ;  /* 0x000000ff10007985 */ /* 0x0003e2000c10192c */
[----:B------:R-:W-:Y:S02]  /*6f50*/  SHF.R.U64 R58, R4, 0x3, R7 ;  /* 0x00000003043a7819 */ /* 0x000fe40000001207 */
[----:B------:R-:W-:Y:S01]  /*6f60*/  SHF.R.U64 R57, R0, 0x3, R5 ;  /* 0x0000000300397819 */ /* 0x000fe20000001205 */
[----:B------:R1:W-:Y:S01]  /*6f70*/  ST.E desc[UR44][R14.64], RZ ;  /* 0x000000ff0e007985 */ /* 0x0003e2000c10192c */
[----:B------:R-:W-:Y:S02]  /*6f80*/  LOP3.LUT R10, R8, 0x70, R10, 0x78, !PT ;  /* 0x00000070080a7812 */ /* 0x000fe400078e780a */
[----:B------:R-:W-:Y:S01]  /*6f90*/  LOP3.LUT R8, R6, 0x70, R73, 0x78, !PT ;  /* 0x0000007006087812 */ /* 0x000fe200078e7849 */
[----:B------:R1:W-:Y:S01]  /*6fa0*/  ST.E desc[UR44][R12.64], RZ ;  /* 0x000000ff0c007985 */ /* 0x0003e2000c10192c */
[----:B------:R-:W-:-:S02]  /*6fb0*/  LOP3.LUT R6, R4, 0x70, R58, 0x78, !PT ;  /* 0x0000007004067812 */ /* 0x000fc400078e783a */
[----:B------:R-:W-:Y:S01]  /*6fc0*/  LOP3.LUT R4, R0, 0x70, R57, 0x78, !PT ;  /* 0x0000007000047812 */ /* 0x000fe200078e7839 */
[----:B------:R1:W-:Y:S04]  /*6fd0*/  ST.E desc[UR44][R10.64], RZ ;  /* 0x000000ff0a007985 */ /* 0x0003e8000c10192c */
[----:B------:R1:W-:Y:S04]  /*6fe0*/  ST.E desc[UR44][R8.64], RZ ;  /* 0x000000ff08007985 */ /* 0x0003e8000c10192c */
[----:B------:R1:W-:Y:S04]  /*6ff0*/  ST.E desc[UR44][R6.64], RZ ;  /* 0x000000ff06007985 */ /* 0x0003e8000c10192c */
[----:B------:R1:W-:Y:S01]  /*7000*/  ST.E desc[UR44][R4.64], RZ ;  /* 0x000000ff04007985 */ /* 0x0003e2000c10192c */
[----:B------:R-:W-:Y:S05]  /*7010*/  @!P5 BRA `(.L_x_158) ;  /* 0x0000000000c8d947 */ /* 0x000fea0003800000 */
[----:B-1----:R-:W1:Y:S01]  /*7020*/  LDC R4, c[0x0][0x904] ;  /* 0x00024100ff047b82 */ /* 0x002e620000000800 */
[----:B------:R-:W2:Y:S01]  /*7030*/  LDCU.64 UR4, c[0x0][0x908] ;  /* 0x00012100ff0477ac */ /* 0x000ea20008000a00 */
[----:B------:R-:W-:Y:S01]  /*7040*/  BSSY.RECONVERGENT B0, `(.L_x_158) ;  /* 0x000002f000007945 */ /* 0x000fe20003800200 */
[----:B--2---:R-:W-:Y:S01]  /*7050*/  IMAD.HI.U32 R0, R72, UR4, RZ ;  /* 0x0000000448007c27 */ /* 0x004fe2000f8e00ff */
[----:B------:R-:W2:Y:S01]  /*7060*/  LDCU UR4, c[0x0][0x380] ;  /* 0x00007000ff0477ac */ /* 0x000ea20008000800 */
[----:B-1----:R-:W-:-:S03]  /*7070*/  ISETP.NE.AND P0, PT, R4, 0x1, PT ;  /* 0x000000010400780c */ /* 0x002fc60003f05270 */
[----:B------:R-:W-:-:S04]  /*7080*/  SHF.R.U32.HI R0, RZ, UR5, R0 ;  /* 0x00000005ff007c19 */ /* 0x000fc80008011600 */
[----:B------:R-:W-:-:S05]  /*7090*/  SEL R0, R72, R0, !P0 ;  /* 0x0000000048007207 */ /* 0x000fca0004000000 */
[----:B------:R-:W-:-:S04]  /*70a0*/  IMAD.MOV R0, RZ, RZ, -R0 ;  /* 0x000000ffff007224 */ /* 0x000fc800078e0a00 */
[----:B------:R-:W-:-:S04]  /*70b0*/  IMAD R0, R4, R0, R72 ;  /* 0x0000000004007224 */ /* 0x000fc800078e0248 */
[----:B------:R-:W-:-:S05]  /*70c0*/  IMAD R7, R0, 0x100, R78 ;  /* 0x0000010000077824 */ /* 0x000fca00078e024e */
[----:B--2---:R-:W-:-:S13]  /*70d0*/  ISETP.GE.AND P0, PT, R7, UR4, PT ;  /* 0x0000000407007c0c */ /* 0x004fda000bf06270 */
[----:B------:R-:W-:Y:S05]  /*70e0*/  @P0 BRA `(.L_x_159) ;  /* 0x0000000000900947 */ /* 0x000fea0003800000 */
[----:B------:R-:W1:Y:S01]  /*70f0*/  LDC R9, c[0x0][0x38c] ;  /* 0x0000e300ff097b82 */ /* 0x000e620000000800 */
[----:B------:R-:W-:Y:S01]  /*7100*/  IABS R6, R74 ;  /* 0x0000004a00067213 */ /* 0x000fe20000000000 */
[----:B------:R-:W2:Y:S01]  /*7110*/  LDCU UR6, c[0x0][0x890] ;  /* 0x00011200ff0677ac */ /* 0x000ea20008000800 */
[----:B------:R-:W3:Y:S05]  /*7120*/  LDCU.64 UR4, c[0x0][0x888] ;  /* 0x00011100ff0477ac */ /* 0x000eea0008000a00 */
[----:B------:R-:W4:Y:S01]  /*7130*/  LDC.64 R10, c[0x0][0x880] ;  /* 0x00022000ff0a7b82 */ /* 0x000f220000000a00 */
[----:B-1----:R-:W-:-:S04]  /*7140*/  IABS R8, R9 ;  /* 0x0000000900087213 */ /* 0x002fc80000000000 */
[----:B------:R-:W1:Y:S08]  /*7150*/  I2F.RP R4, R8 ;  /* 0x0000000800047306 */ /* 0x000e700000209400 */
[----:B-1----:R-:W1:Y:S02]  /*7160*/  MUFU.RCP R4, R4 ;  /* 0x0000000400047308 */ /* 0x002e640000001000 */
[----:B-1----:R-:W-:-:S06]  /*7170*/  IADD3 R4, PT, PT, R4, 0xffffffe, RZ ;  /* 0x0ffffffe04047810 */ /* 0x002fcc0007ffe0ff */
[----:B------:R-:W1:Y:S02]  /*7180*/  F2I.FTZ.U32.TRUNC.NTZ R5, R4 ;  /* 0x0000000400057305 */ /* 0x000e64000021f000 */
[----:B-1----:R-:W-:Y:S01]  /*7190*/  IADD3 R0, PT, PT, RZ, -R5, RZ ;  /* 0x80000005ff007210 */ /* 0x002fe20007ffe0ff */
[----:B------:R-:W-:-:S04]  /*71a0*/  IMAD.MOV.U32 R4, RZ, RZ, RZ ;  /* 0x000000ffff047224 */ /* 0x000fc800078e00ff */
[----:B------:R-:W-:-:S04]  /*71b0*/  IMAD R0, R0, R8, RZ ;  /* 0x0000000800007224 */ /* 0x000fc800078e02ff */
[----:B------:R-:W-:Y:S01]  /*71c0*/  IMAD.HI.U32 R0, R5, R0, R4 ;  /* 0x0000000005007227 */ /* 0x000fe200078e0004 */
[----:B------:R-:W-:-:S05]  /*71d0*/  MOV R4, R6 ;  /* 0x0000000600047202 */ /* 0x000fca0000000f00 */
[----:B------:R-:W-:-:S04]  /*71e0*/  IMAD.HI.U32 R0, R0, R4, RZ ;  /* 0x0000000400007227 */ /* 0x000fc800078e00ff */
[----:B------:R-:W-:-:S04]  /*71f0*/  IMAD.MOV R5, RZ, RZ, -R0 ;  /* 0x000000ffff057224 */ /* 0x000fc800078e0a00 */
[----:B------:R-:W-:-:S05]  /*7200*/  IMAD R4, R8, R5, R4 ;  /* 0x0000000508047224 */ /* 0x000fca00078e0204 */
[----:B------:R-:W-:-:S13]  /*7210*/  ISETP.GT.U32.AND P1, PT, R8, R4, PT ;  /* 0x000000040800720c */ /* 0x000fda0003f24070 */
[-C--:B------:R-:W-:Y:S01]  /*7220*/  @!P1 IADD3 R4, PT, PT, R4, -R8.reuse, RZ ;  /* 0x8000000804049210 */ /* 0x080fe20007ffe0ff */
[----:B------:R-:W-:Y:S01]  /*7230*/  @!P1 VIADD R0, R0, 0x1 ;  /* 0x0000000100009836 */ /* 0x000fe20000000000 */
[----:B------:R-:W-:Y:S02]  /*7240*/  ISETP.NE.AND P1, PT, R9, RZ, PT ;  /* 0x000000ff0900720c */ /* 0x000fe40003f25270 */
[----:B------:R-:W-:Y:S02]  /*7250*/  ISETP.GE.U32.AND P2, PT, R4, R8, PT ;  /* 0x000000080400720c */ /* 0x000fe40003f46070 */
[----:B------:R-:W-:-:S04]  /*7260*/  LOP3.LUT R4, R74, R9, RZ, 0x3c, !PT ;  /* 0x000000094a047212 */ /* 0x000fc800078e3cff */
[----:B------:R-:W-:Y:S01]  /*7270*/  ISETP.GE.AND P0, PT, R4, RZ, PT ;  /* 0x000000ff0400720c */ /* 0x000fe20003f06270 */
[----:B--2---:R-:W-:-:S06]  /*7280*/  IMAD R4, R77, UR6, R7 ;  /* 0x000000064d047c24 */ /* 0x004fcc000f8e0207 */
[----:B------:R-:W-:-:S06]  /*7290*/  @P2 IADD3 R0, PT, PT, R0, 0x1, RZ ;  /* 0x0000000100002810 */ /* 0x000fcc0007ffe0ff */
[----:B------:R-:W-:Y:S01]  /*72a0*/  @!P0 IMAD.MOV R0, RZ, RZ, -R0 ;  /* 0x000000ffff008224 */ /* 0x000fe200078e0a00 */
[----:B------:R-:W-:-:S04]  /*72b0*/  @!P1 LOP3.LUT R0, RZ, R9, RZ, 0x33, !PT ;  /* 0x00000009ff009212 */ /* 0x000fc800078e33ff */
[C---:B------:R-:W-:Y:S01]  /*72c0*/  IADD3 R5, PT, PT, -R0.reuse, RZ, RZ ;  /* 0x000000ff00057210 */ /* 0x040fe20007ffe1ff */
[----:B---3--:R-:W-:-:S04]  /*72d0*/  IMAD R0, R0, UR5, R4 ;  /* 0x0000000500007c24 */ /* 0x008fc8000f8e0204 */
[----:B------:R-:W-:-:S04]  /*72e0*/  IMAD R4, R9, R5, R74 ;  /* 0x0000000509047224 */ /* 0x000fc800078e024a */
[----:B------:R-:W-:Y:S02]  /*72f0*/  IMAD R4, R4, UR4, R0 ;  /* 0x0000000404047c24 */ /* 0x000fe4000f8e0200 */
[----:B------:R-:W-:Y:S02]  /*7300*/  IMAD.MOV.U32 R0, RZ, RZ, -0x800000 ;  /* 0xff800000ff007424 */ /* 0x000fe400078e00ff */
[----:B----4-:R-:W-:-:S05]  /*7310*/  IMAD.WIDE R4, R4, 0x4, R10 ;  /* 0x0000000404047825 */ /* 0x010fca00078e020a */
[----:B------:R1:W-:Y:S02]  /*7320*/  STG.E desc[UR44][R4.64], R0 ;  /* 0x0000000004007986 */ /* 0x0003e4000c10192c */
.L_x_159:
[----:B------:R-:W-:Y:S05]  /*7330*/  BSYNC.RECONVERGENT B0 ;  /* 0x0000000000007941 */ /* 0x000fea0003800200 */
.L_x_158:
[----:B------:R-:W-:-:S09]  /*7340*/  UISETP.NE.AND UP0, UPT, UR41, URZ, UPT ;  /* 0x000000ff2900728c */ /* 0x000fd2000bf05270 */
[----:B------:R-:W-:Y:S05]  /*7350*/  BRA.U UP0, `(.L_x_160) ;  /* 0x0000000100047547 */ /* 0x000fea000b800000 */
[----:B------:R-:W-:Y:S05]  /*7360*/  BPT.TRAP 0x1 ;  /* 0x000000040000795c */ /* 0x000fea0000300000 */
.L_x_160:
[C---:B-1----:R-:W-:Y:S01]  /*7370*/  IADD3 R64, P0, PT, R2.reuse, 0x12000, RZ ;  /* 0x0001200002407810 */ /* 0x042fe20007f1e0ff */
[----:B------:R1:W-:Y:S01]  /*7380*/  SYNCS.ARRIVE.TRANS64.A1T0 RZ, [R76+URZ+0x160b0], RZ ;  /* 0x0160b0ff4cff79a7 */ /* 0x0003e200081000ff */
[C---:B------:R-:W-:Y:S01]  /*7390*/  IADD3 R62, P1, PT, R2.reuse, 0x12200, RZ ;  /* 0x00012200023e7810 */ /* 0x040fe20007f3e0ff */
[----:B------:R-:W-:Y:S01]  /*73a0*/  UISETP.NE.AND UP0, UPT, UR41, URZ, UPT ;  /* 0x000000ff2900728c */ /* 0x000fe2000bf05270 */
[C---:B------:R-:W-:Y:S01]  /*73b0*/  IADD3 R60, P2, PT, R2.reuse, 0x12400, RZ ;  /* 0x00012400023c7810 */ /* 0x040fe20007f5e0ff */
[--C-:B------:R-:W-:Y:S01]  /*73c0*/  IMAD.X R69, RZ, RZ, R3.reuse, P0 ;  /* 0x000000ffff457224 */ /* 0x100fe200000e0603 */
        /* <DEDUP_REMOVED lines=46> */
[----:B------:R-:W-:Y:S01]  /*76b0*/  IADD3 R12, P1, PT, R2, 0x15400, RZ ;  /* 0x00015400020c7810 */ /* 0x000fe20007f3e0ff */
[----:B------:R-:W-:Y:S01]  /*76c0*/  IMAD.X R17, RZ, RZ, R3, P4 ;  /* 0x000000ffff117224 */ /* 0x000fe200020e0603 */
[----:B------:R-:W-:Y:S01]  /*76d0*/  SHF.R.U64 R68, R64, 0x3, R69 ;  /* 0x0000000340447819 */ /* 0x000fe20000001245 */
[--C-:B------:R-:W-:Y:S01]  /*76e0*/  IMAD.X R15, RZ, RZ, R3.reuse, P0 ;  /* 0x000000ffff0f7224 */ /* 0x100fe200000e0603 */
[C---:B------:R-:W-:Y:S01]  /*76f0*/  IADD3 R10, P2, PT, R2.reuse, 0x15600, RZ ;  /* 0x00015600020a7810 */ /* 0x040fe20007f5e0ff */
[----:B------:R-:W-:Y:S01]  /*7700*/  IMAD.X R13, RZ, RZ, R3, P1 ;  /* 0x000000ffff0d7224 */ /* 0x000fe200008e0603 */
[----:B------:R-:W-:-:S02]  /*7710*/  IADD3 R8, P3, PT, R2, 0x15800, RZ ;  /* 0x0001580002087810 */ /* 0x000fc40007f7e0ff */
[C---:B------:R-:W-:Y:S01]  /*7720*/  IADD3 R6, P4, PT, R2.reuse, 0x15a00, RZ ;  /* 0x00015a0002067810 */ /* 0x040fe20007f9e0ff */
[--C-:B------:R-:W-:Y:S01]  /*7730*/  IMAD.X R11, RZ, RZ, R3.reuse, P2 ;  /* 0x000000ffff0b7224 */ /* 0x100fe200010e0603 */
[C---:B------:R-:W-:Y:S01]  /*7740*/  IADD3 R4, P0, PT, R2.reuse, 0x15c00, RZ ;  /* 0x00015c0002047810 */ /* 0x040fe20007f1e0ff */
[--C-:B------:R-:W-:Y:S01]  /*7750*/  IMAD.X R9, RZ, RZ, R3.reuse, P3 ;  /* 0x000000ffff097224 */ /* 0x100fe200018e0603 */
[----:B------:R-:W-:Y:S01]  /*7760*/  IADD3 R0, P1, PT, R2, 0x15e00, RZ ;  /* 0x00015e0002007810 */ /* 0x000fe20007f3e0ff */
[----:B------:R-:W-:Y:S01]  /*7770*/  IMAD.X R7, RZ, RZ, R3, P4 ;  /* 0x000000ffff077224 */ /* 0x000fe200020e0603 */
[----:B------:R-:W-:Y:S01]  /*7780*/  SHF.R.U64 R66, R62, 0x3, R67 ;  /* 0x000000033e427819 */ /* 0x000fe20000001243 */
[----:B------:R-:W-:Y:S01]  /*7790*/  IMAD.X R5, RZ, RZ, R3, P0 ;  /* 0x000000ffff057224 */ /* 0x000fe200000e0603 */
[----:B------:R-:W-:Y:S01]  /*77a0*/  SHF.R.U64 R70, R60, 0x3, R65 ;  /* 0x000000033c467819 */ /* 0x000fe20000001241 */
[----:B------:R-:W-:Y:S01]  /*77b0*/  IMAD.X R3, RZ, RZ, R3, P1 ;  /* 0x000000ffff037224 */ /* 0x000fe200008e0603 */
[----:B------:R-:W-:-:S02]  /*77c0*/  SHF.R.U64 R2, R58, 0x3, R63 ;  /* 0x000000033a027819 */ /* 0x000fc4000000123f */
[----:B------:R-:W-:Y:S02]  /*77d0*/  LOP3.LUT R68, R64, 0x70, R68, 0x78, !PT ;  /* 0x0000007040447812 */ /* 0x000fe400078e7844 */
[----:B------:R-:W-:Y:S02]  /*77e0*/  LOP3.LUT R66, R62, 0x70, R66, 0x78, !PT ;  /* 0x000000703e427812 */ /* 0x000fe400078e7842 */
[----:B------:R-:W-:Y:S01]  /*77f0*/  LOP3.LUT R64, R60, 0x70, R70, 0x78, !PT ;  /* 0x000000703c407812 */ /* 0x000fe200078e7846 */
[----:B------:R1:W-:Y:S01]  /*7800*/  ST.E desc[UR44][R68.64], RZ ;  /* 0x000000ff44007985 */ /* 0x0003e2000c10192c */
[----:B------:R-:W-:Y:S02]  /*7810*/  LOP3.LUT R62, R58, 0x70, R2, 0x78, !PT ;  /* 0x000000703a3e7812 */ /* 0x000fe400078e7802 */
[----:B------:R-:W-:Y:S01]  /*7820*/  SHF.R.U64 R70, R54, 0x3, R55 ;  /* 0x0000000336467819 */ /* 0x000fe20000001237 */
[----:B------:R1:W-:Y:S01]  /*7830*/  ST.E desc[UR44][R66.64], RZ ;  /* 0x000000ff42007985 */ /* 0x0003e2000c10192c */
[----:B------:R-:W-:-:S02]  /*7840*/  SHF.R.U64 R58, R52, 0x3, R53 ;  /* 0x00000003343a7819 */ /* 0x000fc40000001235 */
[C---:B------:R-:W-:Y:S01]  /*7850*/  SHF.R.U64 R60, R57.reuse, 0x3, R61 ;  /* 0x00000003393c7819 */ /* 0x040fe2000000123d */
[----:B------:R1:W-:Y:S01]  /*7860*/  ST.E desc[UR44][R64.64], RZ ;  /* 0x000000ff40007985 */ /* 0x0003e2000c10192c */
[----:B------:R-:W-:Y:S02]  /*7870*/  SHF.R.U64 R2, R50, 0x3, R51 ;  /* 0x0000000332027819 */ /* 0x000fe40000001233 */
[----:B------:R-:W-:Y:S01]  /*7880*/  LOP3.LUT R54, R54, 0x70, R70, 0x78, !PT ;  /* 0x0000007036367812 */ /* 0x000fe200078e7846 */
[----:B------:R1:W-:Y:S01]  /*7890*/  ST.E desc[UR44][R62.64], RZ ;  /* 0x000000ff3e007985 */ /* 0x0003e2000c10192c */
[----:B------:R-:W-:Y:S02]  /*78a0*/  LOP3.LUT R52, R52, 0x70, R58, 0x78, !PT ;  /* 0x0000007034347812 */ /* 0x000fe400078e783a */
[----:B------:R-:W-:Y:S02]  /*78b0*/  SHF.R.U64 R70, R48, 0x3, R49 ;  /* 0x0000000330467819 */ /* 0x000fe40000001231 */
[----:B------:R-:W-:-:S02]  /*78c0*/  LOP3.LUT R60, R57, 0x70, R60, 0x78, !PT ;  /* 0x00000070393c7812 */ /* 0x000fc400078e783c */
[----:B------:R-:W-:Y:S02]  /*78d0*/  SHF.R.U64 R58, R46, 0x3, R47 ;  /* 0x000000032e3a7819 */ /* 0x000fe4000000122f */
[----:B------:R-:W-:Y:S01]  /*78e0*/  LOP3.LUT R50, R50, 0x70, R2, 0x78, !PT ;  /* 0x0000007032327812 */ /* 0x000fe200078e7802 */
[----:B------:R1:W-:Y:S01]  /*78f0*/  ST.E desc[UR44][R60.64], RZ ;  /* 0x000000ff3c007985 */ /* 0x0003e2000c10192c */
[----:B------:R-:W-:Y:S02]  /*7900*/  SHF.R.U64 R57, R44, 0x3, R45 ;  /* 0x000000032c397819 */ /* 0x000fe4000000122d */
[----:B------:R-:W-:Y:S01]  /*7910*/  SHF.R.U64 R2, R42, 0x3, R43 ;  /* 0x000000032a027819 */ /* 0x000fe2000000122b */
[----:B------:R1:W-:Y:S01]  /*7920*/  ST.E desc[UR44][R54.64], RZ ;  /* 0x000000ff36007985 */ /* 0x0003e2000c10192c */
[----:B------:R-:W-:Y:S02]  /*7930*/  LOP3.LUT R48, R48, 0x70, R70, 0x78, !PT ;  /* 0x0000007030307812 */ /* 0x000fe400078e7846 */
[----:B------:R-:W-:Y:S01]  /*7940*/  LOP3.LUT R46, R46, 0x70, R58, 0x78, !PT ;  /* 0x000000702e2e7812 */ /* 0x000fe200078e783a */
[----:B------:R1:W-:Y:S01]  /*7950*/  ST.E desc[UR44][R52.64], RZ ;  /* 0x000000ff34007985 */ /* 0x0003e2000c10192c */
[----:B------:R-:W-:-:S02]  /*7960*/  SHF.R.U64 R70, R40, 0x3, R41 ;  /* 0x0000000328467819 */ /* 0x000fc40000001229 */
[----:B------:R-:W-:Y:S01]  /*7970*/  LOP3.LUT R44, R44, 0x70, R57, 0x78, !PT ;  /* 0x000000702c2c7812 */ /* 0x000fe200078e7839 */
[----:B------:R1:W-:Y:S01]  /*7980*/  ST.E desc[UR44][R50.64], RZ ;  /* 0x000000ff32007985 */ /* 0x0003e2000c10192c */
[----:B------:R-:W-:Y:S02]  /*7990*/  SHF.R.U64 R58, R38, 0x3, R39 ;  /* 0x00000003263a7819 */ /* 0x000fe40000001227 */
[----:B------:R-:W-:Y:S01]  /*79a0*/  LOP3.LUT R42, R42, 0x70, R2, 0x78, !PT ;  /* 0x000000702a2a7812 */ /* 0x000fe200078e7802 */
[----:B------:R1:W-:Y:S01]  /*79b0*/  ST.E desc[UR44][R48.64], RZ ;  /* 0x000000ff30007985 */ /* 0x0003e2000c10192c */
[----:B------:R-:W-:Y:S02]  /*79c0*/  SHF.R.U64 R57, R36, 0x3, R37 ;  /* 0x0000000324397819 */ /* 0x000fe40000001225 */
[----:B------:R-:W-:Y:S01]  /*79d0*/  SHF.R.U64 R2, R34, 0x3, R35 ;  /* 0x0000000322027819 */ /* 0x000fe20000001223 */
[----:B------:R1:W-:Y:S01]  /*79e0*/  ST.E desc[UR44][R46.64], RZ ;  /* 0x000000ff2e007985 */ /* 0x0003e2000c10192c */
[----:B------:R-:W-:-:S02]  /*79f0*/  LOP3.LUT R40, R40, 0x70, R70, 0x78, !PT ;  /* 0x0000007028287812 */ /* 0x000fc400078e7846 */
[----:B------:R-:W-:Y:S01]  /*7a00*/  LOP3.LUT R38, R38, 0x70, R58, 0x78, !PT ;  /* 0x0000007026267812 */ /* 0x000fe200078e783a */
[----:B------:R1:W-:Y:S01]  /*7a10*/  ST.E desc[UR44][R44.64], RZ ;  /* 0x000000ff2c007985 */ /* 0x0003e2000c10192c */
[----:B------:R-:W-:Y:S02]  /*7a20*/  SHF.R.U64 R70, R32, 0x3, R33 ;  /* 0x0000000320467819 */ /* 0x000fe40000001221 */
[----:B------:R-:W-:Y:S01]  /*7a30*/  LOP3.LUT R36, R36, 0x70, R57, 0x78, !PT ;  /* 0x0000007024247812 */ /* 0x000fe200078e7839 */
[----:B------:R1:W-:Y:S01]  /*7a40*/  ST.E desc[UR44][R42.64], RZ ;  /* 0x000000ff2a007985 */ /* 0x0003e2000c10192c */
[----:B------:R-:W-:Y:S02]  /*7a50*/  SHF.R.U64 R58, R30, 0x3, R31 ;  /* 0x000000031e3a7819 */ /* 0x000fe4000000121f */
[----:B------:R-:W-:Y:S01]  /*7a60*/  LOP3.LUT R34, R34, 0x70, R2, 0x78, !PT ;  /* 0x0000007022227812 */ /* 0x000fe200078e7802 */
[----:B------:R1:W-:Y:S01]  /*7a70*/  ST.E desc[UR44][R40.64], RZ ;  /* 0x000000ff28007985 */ /* 0x0003e2000c10192c */
[----:B------:R-:W-:-:S02]  /*7a80*/  SHF.R.U64 R57, R28, 0x3, R29 ;  /* 0x000000031c397819 */ /* 0x000fc4000000121d */
[----:B------:R-:W-:Y:S01]  /*7a90*/  SHF.R.U64 R2, R26, 0x3, R27 ;  /* 0x000000031a027819 */ /* 0x000fe2000000121b */
[----:B------:R1:W-:Y:S01]  /*7aa0*/  ST.E desc[UR44][R38.64], RZ ;  /* 0x000000ff26007985 */ /* 0x0003e2000c10192c */
[----:B------:R-:W-:Y:S02]  /*7ab0*/  LOP3.LUT R32, R32, 0x70, R70, 0x78, !PT ;  /* 0x0000007020207812 */ /* 0x000fe400078e7846 */
[----:B------:R-:W-:Y:S01]  /*7ac0*/  LOP3.LUT R30, R30, 0x70, R58, 0x78, !PT ;  /* 0x000000701e1e7812 */ /* 0x000fe200078e783a */
[----:B------:R1:W-:Y:S01]  /*7ad0*/  ST.E desc[UR44][R36.64], RZ ;  /* 0x000000ff24007985 */ /* 0x0003e2000c10192c */
[----:B------:R-:W-:Y:S02]  /*7ae0*/  SHF.R.U64 R70, R24, 0x3, R25 ;  /* 0x0000000318467819 */ /* 0x000fe40000001219 */
[----:B------:R-:W-:Y:S01]  /*7af0*/  LOP3.LUT R28, R28, 0x70, R57, 0x78, !PT ;  /* 0x000000701c1c7812 */ /* 0x000fe200078e7839 */
[----:B------:R1:W-:Y:S01]  /*7b00*/  ST.E desc[UR44][R34.64], RZ ;  /* 0x000000ff22007985 */ /* 0x0003e2000c10192c */
[----:B------:R-:W-:-:S02]  /*7b10*/  SHF.R.U64 R58, R22, 0x3, R23 ;  /* 0x00000003163a7819 */ /* 0x000fc40000001217 */
        /* <DEDUP_REMOVED lines=32> */
[----:B------:R-:W-:Y:S02]  /*7d20*/  LOP3.LUT R4, R4, 0x70, R57, 0x78, !PT ;  /* 0x0000007004047812 */ /* 0x000fe400078e7839 */
[----:B------:R-:W-:Y:S01]  /*7d30*/  LOP3.LUT R2, R0, 0x70, R2, 0x78, !PT ;  /* 0x0000007000027812 */ /* 0x000fe200078e7802 */
[----:B------:R1:W-:Y:S04]  /*7d40*/  ST.E desc[UR44][R10.64], RZ ;  /* 0x000000ff0a007985 */ /* 0x0003e8000c10192c */
[----:B------:R1:W-:Y:S04]  /*7d50*/  ST.E desc[UR44][R8.64], RZ ;  /* 0x000000ff08007985 */ /* 0x0003e8000c10192c */
[----:B------:R1:W-:Y:S04]  /*7d60*/  ST.E desc[UR44][R6.64], RZ ;  /* 0x000000ff06007985 */ /* 0x0003e8000c10192c */
[----:B------:R1:W-:Y:S04]  /*7d70*/  ST.E desc[UR44][R4.64], RZ ;  /* 0x000000ff04007985 */ /* 0x0003e8000c10192c */
[----:B------:R1:W-:Y:S01]  /*7d80*/  ST.E desc[UR44][R2.64], RZ ;  /* 0x000000ff02007985 */ /* 0x0003e2000c10192c */
[----:B------:R-:W-:Y:S01]  /*7d90*/  @!PT LDS RZ, [RZ] ;  /* 0x00000000fffff984 */ /* 0x000fe20000000800 */
[----:B------:R-:W-:Y:S01]  /*7da0*/  @!PT LDS RZ, [RZ] ;  /* 0x00000000fffff984 */ /* 0x000fe20000000800 */
[----:B------:R-:W-:Y:S01]  /*7db0*/  @!PT LDS RZ, [RZ] ;  /* 0x00000000fffff984 */ /* 0x000fe20000000800 */
[----:B------:R-:W-:Y:S01]  /*7dc0*/  @!PT LDS RZ, [RZ] ;  /* 0x00000000fffff984 */ /* 0x000fe20000000800 */
[----:B------:R2:W-:Y:S06]  /*7dd0*/  MEMBAR.ALL.CTA ;  /* 0x0000000000007992 */ /* 0x0005ec0000008000 */
[----:B--2---:R-:W2:Y:S01]  /*7de0*/  FENCE.VIEW.ASYNC.S ;  /* 0x00000000000073c6 */ /* 0x004ea20000000000 */
[----:B------:R-:W-:Y:S05]  /*7df0*/  BRA.U UP0, `(.L_x_161) ;  /* 0x0000000100047547 */ /* 0x000fea000b800000 */
[----:B------:R-:W-:Y:S05]  /*7e00*/  BPT.TRAP 0x1 ;  /* 0x000000040000795c */ /* 0x000fea0000300000 */
.L_x_161:
[----:B------:R-:W-:Y:S01]  /*7e10*/  SHF.L.U32 R0, R75, 0x1f, RZ ;  /* 0x0000001f4b007819 */ /* 0x000fe200000006ff */
[----:B------:R-:W-:Y:S03]  /*7e20*/  BSSY B0, `(.L_x_162) ;  /* 0x0000003000007945 */ /* 0x000fe60003800000 */
[----:B--2---:R-:W2:Y:S02]  /*7e30*/  SYNCS.PHASECHK.TRANS64.TRYWAIT P0, [R76+URZ+0x160c8], R0 ;  /* 0x0160c8004c0075a7 */ /* 0x004ea400080011ff */
[----:B--2---:R-:W-:Y:S05]  /*7e40*/  @!P0 BRA `(.L_x_163) ;  /* 0x000000ac00388947 */ /* 0x004fea0003800000 */
.L_x_404:
[----:B------:R-:W-:Y:S05]  /*7e50*/  BSYNC B0 ;  /* 0x0000000000007941 */ /* 0x000fea0003800000 */
.L_x_162:
        /* <DEDUP_REMOVED lines=10> */
[----:B------:R-:W-:-:S05]  /*7f00*/  IMAD R0, R2, R0, R72 ;  /* 0x0000000002007224 */ /* 0x000fca00078e0248 */
[----:B------:R-:W-:-:S05]  /*7f10*/  LEA R0, R0, R78, 0x8 ;  /* 0x0000004e00007211 */ /* 0x000fca00078e40ff */
[----:B------:R-:W-:-:S05]  /*7f20*/  VIADD R4, R0, 0x80 ;  /* 0x0000008000047836 */ /* 0x000fca0000000000 */
[----:B--2---:R-:W-:-:S13]  /*7f30*/  ISETP.GE.AND P0, PT, R4, UR4, PT ;  /* 0x0000000404007c0c */ /* 0x004fda000bf06270 */
[----:B------:R-:W-:Y:S05]  /*7f40*/  @P0 BRA `(.L_x_165) ;  /* 0x0000000000900947 */ /* 0x000fea0003800000 */
[----:B------:R-:W1:Y:S01]  /*7f50*/  LDC R7, c[0x0][0x38c] ;  /* 0x0000e300ff077b82 */ /* 0x000e620000000800 */
[----:B------:R-:W-:Y:S01]  /*7f60*/  IABS R5, R74 ;  /* 0x0000004a00057213 */ /* 0x000fe20000000000 */
[----:B------:R-:W2:Y:S01]  /*7f70*/  LDCU UR6, c[0x0][0x890] ;  /* 0x00011200ff0677ac */ /* 0x000ea20008000800 */
[----:B------:R-:W3:Y:S05]  /*7f80*/  LDCU.64 UR4, c[0x0][0x888] ;  /* 0x00011100ff0477ac */ /* 0x000eea0008000a00 */
[----:B------:R-:W4:Y:S01]  /*7f90*/  LDC.64 R8, c[0x0][0x880] ;  /* 0x00022000ff087b82 */ /* 0x000f220000000a00 */
[----:B--2---:R-:W-:Y:S01]  /*7fa0*/  IMAD R4, R77, UR6, R4 ;  /* 0x000000064d047c24 */ /* 0x004fe2000f8e0204 */
        /* <DEDUP_REMOVED lines=19> */
[----:B------:R-:W-:-:S07]  /*80e0*/  ISETP.GE.AND P1, PT, R2, RZ, PT ;  /* 0x000000ff0200720c */ /* 0x000fce0003f26270 */
        /* <DEDUP_REMOVED lines=10> */
.L_x_165:
[----:B------:R-:W-:Y:S05]  /*8190*/  BSYNC.RECONVERGENT B0 ;  /* 0x0000000000007941 */ /* 0x000fea0003800200 */
.L_x_164:
[----:B------:R-:W-:Y:S01]  /*81a0*/  @!PT LDS RZ, [RZ] ;  /* 0x00000000fffff984 */ /* 0x000fe20000000800 */
[----:B------:R-:W-:Y:S01]  /*81b0*/  @!PT LDS RZ, [RZ] ;  /* 0x00000000fffff984 */ /* 0x000fe20000000800 */
[----:B------:R-:W-:Y:S01]  /*81c0*/  @!PT LDS RZ, [RZ] ;  /* 0x00000000fffff984 */ /* 0x000fe20000000800 */
[----:B------:R-:W-:Y:S01]  /*81d0*/  @!PT LDS RZ, [RZ] ;  /* 0x00000000fffff984 */ /* 0x000fe20000000800 */
[----:B------:R3:W-:Y:S06]  /*81e0*/  MEMBAR.ALL.CTA ;  /* 0x0000000000007992 */ /* 0x0007ec0000008000 */
[----:B---3--:R-:W3:Y:S01]  /*81f0*/  FENCE.VIEW.ASYNC.S ;  /* 0x00000000000073c6 */ /* 0x008ee20000000000 */
[----:B------:R-:W-:-:S09]  /*8200*/  UISETP.NE.AND UP0, UPT, UR41, URZ, UPT ;  /* 0x000000ff2900728c */ /* 0x000fd2000bf05270 */
[----:B------:R-:W-:Y:S05]  /*8210*/  BRA.U UP0, `(.L_x_166) ;  /* 0x0000000100047547 */ /* 0x000fea000b800000 */
[----:B------:R-:W-:Y:S05]  /*8220*/  BPT.TRAP 0x1 ;  /* 0x000000040000795c */ /* 0x000fea0000300000 */
.L_x_166:
[----:B---3--:R3:W-:Y:S01]  /*8230*/  SYNCS.ARRIVE.TRANS64.A1T0 RZ, [R76+URZ+0x160b8], RZ ;  /* 0x0160b8ff4cff79a7 */ /* 0x0087e200081000ff */
[----:B------:R-:W-:Y:S01]  /*8240*/  LOP3.LUT R75, R75, 0x1, RZ, 0x3c, !PT ;  /* 0x000000014b4b7812 */ /* 0x000fe200078e3cff */
[----:B------:R-:W-:Y:S06]  /*8250*/  BRA `(.L_x_92) ;  /* 0x0000004000987947 */ /* 0x000fec0003800000 */
.L_x_93:
[----:B------:R-:W-:-:S09]  /*8260*/  UISETP.NE.AND UP0, UPT, UR40, URZ, UPT ;  /* 0x000000ff2800728c */ /* 0x000fd2000bf05270 */
[----:B------:R-:W-:Y:S05]  /*8270*/  BRA.U !UP0, `(.L_x_167) ;  /* 0x0000000108047547 */ /* 0x000fea000b800000 */
[----:B------:R-:W-:Y:S05]  /*8280*/  BPT.TRAP 0x1 ;  /* 0x000000040000795c */ /* 0x000fea0000300000 */
.L_x_167:
[----:B------:R-:W1:Y:S01]  /*8290*/  S2R R62, SR_CgaCtaId ;  /* 0x00000000003e7919 */ /* 0x000e620000008800 */
[----:B------:R-:W-:Y:S01]  /*82a0*/  MOV R60, 0x400 ;  /* 0x00000400003c7802 */ /* 0x000fe20000000f00 */
[----:B------:R-:W-:Y:S01]  /*82b0*/  BSSY B0, `(.L_x_168) ;  /* 0x0000005000007945 */ /* 0x000fe20003800000 */
[----:B------:R-:W-:Y:S02]  /*82c0*/  SHF.L.U32 R0, R59, 0x1f, RZ ;  /* 0x0000001f3b007819 */ /* 0x000fe400000006ff */
[----:B-1----:R-:W-:-:S04]  /*82d0*/  LEA R60, R62, R60, 0x18 ;  /* 0x0000003c3e3c7211 */ /* 0x002fc800078ec0ff */
[----:B------:R-:W1:Y:S02]  /*82e0*/  SYNCS.PHASECHK.TRANS64.TRYWAIT P0, [R60+URZ+0x16070], R0 ;  /* 0x016070003c0075a7 */ /* 0x000e6400080011ff */
[----:B-1----:R-:W-:Y:S05]  /*82f0*/  @!P0 BRA `(.L_x_169) ;  /* 0x000000a800208947 */ /* 0x002fea0003800000 */
.L_x_405:
[----:B------:R-:W-:Y:S05]  /*8300*/  BSYNC B0 ;  /* 0x0000000000007941 */ /* 0x000fea0003800000 */
.L_x_168:
[----:B------:R-:W-:-:S09]  /*8310*/  UISETP.NE.AND UP0, UPT, UR40, URZ, UPT ;  /* 0x000000ff2800728c */ /* 0x000fd2000bf05270 */
[----:B------:R-:W-:Y:S05]  /*8320*/  BRA.U !UP0, `(.L_x_170) ;  /* 0x0000000108047547 */ /* 0x000fea000b800000 */
[----:B------:R-:W-:Y:S05]  /*8330*/  BPT.TRAP 0x1 ;  /* 0x000000040000795c */ /* 0x000fea0000300000 */
.L_x_170:
[----:B------:R-:W-:Y:S01]  /*8340*/  IADD3 R63, PT, PT, R60, 0x16078, RZ ;  /* 0x000160783c3f7810 */ /* 0x000fe20007ffe0ff */
[----:B------:R-:W-:-:S03]  /*8350*/  UISETP.NE.AND UP0, UPT, UR39, URZ, UPT ;  /* 0x000000ff2700728c */ /* 0x000fc6000bf05270 */
[----:B-1----:R-:W-:-:S04]  /*8360*/  PRMT R0, R62, 0x654, R63 ;  /* 0x000006543e007816 */ /* 0x002fc8000000003f */
[----:B------:R1:W-:Y:S02]  /*8370*/  SYNCS.ARRIVE.TRANS64.RED.A1T0 RZ, [R0+URZ], RZ ;  /* 0x000000ff00ff79a7 */ /* 0x0003e400081004ff */
[----:B------:R-:W-:Y:S05]  /*8380*/  BRA.U !UP0, `(.L_x_171) ;  /* 0x0000000108047547 */ /* 0x000fea000b800000 */
[----:B------:R-:W-:Y:S05]  /*8390*/  BPT.TRAP 0x1 ;  /* 0x000000040000795c */ /* 0x000fea0000300000 */
.L_x_171:
[----:B------:R-:W-:Y:S01]  /*83a0*/  IMAD.U32 R2, RZ, RZ, UR42 ;  /* 0x0000002aff027e24 */ /* 0x000fe2000f8e00ff */
[----:B------:R-:W-:-:S04]  /*83b0*/  ISETP.GE.AND P0, PT, R3, 0x41, PT ;  /* 0x000000410300780c */ /* 0x000fc80003f06270 */
[----:B------:R-:W-:-:S04]  /*83c0*/  SHF.L.U32 R2, R2, 0x1f, RZ ;  /* 0x0000001f02027819 */ /* 0x000fc800000006ff */
[----:B------:R-:W2:Y:S02]  /*83d0*/  SYNCS.PHASECHK.TRANS64.TRYWAIT P1, [R60+URZ+0x16080], R2 ;  /* 0x016080023c0075a7 */ /* 0x000ea400080211ff */
[----:B--2---:R-:W-:Y:S05]  /*83e0*/  @!P1 BRA `(.L_x_172) ;  /* 0x000000a400f89947 */ /* 0x004fea0003800000 */
.L_x_406:
[----:B--2---:R-:W-:Y:S02]  /*83f0*/  LOP3.LUT R2, R59, 0x1, RZ, 0x3c, !PT ;  /* 0x000000013b027812 */ /* 0x004fe400078e3cff */
[----:B------:R-:W-:Y:S01]  /*8400*/  MOV R61, R56 ;  /* 0x00000038003d7202 */ /* 0x000fe20000000f00 */
[----:B------:R-:W-:Y:S06]  /*8410*/  @!P0 BRA `(.L_x_173) ;  /* 0x00000014007c8947 */ /* 0x000fec0003800000 */
[----:B-1----:R-:W-:-:S05]  /*8420*/  VIADD R0, R3, 0x3f ;  /* 0x0000003f03007836 */ /* 0x002fca0000000000 */
[----:B------:R-:W-:-:S04]  /*8430*/  SHF.R.S32.HI R3, RZ, 0x1f, R0 ;  /* 0x0000001fff037819 */ /* 0x000fc80000011400 */
[----:B------:R-:W-:-:S04]  /*8440*/  LEA.HI R0, R3, R0, RZ, 0x6 ;  /* 0x0000000003007211 */ /* 0x000fc800078f30ff */
[----:B------:R-:W-:-:S04]  /*8450*/  SHF.R.S32.HI R0, RZ, 0x6, R0 ;  /* 0x00000006ff007819 */ /* 0x000fc80000011400 */
[----:B------:R-:W-:-:S04]  /*8460*/  VIMNMX R3, PT, PT, R0, 0x2, PT ;  /* 0x0000000200037848 */ /* 0x000fc80003fe0100 */
[----:B------:R-:W-:-:S05]  /*8470*/  IADD3 R0, PT, PT, -R3, R56, R0 ;  /* 0x0000003803007210 */ /* 0x000fca0007ffe100 */
[----:B------:R-:W-:-:S07]  /*8480*/  VIADD R61, R0, 0x1 ;  /* 0x00000001003d7836 */ /* 0x000fce0000000000 */
.L_x_200:
[----:B------:R-:W-:Y:S05]  /*8490*/  YIELD ;  /* 0x0000000000007946 */ /* 0x000fea0003800000 */
[----:B------:R-:W-:Y:S01]  /*84a0*/  UISETP.NE.AND UP0, UPT, UR40, URZ, UPT ;  /* 0x000000ff2800728c */ /* 0x000fe2000bf05270 */
[----:B------:R-:W-:Y:S02]  /*84b0*/  VIADD R56, R56, 0x1 ;  /* 0x0000000138387836 */ /* 0x000fe40000000000 */
[----:B------:R-:W-:-:S03]  /*84c0*/  IMAD.MOV.U32 R59, RZ, RZ, R2 ;  /* 0x000000ffff3b7224 */ /* 0x000fc600078e0002 */
[----:B------:R-:W-:-:S04]  /*84d0*/  ISETP.NE.AND P0, PT, R56, R61, PT ;  /* 0x0000003d3800720c */ /* 0x000fc80003f05270 */
[----:B------:R-:W-:Y:S01]  /*84e0*/  P2R R58, PR, RZ, 0x1 ;  /* 0x00000001ff3a7803 */ /* 0x000fe20000000000 */
[----:B-1-34-:R-:W-:Y:S08]  /*84f0*/  BRA.U !UP0, `(.L_x_174) ;  /* 0x0000000108047547 */ /* 0x01aff0000b800000 */
[----:B------:R-:W-:Y:S05]  /*8500*/  BPT.TRAP 0x1 ;  /* 0x000000040000795c */ /* 0x000fea0000300000 */
.L_x_174:
[----:B------:R-:W-:Y:S01]  /*8510*/  SHF.L.U32 R0, R59, 0x1f, RZ ;  /* 0x0000001f3b007819 */ /* 0x000fe200000006ff */
[----:B------:R-:W-:-:S03]  /*8520*/  IMAD.U32 R23, R79, 0x10000, RZ ;  /* 0x000100004f177824 */ /* 0x000fc600078e00ff */
[----:B------:R-:W1:Y:S02]  /*8530*/  SYNCS.PHASECHK.TRANS64.TRYWAIT P0, [R60+URZ+0x16070], R0 ;  /* 0x016070003c0075a7 */ /* 0x000e6400080011ff */
[----:B------:R-:W-:Y:S01]  /*8540*/  LOP3.LUT R23, R23, 0x600000, RZ, 0xc0, !PT ;  /* 0x0060000017177812 */ /* 0x000fe200078ec0ff */
[----:B-1----:R-:W-:Y:S06]  /*8550*/  @!P0 BRA `(.L_x_175) ;  /* 0x000000a400b08947 */ /* 0x002fec0003800000 */
.L_x_407:
[----:B------:R-:W-:Y:S05]  /*8560*/  WARPSYNC.ALL ;  /* 0x0000000000007948 */ /* 0x000fea0003800000 */
[----:B------:R-:W-:Y:S01]  /*8570*/  R2UR UR4, R23 ;  /* 0x00000000170472ca */ /* 0x000fe200000e0000 */
[----:B------:R-:W-:Y:S01]  /*8580*/  UISETP.NE.AND UP0, UPT, UR41, URZ, UPT ;  /* 0x000000ff2900728c */ /* 0x000fe2000bf05270 */
[----:B------:R-:W-:Y:S01]  /*8590*/  PLOP3.LUT P0, PT, PT, PT, PT, 0x80, 0x8 ;  /* 0x000000000008781c */ /* 0x000fe20003f0f070 */
[----:B------:R-:W-:-:S10]  /*85a0*/  IMAD.MOV.U32 R22, RZ, RZ, 0x3f800000 ;  /* 0x3f800000ff167424 */ /* 0x000fd400078e00ff */
[----:B------:R-:W2:Y:S02]  /*85b0*/  LDTM.x2 R2, tmem[UR4] ;  /* 0x00000004000279ee */ /* 0x000ea400080c0000 */
[----:B--2---:R-:W-:-:S13]  /*85c0*/  FSETP.NEU.AND P2, PT, R2, R3, PT ;  /* 0x000000030200720b */ /* 0x004fda0003f4d000 */
[----:B------:R-:W2:Y:S01]  /*85d0*/  @P2 LDC R4, c[0x0][0x704] ;  /* 0x0001c100ff042b82 */ /* 0x000ea20000000800 */
[----:B-1----:R-:W-:-:S04]  /*85e0*/  @P2 FADD R0, R2, -R3 ;  /* 0x8000000302002221 */ /* 0x002fc80000000000 */
[----:B--2---:R-:W-:-:S05]  /*85f0*/  @P2 FMUL R0, R0, R4 ;  /* 0x0000000400002220 */ /* 0x004fca0000400000 */
[----:B------:R-:W-:-:S04]  /*8600*/  @P2 FSETP.GEU.AND P1, PT, R0, -126, PT ;  /* 0xc2fc00000000280b */ /* 0x000fc80003f2e000 */
[----:B------:R-:W-:-:S13]  /*8610*/  @P2 PLOP3.LUT P0, PT, P1, PT, PT, 0x80, 0x8 ;  /* 0x000000000008281c */ /* 0x000fda0000f0f070 */
[----:B------:R-:W-:-:S06]  /*8620*/  @!P0 FMUL R0, R0, 0.5 ;  /* 0x3f00000000008820 */ /* 0x000fcc0000400000 */
[----:B------:R-:W1:Y:S02]  /*8630*/  @P2 MUFU.EX2 R0, R0 ;  /* 0x0000000000002308 */ /* 0x000e640000000800 */
[----:B-1----:R-:W-:-:S05]  /*8640*/  @!P0 FMUL R0, R0, R0 ;  /* 0x0000000000008220 */ /* 0x002fca0000400000 */
[----:B------:R-:W-:Y:S01]  /*8650*/  @P2 MOV R22, R0 ;  /* 0x0000000000162202 */ /* 0x000fe20000000f00 */
[----:B------:R-:W-:Y:S06]  /*8660*/  BRA.U UP0, `(.L_x_176) ;  /* 0x0000000100047547 */ /* 0x000fec000b800000 */
[----:B------:R-:W-:Y:S05]  /*8670*/  BPT.TRAP 0x1 ;  /* 0x000000040000795c */ /* 0x000fea0000300000 */
.L_x_176:
[----:B------:R-:W-:Y:S01]  /*8680*/  IMAD.U32 R0, RZ, RZ, UR43 ;  /* 0x0000002bff007e24 */ /* 0x000fe2000f8e00ff */
[----:B------:R-:W-:-:S04]  /*8690*/  FSETP.NEU.AND P1, PT, R22, 1, PT ;  /* 0x3f8000001600780b */ /* 0x000fc80003f2d000 */
[----:B------:R-:W-:-:S04]  /*86a0*/  SHF.L.U32 R0, R0, 0x1f, RZ ;  /* 0x0000001f00007819 */ /* 0x000fc800000006ff */
[----:B------:R-:W1:Y:S02]  /*86b0*/  SYNCS.PHASECHK.TRANS64.TRYWAIT P0, [R60+URZ+0x16090], R0 ;  /* 0x016090003c0075a7 */ /* 0x000e6400080011ff */
[----:B-1----:R-:W-:Y:S05]  /*86c0*/  @!P0 BRA `(.L_x_177) ;  /* 0x000000a400688947 */ /* 0x002fea0003800000 */
.L_x_408:
[----:B------:R-:W-:-:S13]  /*86d0*/  VOTE.ANY P1, P1 ;  /* 0x0000000000ff7806 */ /* 0x000fda0000820100 */
[----:B------:R-:W-:Y:S05]  /*86e0*/  @!P1 BRA `(.L_x_178) ;  /* 0x0000000400e49947 */ /* 0x000fea0003800000 */
[----:B------:R-:W-:Y:S01]  /*86f0*/  SHF.R.U32.HI R19, RZ, 0x5, R79 ;  /* 0x00000005ff137819 */ /* 0x000fe2000001164f */
[----:B------:R-:W-:Y:S01]  /*8700*/  BSSY.RECONVERGENT B6, `(.L_x_179) ;  /* 0x0000018000067945 */ /* 0x000fe20003800200 */
[----:B------:R-:W-:Y:S02]  /*8710*/  LOP3.LUT R17, R23, 0x100, RZ, 0xfc, !PT ;  /* 0x0000010017117812 */ /* 0x000fe400078efcff */
[----:B------:R-:W-:Y:S02]  /*8720*/  SHF.R.U32.HI R16, RZ, 0x15, R23 ;  /* 0x00000015ff107819 */ /* 0x000fe40000011617 */
[----:B------:R-:W-:Y:S02]  /*8730*/  LOP3.LUT R19, R19, 0x3, RZ, 0xc0, !PT ;  /* 0x0000000313137812 */ /* 0x000fe400078ec0ff */
[----:B------:R-:W-:Y:S02]  /*8740*/  R2UR UR4, R17 ;  /* 0x00000000110472ca */ /* 0x000fe400000e0000 */
[----:B------:R-:W-:-:S11]  /*8750*/  ISETP.NE.AND P0, PT, R19, R16, PT ;  /* 0x000000101300720c */ /* 0x000fd60003f05270 */
[----:B------:R-:W2:Y:S02]  /*8760*/  LDTM.x16 R24, tmem[UR4] ;  /* 0x00000004001879ee */ /* 0x000ea40008240000 */
[----:B--2---:R-:W-:Y:S05]  /*8770*/  @!P0 BRA `(.L_x_180) ;  /* 0x0000000000408947 */ /* 0x004fea0003800000 */
[----:B------:R-:W-:Y:S01]  /*8780*/  MOV R2, 0x8 ;  /* 0x0000000800027802 */ /* 0x000fe20000000f00 */
[----:B------:R-:W2:Y:S01]  /*8790*/  LDCU.64 UR8, c[0x4][0xb0] ;  /* 0x01001600ff0877ac */ /* 0x000ea20008000a00 */
[----:B------:R-:W-:Y:S02]  /*87a0*/  HFMA2 R12, -RZ, RZ, 0, 5.9604644775390625e-08 ;  /* 0x00000001ff0c7431 */ /* 0x000fe400000001ff */
[----:B------:R-:W-:Y:S01]  /*87b0*/  IMAD.MOV.U32 R8, RZ, RZ, 0x192 ;  /* 0x00000192ff087424 */ /* 0x000fe200078e00ff */
[----:B------:R-:W3:Y:S01]  /*87c0*/  LDCU.64 UR6, c[0x4][0xb8] ;  /* 0x01001700ff0677ac */ /* 0x000ee20008000a00 */
[----:B------:R-:W4:Y:S01]  /*87d0*/  LDC.64 R2, c[0x4][R2] ;  /* 0x0100000002027b82 */ /* 0x000f220000000a00 */
[----:B------:R-:W-:Y:S01]  /*87e0*/  IMAD.MOV.U32 R13, RZ, RZ, RZ ;  /* 0x000000ffff0d7224 */ /* 0x000fe200078e00ff */
[----:B------:R-:W5:Y:S01]  /*87f0*/  LDCU.64 UR4, c[0x4][0x30] ;  /* 0x01000600ff0477ac */ /* 0x000f620008000a00 */
[----:B--2---:R-:W-:Y:S01]  /*8800*/  IMAD.U32 R4, RZ, RZ, UR8 ;  /* 0x00000008ff047e24 */ /* 0x004fe2000f8e00ff */
[----:B------:R-:W-:Y:S01]  /*8810*/  MOV R5, UR9 ;  /* 0x0000000900057c02 */ /* 0x000fe20008000f00 */
[----:B---3--:R-:W-:Y:S01]  /*8820*/  IMAD.U32 R6, RZ, RZ, UR6 ;  /* 0x00000006ff067e24 */ /* 0x008fe2000f8e00ff */
[----:B------:R-:W-:Y:S01]  /*8830*/  MOV R7, UR7 ;  /* 0x0000000700077c02 */ /* 0x000fe20008000f00 */
[----:B-----5:R-:W-:Y:S01]  /*8840*/  IMAD.U32 R10, RZ, RZ, UR4 ;  /* 0x00000004ff0a7e24 */ /* 0x020fe2000f8e00ff */
[----:B------:R-:W-:-:S02]  /*8850*/  MOV R11, UR5 ;  /* 0x00000005000b7c02 */ /* 0x000fc40008000f00 */
[----:B------:R-:W-:-:S07]  /*8860*/  LEPC R20, `(.L_x_180) ;  /* 0x000000001014794e */ /* 0x000fce0000000000 */
[----:B-1--4-:R-:W-:Y:S05]  /*8870*/  CALL.ABS.NOINC R2 ;  /* 0x0000000002007343 */ /* 0x012fea0003c00000 */
.L_x_180:
[----:B------:R-:W-:Y:S05]  /*8880*/  BSYNC.RECONVERGENT B6 ;  /* 0x0000000000067941 */ /* 0x000fea0003800200 */
.L_x_179:
[----:B------:R-:W-:Y:S01]  /*8890*/  FSETP.NEU.AND P0, PT, R22, 1, PT ;  /* 0x3f8000001600780b */ /* 0x000fe20003f0d000 */
[----:B------:R-:W-:Y:S05]  /*88a0*/  WARPSYNC.ALL ;  /* 0x0000000000007948 */ /* 0x000fea0003800000 */
[----:B------:R-:W-:Y:S01]  /*88b0*/  LOP3.LUT R18, R23, 0x110, RZ, 0xfc, !PT ;  /* 0x0000011017127812 */ /* 0x000fe200078efcff */
[----:B------:R-:W-:Y:S01]  /*88c0*/  BSSY.RECONVERGENT B6, `(.L_x_181) ;  /* 0x000001f000067945 */ /* 0x000fe20003800200 */
[----:B------:R-:W-:Y:S02]  /*88d0*/  R2UR UR4, R17 ;  /* 0x00000000110472ca */ /* 0x000fe400000e0000 */
[----:B------:R-:W-:-:S03]  /*88e0*/  R2UR UR5, R18 ;  /* 0x00000000120572ca */ /* 0x000fc600000e0000 */
[C---:B------:R-:W-:Y:S02]  /*88f0*/  @P0 FMUL2 R24, R22.reuse.F32, R24.F32x2.HI_LO ;  /* 0x000000181618024a */ /* 0x040fe40000040000 */
[C---:B------:R-:W-:Y:S02]  /*8900*/  @P0 FMUL2 R26, R22.reuse.F32, R26.F32x2.HI_LO ;  /* 0x0000001a161a024a */ /* 0x040fe40000040000 */
[C---:B------:R-:W-:Y:S02]  /*8910*/  @P0 FMUL2 R28, R22.reuse.F32, R28.F32x2.HI_LO ;  /* 0x0000001c161c024a */ /* 0x040fe40000040000 */
[C---:B------:R-:W-:Y:S02]  /*8920*/  @P0 FMUL2 R30, R22.reuse.F32, R30.F32x2.HI_LO ;  /* 0x0000001e161e024a */ /* 0x040fe40000040000 */
[C---:B------:R-:W-:Y:S02]  /*8930*/  @P0 FMUL2 R32, R22.reuse.F32, R32.F32x2.HI_LO ;  /* 0x000000201620024a */ /* 0x040fe40000040000 */
[C---:B------:R-:W-:Y:S01]  /*8940*/  @P0 FMUL2 R34, R22.reuse.F32, R34.F32x2.HI_LO ;  /* 0x000000221622024a */ /* 0x040fe20000040000 */
[----:B------:R-:W2:Y:S01]  /*8950*/  LDTM.x16 R40, tmem[UR5] ;  /* 0x00000005002879ee */ /* 0x000ea20008240000 */
[----:B------:R-:W-:-:S02]  /*8960*/  @P0 FMUL2 R36, R22.F32, R36.F32x2.HI_LO ;  /* 0x000000241624024a */ /* 0x000fc40000040000 */
[----:B------:R-:W-:Y:S01]  /*8970*/  @P0 FMUL2 R38, R22.F32, R38.F32x2.HI_LO ;  /* 0x000000261626024a */ /* 0x000fe20000040000 */
[----:B------:R-:W-:-:S03]  /*8980*/  ISETP.NE.AND P0, PT, R19, R16, PT ;  /* 0x000000101300720c */ /* 0x000fc60003f05270 */
[----:B------:R3:W-:Y:S10]  /*8990*/  STTM.x16 tmem[UR4], R24 ;  /* 0x00000018000079ed */ /* 0x0007f40008240004 */
[----:B--2---:R-:W-:Y:S05]  /*89a0*/  @!P0 BRA `(.L_x_182) ;  /* 0x0000000000408947 */ /* 0x004fea0003800000 */
[----:B------:R-:W-:Y:S01]  /*89b0*/  MOV R2, 0x8 ;  /* 0x0000000800027802 */ /* 0x000fe20000000f00 */
[----:B------:R-:W2:Y:S01]  /*89c0*/  LDCU.64 UR8, c[0x4][0xb0] ;  /* 0x01001600ff0877ac */ /* 0x000ea20008000a00 */
[----:B------:R-:W-:Y:S02]  /*89d0*/  HFMA2 R12, -RZ, RZ, 0, 5.9604644775390625e-08 ;  /* 0x00000001ff0c7431 */ /* 0x000fe400000001ff */
[----:B------:R-:W-:Y:S01]  /*89e0*/  IMAD.MOV.U32 R8, RZ, RZ, 0x192 ;  /* 0x00000192ff087424 */ /* 0x000fe200078e00ff */
[----:B------:R-:W4:Y:S01]  /*89f0*/  LDCU.64 UR6, c[0x4][0xb8] ;  /* 0x01001700ff0677ac */ /* 0x000f220008000a00 */
[----:B------:R-:W5:Y:S01]  /*8a00*/  LDC.64 R2, c[0x4][R2] ;  /* 0x0100000002027b82 */ /* 0x000f620000000a00 */
[----:B------:R-:W-:Y:S01]  /*8a10*/  IMAD.MOV.U32 R13, RZ, RZ, RZ ;  /* 0x000000ffff0d7224 */ /* 0x000fe200078e00ff */
[----:B------:R-:W1:Y:S01]  /*8a20*/  LDCU.64 UR4, c[0x4][0x30] ;  /* 0x01000600ff0477ac */ /* 0x000e620008000a00 */
[----:B--2---:R-:W-:Y:S01]  /*8a30*/  IMAD.U32 R4, RZ, RZ, UR8 ;  /* 0x00000008ff047e24 */ /* 0x004fe2000f8e00ff */
[----:B------:R-:W-:Y:S01]  /*8a40*/  MOV R5, UR9 ;  /* 0x0000000900057c02 */ /* 0x000fe20008000f00 */
[----:B----4-:R-:W-:Y:S01]  /*8a50*/  IMAD.U32 R6, RZ, RZ, UR6 ;  /* 0x00000006ff067e24 */ /* 0x010fe2000f8e00ff */
[----:B------:R-:W-:Y:S01]  /*8a60*/  MOV R7, UR7 ;  /* 0x0000000700077c02 */ /* 0x000fe20008000f00 */
[----:B-1----:R-:W-:Y:S01]  /*8a70*/  IMAD.U32 R10, RZ, RZ, UR4 ;  /* 0x00000004ff0a7e24 */ /* 0x002fe2000f8e00ff */
[----:B------:R-:W-:-:S02]  /*8a80*/  MOV R11, UR5 ;  /* 0x00000005000b7c02 */ /* 0x000fc40008000f00 */
[----:B------:R-:W-:-:S07]  /*8a90*/  LEPC R20, `(.L_x_182) ;  /* 0x000000001014794e */ /* 0x000fce0000000000 */
[----:B---3-5:R-:W-:Y:S05]  /*8aa0*/  CALL.ABS.NOINC R2 ;  /* 0x0000000002007343 */ /* 0x028fea0003c00000 */
.L_x_182:
[----:B------:R-:W-:Y:S05]  /*8ab0*/  BSYNC.RECONVERGENT B6 ;  /* 0x0000000000067941 */ /* 0x000fea0003800200 */
.L_x_181:
        /* <DEDUP_REMOVED lines=12> */
[----:B---3--:R-:W2:Y:S01]  /*8b80*/  LDTM.x16 R24, tmem[UR5] ;  /* 0x00000005001879ee */ /* 0x008ea20008240000 */
        /* <DEDUP_REMOVED lines=21> */
.L_x_184:
[----:B------:R-:W-:Y:S05]  /*8ce0*/  BSYNC.RECONVERGENT B6 ;  /* 0x0000000000067941 */ /* 0x000fea0003800200 */
.L_x_183:
[----:B-1----:R-:W-:Y:S01]  /*8cf0*/  LOP3.LUT R0, R23, 0x130, RZ, 0xfc, !PT ;  /* 0x0000013017007812 */ /* 0x002fe200078efcff */
[----:B------:R-:W-:Y:S05]  /*8d00*/  WARPSYNC.ALL ;  /* 0x0000000000007948 */ /* 0x000fea0003800000 */
[----:B------:R-:W-:Y:S02]  /*8d10*/  R2UR UR4, R0 ;  /* 0x00000000000472ca */ /* 0x000fe400000e0000 */
[----:B------:R-:W-:Y:S02]  /*8d20*/  FSETP.NEU.AND P0, PT, R22, 1, PT ;  /* 0x3f8000001600780b */ /* 0x000fe40003f0d000 */
[----:B------:R-:W-:-:S09]  /*8d30*/  R2UR UR5, R57 ;  /* 0x00000000390572ca */ /* 0x000fd200000e0000 */
[----:B------:R-:W1:Y:S01]  /*8d40*/  LDTM.x16 R4, tmem[UR4] ;  /* 0x00000004000479ee */ /* 0x000e620008240000 */
[----:B------:R-:W-:Y:S01]  /*8d50*/  R2UR UR4, R0 ;  /* 0x00000000000472ca */ /* 0x000fe200000e0000 */
[C---:B------:R-:W-:Y:S02]  /*8d60*/  @P0 FMUL2 R24, R22.reuse.F32, R24.F32x2.HI_LO ;  /* 0x000000181618024a */ /* 0x040fe40000040000 */
[C---:B------:R-:W-:Y:S02]  /*8d70*/  @P0 FMUL2 R26, R22.reuse.F32, R26.F32x2.HI_LO ;  /* 0x0000001a161a024a */ /* 0x040fe40000040000 */
[C---:B------:R-:W-:Y:S02]  /*8d80*/  @P0 FMUL2 R28, R22.reuse.F32, R28.F32x2.HI_LO ;  /* 0x0000001c161c024a */ /* 0x040fe40000040000 */
[C---:B------:R-:W-:Y:S02]  /*8d90*/  @P0 FMUL2 R30, R22.reuse.F32, R30.F32x2.HI_LO ;  /* 0x0000001e161e024a */ /* 0x040fe40000040000 */
[----:B------:R-:W-:-:S02]  /*8da0*/  @P0 FMUL2 R32, R22.F32, R32.F32x2.HI_LO ;  /* 0x000000201620024a */ /* 0x000fc40000040000 */
[C---:B------:R-:W-:Y:S02]  /*8db0*/  @P0 FMUL2 R34, R22.reuse.F32, R34.F32x2.HI_LO ;  /* 0x000000221622024a */ /* 0x040fe40000040000 */
[C---:B------:R-:W-:Y:S02]  /*8dc0*/  @P0 FMUL2 R36, R22.reuse.F32, R36.F32x2.HI_LO ;  /* 0x000000241624024a */ /* 0x040fe40000040000 */
[----:B------:R-:W-:-:S04]  /*8dd0*/  @P0 FMUL2 R38, R22.F32, R38.F32x2.HI_LO ;  /* 0x000000261626024a */ /* 0x000fc80000040000 */
[----:B------:R2:W-:Y:S01]  /*8de0*/  STTM.x16 tmem[UR5], R24 ;  /* 0x00000018000079ed */ /* 0x0005e20008240005 */
[C---:B-1----:R-:W-:Y:S02]  /*8df0*/  @P0 FMUL2 R4, R22.reuse.F32, R4.F32x2.HI_LO ;  /* 0x000000041604024a */ /* 0x042fe40000040000 */
[C---:B------:R-:W-:Y:S02]  /*8e00*/  @P0 FMUL2 R6, R22.reuse.F32, R6.F32x2.HI_LO ;  /* 0x000000061606024a */ /* 0x040fe40000040000 */
[C---:B------:R-:W-:Y:S02]  /*8e10*/  @P0 FMUL2 R8, R22.reuse.F32, R8.F32x2.HI_LO ;  /* 0x000000081608024a */ /* 0x040fe40000040000 */
[C---:B------:R-:W-:Y:S02]  /*8e20*/  @P0 FMUL2 R10, R22.reuse.F32, R10.F32x2.HI_LO ;  /* 0x0000000a160a024a */ /* 0x040fe40000040000 */
[C---:B------:R-:W-:Y:S02]  /*8e30*/  @P0 FMUL2 R12, R22.reuse.F32, R12.F32x2.HI_LO ;  /* 0x0000000c160c024a */ /* 0x040fe40000040000 */
[----:B------:R-:W-:-:S02]  /*8e40*/  @P0 FMUL2 R14, R22.F32, R14.F32x2.HI_LO ;  /* 0x0000000e160e024a */ /* 0x000fc40000040000 */
[C---:B------:R-:W-:Y:S02]  /*8e50*/  @P0 FMUL2 R16, R22.reuse.F32, R16.F32x2.HI_LO ;  /* 0x000000101610024a */ /* 0x040fe40000040000 */
[----:B------:R-:W-:-:S04]  /*8e60*/  @P0 FMUL2 R18, R22.F32, R18.F32x2.HI_LO ;  /* 0x000000121612024a */ /* 0x000fc80000040000 */
[----:B------:R2:W-:Y:S02]  /*8e70*/  STTM.x16 tmem[UR4], R4 ;  /* 0x00000004000079ed */ /* 0x0005e40008240004 */
.L_x_178:
[----:B------:R-:W-:-:S09]  /*8e80*/  UISETP.NE.AND UP0, UPT, UR39, URZ, UPT ;  /* 0x000000ff2700728c */ /* 0x000fd2000bf05270 */
[----:B------:R-:W-:Y:S05]  /*8e90*/  BRA.U !UP0, `(.L_x_185) ;  /* 0x0000000108047547 */ /* 0x000fea000b800000 */
[----:B------:R-:W-:Y:S05]  /*8ea0*/  BPT.TRAP 0x1 ;  /* 0x000000040000795c */ /* 0x000fea0000300000 */
.L_x_185:
[----:B-1----:R-:W-:Y:S01]  /*8eb0*/  IADD3 R0, PT, PT, R60, 0x16088, RZ ;  /* 0x000160883c007810 */ /* 0x002fe20007ffe0ff */
[----:B------:R-:W-:Y:S02]  /*8ec0*/  UISETP.NE.AND UP0, UPT, UR41, URZ, UPT ;  /* 0x000000ff2900728c */ /* 0x000fe4000bf05270 */
[----:B------:R-:W-:Y:S01]  /*8ed0*/  ULOP3.LUT UR42, UR42, 0x1, URZ, 0x3c, !UPT ;  /* 0x000000012a2a7892 */ /* 0x000fe2000f8e3cff */
[----:B------:R-:W-:-:S04]  /*8ee0*/  PRMT R0, R62, 0x654, R0 ;  /* 0x000006543e007816 */ /* 0x000fc80000000000 */
[----:B------:R1:W-:Y:S01]  /*8ef0*/  SYNCS.ARRIVE.TRANS64.RED.A1T0 RZ, [R0+URZ], RZ ;  /* 0x000000ff00ff79a7 */ /* 0x0003e200081004ff */
[----:B------:R-:W4:Y:S01]  /*8f00*/  FENCE.VIEW.ASYNC.T ;  /* 0x00000000000073c6 */ /* 0x000f220000000200 */
[----:B------:R-:W-:Y:S05]  /*8f10*/  BRA.U UP0, `(.L_x_186) ;  /* 0x0000000100087547 */ /* 0x000fea000b800000 */
[----:B------:R-:W-:Y:S05]  /*8f20*/  BPT.TRAP 0x1 ;  /* 0x000000040000795c */ /* 0x000fea0000300000 */
[----:B------:R-:W-:Y:S05]  /*8f30*/  BPT.TRAP 0x1 ;  /* 0x000000040000795c */ /* 0x000fea0000300000 */
.L_x_186:
[----:B-1----:R-:W-:Y:S01]  /*8f40*/  IADD3 R0, PT, PT, R60, 0x160a0, RZ ;  /* 0x000160a03c007810 */ /* 0x002fe20007ffe0ff */
[----:B------:R-:W-:-:S03]  /*8f50*/  UISETP.NE.AND UP0, UPT, UR39, URZ, UPT ;  /* 0x000000ff2700728c */ /* 0x000fc6000bf05270 */
[----:B------:R-:W-:-:S04]  /*8f60*/  PRMT R0, R62, 0x654, R0 ;  /* 0x000006543e007816 */ /* 0x000fc80000000000 */
[----:B----4-:R1:W-:Y:S02]  /*8f70*/  SYNCS.ARRIVE.TRANS64.RED.A1T0 RZ, [R0+URZ], RZ ;  /* 0x000000ff00ff79a7 */ /* 0x0103e400081004ff */
[----:B------:R-:W-:Y:S05]  /*8f80*/  BRA.U !UP0, `(.L_x_187) ;  /* 0x0000000108047547 */ /* 0x000fea000b800000 */
[----:B------:R-:W-:Y:S05]  /*8f90*/  BPT.TRAP 0x1 ;  /* 0x000000040000795c */ /* 0x000fea0000300000 */
.L_x_187:
[----:B-1----:R-:W-:Y:S01]  /*8fa0*/  IMAD.U32 R0, RZ, RZ, UR42 ;  /* 0x0000002aff007e24 */ /* 0x002fe2000f8e00ff */
[----:B------:R-:W-:-:S04]  /*8fb0*/  LOP3.LUT R2, R23, 0x80, RZ, 0xfc, !PT ;  /* 0x0000008017027812 */ /* 0x000fc800078efcff */
[----:B------:R-:W-:-:S04]  /*8fc0*/  SHF.L.U32 R0, R0, 0x1f, RZ ;  /* 0x0000001f00007819 */ /* 0x000fc800000006ff */
[----:B------:R-:W1:Y:S02]  /*8fd0*/  SYNCS.PHASECHK.TRANS64.TRYWAIT P0, [R60+URZ+0x16080], R0 ;  /* 0x016080003c0075a7 */ /* 0x000e6400080011ff */
[----:B-1----:R-:W-:Y:S05]  /*8fe0*/  @!P0 BRA `(.L_x_188) ;  /* 0x0000009c00348947 */ /* 0x002fea0003800000 */
.L_x_409:
[----:B------:R-:W-:Y:S01]  /*8ff0*/  R2UR UR4, R2 ;  /* 0x00000000020472ca */ /* 0x000fe200000e0000 */
[----:B------:R-:W-:Y:S01]  /*9000*/  UISETP.NE.AND UP0, UPT, UR41, URZ, UPT ;  /* 0x000000ff2900728c */ /* 0x000fe2000bf05270 */
[----:B------:R-:W-:Y:S01]  /*9010*/  PLOP3.LUT P0, PT, PT, PT, PT, 0x80, 0x8 ;  /* 0x000000000008781c */ /* 0x000fe20003f0f070 */
[----:B------:R-:W-:-:S10]  /*9020*/  IMAD.MOV.U32 R22, RZ, RZ, 0x3f800000 ;  /* 0x3f800000ff167424 */ /* 0x000fd400078e00ff */
[----:B------:R-:W4:Y:S02]  /*9030*/  LDTM.x2 R2, tmem[UR4] ;  /* 0x00000004000279ee */ /* 0x000f2400080c0000 */
[----:B----4-:R-:W-:-:S13]  /*9040*/  FSETP.NEU.AND P2, PT, R2, R3, PT ;  /* 0x000000030200720b */ /* 0x010fda0003f4d000 */
[----:B--2---:R-:W2:Y:S01]  /*9050*/  @P2 LDC R4, c[0x0][0x704] ;  /* 0x0001c100ff042b82 */ /* 0x004ea20000000800 */
        /* <DEDUP_REMOVED lines=10> */
.L_x_189:
[----:B------:R-:W-:Y:S01]  /*9100*/  IMAD.U32 R0, RZ, RZ, UR43 ;  /* 0x0000002bff007e24 */ /* 0x000fe2000f8e00ff */
[----:B------:R-:W-:-:S04]  /*9110*/  FSETP.NEU.AND P1, PT, R22, 1, PT ;  /* 0x3f8000001600780b */ /* 0x000fc80003f2d000 */
[----:B------:R-:W-:-:S04]  /*9120*/  SHF.L.U32 R0, R0, 0x1f, RZ ;  /* 0x0000001f00007819 */ /* 0x000fc800000006ff */
[----:B------:R-:W1:Y:S02]  /*9130*/  SYNCS.PHASECHK.TRANS64.TRYWAIT P0, [R60+URZ+0x16098], R0 ;  /* 0x016098003c0075a7 */ /* 0x000e6400080011ff */
[----:B-1----:R-:W-:Y:S05]  /*9140*/  @!P0 BRA `(.L_x_190) ;  /* 0x0000009800f08947 */ /* 0x002fea0003800000 */
.L_x_410:
        /* <DEDUP_REMOVED lines=27> */
.L_x_193:
[----:B------:R-:W-:Y:S05]  /*9300*/  BSYNC.RECONVERGENT B6 ;  /* 0x0000000000067941 */ /* 0x000fea0003800200 */
.L_x_192:
        /* <DEDUP_REMOVED lines=34> */
.L_x_195:
[----:B------:R-:W-:Y:S05]  /*9530*/  BSYNC.RECONVERGENT B6 ;  /* 0x0000000000067941 */ /* 0x000fea0003800200 */
.L_x_194:
        /* <DEDUP_REMOVED lines=34> */
.L_x_197:
[----:B------:R-:W-:Y:S05]  /*9760*/  BSYNC.RECONVERGENT B6 ;  /* 0x0000000000067941 */ /* 0x000fea0003800200 */
.L_x_196:
[----:B------:R-:W-:Y:S01]  /*9770*/  LOP3.LUT R23, R23, 0x1b0, RZ, 0xfc, !PT ;  /* 0x000001b017177812 */ /* 0x000fe200078efcff */
[----:B------:R-:W-:Y:S05]  /*9780*/  WARPSYNC.ALL ;  /* 0x0000000000007948 */ /* 0x000fea0003800000 */
[----:B------:R-:W-:Y:S02]  /*9790*/  R2UR UR4, R23 ;  /* 0x00000000170472ca */ /* 0x000fe400000e0000 */
[----:B------:R-:W-:Y:S02]  /*97a0*/  FSETP.NEU.AND P0, PT, R22, 1, PT ;  /* 0x3f8000001600780b */ /* 0x000fe40003f0d000 */
[----:B------:R-:W-:-:S09]  /*97b0*/  R2UR UR5, R57 ;  /* 0x00000000390572ca */ /* 0x000fd200000e0000 */
[----:B------:R-:W2:Y:S01]  /*97c0*/  LDTM.x16 R4, tmem[UR4] ;  /* 0x00000004000479ee */ /* 0x000ea20008240000 */
        /* <DEDUP_REMOVED lines=10> */
[C---:B--2---:R-:W-:Y:S02]  /*9870*/  @P0 FMUL2 R4, R22.reuse.F32, R4.F32x2.HI_LO ;  /* 0x000000041604024a */ /* 0x044fe40000040000 */
        /* <DEDUP_REMOVED lines=8> */
.L_x_191:
[----:B------:R-:W-:-:S09]  /*9900*/  UISETP.NE.AND UP0, UPT, UR40, URZ, UPT ;  /* 0x000000ff2800728c */ /* 0x000fd2000bf05270 */
[----:B------:R-:W-:Y:S05]  /*9910*/  BRA.U !UP0, `(.L_x_198) ;  /* 0x0000000108047547 */ /* 0x000fea000b800000 */
[----:B------:R-:W-:Y:S05]  /*9920*/  BPT.TRAP 0x1 ;  /* 0x000000040000795c */ /* 0x000fea0000300000 */
.L_x_198:
[----:B-1----:R-:W-:Y:S01]  /*9930*/  PRMT R0, R62, 0x654, R63 ;  /* 0x000006543e007816 */ /* 0x002fe2000000003f */
[----:B------:R-:W-:-:S03]  /*9940*/  UISETP.NE.AND UP0, UPT, UR41, URZ, UPT ;  /* 0x000000ff2900728c */ /* 0x000fc6000bf05270 */
[----:B------:R1:W-:Y:S01]  /*9950*/  SYNCS.ARRIVE.TRANS64.RED.A1T0 RZ, [R0+URZ], RZ ;  /* 0x000000ff00ff79a7 */ /* 0x0003e200081004ff */
[----:B------:R-:W2:Y:S05]  /*9960*/  FENCE.VIEW.ASYNC.T ;  /* 0x00000000000073c6 */ /* 0x000eaa0000000200 */
[----:B------:R-:W-:Y:S05]  /*9970*/  BRA.U UP0, `(.L_x_199) ;  /* 0x0000000100087547 */ /* 0x000fea000b800000 */
[----:B------:R-:W-:Y:S05]  /*9980*/  BPT.TRAP 0x1 ;  /* 0x000000040000795c */ /* 0x000fea0000300000 */
[----:B------:R-:W-:Y:S05]  /*9990*/  BPT.TRAP 0x1 ;  /* 0x000000040000795c */ /* 0x000fea0000300000 */
.L_x_199:
[----:B------:R-:W-:Y:S01]  /*99a0*/  ISETP.NE.AND P0, PT, R58, RZ, PT ;  /* 0x000000ff3a00720c */ /* 0x000fe20003f05270 */
[----:B------:R-:W-:Y:S01]  /*99b0*/  VIADD R2, R60, 0x160a8 ;  /* 0x000160a83c027836 */ /* 0x000fe20000000000 */
[----:B------:R-:W-:-:S04]  /*99c0*/  ULOP3.LUT UR43, UR43, 0x1, URZ, 0x3c, !UPT ;  /* 0x000000012b2b7892 */ /* 0x000fc8000f8e3cff */
[----:B------:R-:W-:-:S04]  /*99d0*/  PRMT R2, R62, 0x654, R2 ;  /* 0x000006543e027816 */ /* 0x000fc80000000002 */
[----:B--2---:R2:W-:Y:S02]  /*99e0*/  SYNCS.ARRIVE.TRANS64.RED.A1T0 RZ, [R2+URZ], RZ ;  /* 0x000000ff02ff79a7 */ /* 0x0045e400081004ff */
[----:B--2---:R-:W-:Y:S01]  /*99f0*/  LOP3.LUT R2, R59, 0x1, RZ, 0x3c, !PT ;  /* 0x000000013b027812 */ /* 0x004fe200078e3cff */
[----:B------:R-:W-:Y:S06]  /*9a00*/  @P0 BRA `(.L_x_200) ;  /* 0xffffffe800a00947 */ /* 0x000fec000383ffff */
.L_x_173:
[----:B------:R-:W-:-:S09]  /*9a10*/  UISETP.NE.AND UP0, UPT, UR39, URZ, UPT ;  /* 0x000000ff2700728c */ /* 0x000fd2000bf05270 */
[----:B------:R-:W-:Y:S05]  /*9a20*/  BRA.U !UP0, `(.L_x_201) ;  /* 0x0000000108047547 */ /* 0x000fea000b800000 */
[----:B------:R-:W-:Y:S05]  /*9a30*/  BPT.TRAP 0x1 ;  /* 0x000000040000795c */ /* 0x000fea0000300000 */
.L_x_201:
[----:B----4-:R-:W-:Y:S01]  /*9a40*/  IADD3 R32, PT, PT, R60, 0x16088, RZ ;  /* 0x000160883c207810 */ /* 0x010fe20007ffe0ff */
[----:B------:R-:W-:-:S03]  /*9a50*/  UISETP.NE.AND UP0, UPT, UR40, URZ, UPT ;  /* 0x000000ff2800728c */ /* 0x000fc6000bf05270 */
[----:B------:R-:W-:-:S04]  /*9a60*/  PRMT R3, R62, 0x654, R32 ;  /* 0x000006543e037816 */ /* 0x000fc80000000020 */
[----:B------:R2:W-:Y:S02]  /*9a70*/  SYNCS.ARRIVE.TRANS64.RED.A1T0 RZ, [R3+URZ], RZ ;  /* 0x000000ff03ff79a7 */ /* 0x0005e400081004ff */
[----:B------:R-:W-:Y:S05]  /*9a80*/  BRA.U !UP0, `(.L_x_202) ;  /* 0x0000000108047547 */ /* 0x000fea000b800000 */
[----:B------:R-:W-:Y:S05]  /*9a90*/  BPT.TRAP 0x1 ;  /* 0x000000040000795c */ /* 0x000fea0000300000 */
.L_x_202:
[----:B------:R-:W-:Y:S01]  /*9aa0*/  SHF.L.U32 R2, R2, 0x1f, RZ ;  /* 0x0000001f02027819 */ /* 0x000fe200000006ff */
[----:B------:R-:W-:-:S03]  /*9ab0*/  IMAD.U32 R23, R79, 0x10000, RZ ;  /* 0x000100004f177824 */ /* 0x000fc600078e00ff */
[----:B------:R-:W4:Y:S02]  /*9ac0*/  SYNCS.PHASECHK.TRANS64.TRYWAIT P0, [R60+URZ+0x16070], R2 ;  /* 0x016070023c0075a7 */ /* 0x000f2400080011ff */
[----:B------:R-:W-:Y:S01]  /*9ad0*/  LOP3.LUT R23, R23, 0x600000, RZ, 0xc0, !PT ;  /* 0x0060000017177812 */ /* 0x000fe200078ec0ff */
[----:B----4-:R-:W-:Y:S06]  /*9ae0*/  @!P0 BRA `(.L_x_203) ;  /* 0x00000090009c8947 */ /* 0x010fec0003800000 */
.L_x_411:
[----:B------:R-:W-:Y:S05]  /*9af0*/  WARPSYNC.ALL ;  /* 0x0000000000007948 */ /* 0x000fea0003800000 */
[----:B------:R-:W-:Y:S01]  /*9b00*/  R2UR UR4, R23 ;  /* 0x00000000170472ca */ /* 0x000fe200000e0000 */
[----:B------:R-:W-:-:S12]  /*9b10*/  UISETP.NE.AND UP0, UPT, UR40, URZ, UPT ;  /* 0x000000ff2800728c */ /* 0x000fd8000bf05270 */
[----:B------:R-:W5:Y:S02]  /*9b20*/  LDTM.x2 R24, tmem[UR4] ;  /* 0x00000004001879ee */ /* 0x000f6400080c0000 */
[----:B-----5:R-:W-:Y:S05]  /*9b30*/  BRA.U !UP0, `(.L_x_204) ;  /* 0x0000000108047547 */ /* 0x020fea000b800000 */
[----:B------:R-:W-:Y:S05]  /*9b40*/  BPT.TRAP 0x1 ;  /* 0x000000040000795c */ /* 0x000fea0000300000 */
.L_x_204:
[----:B------:R5:W-:Y:S01]  /*9b50*/  SYNCS.ARRIVE.TRANS64.RED.A1T0 RZ, [R0+URZ], RZ ;  /* 0x000000ff00ff79a7 */ /* 0x000be200081004ff */
[----:B------:R-:W-:-:S09]  /*9b60*/  UISETP.NE.AND UP0, UPT, UR41, URZ, UPT ;  /* 0x000000ff2900728c */ /* 0x000fd2000bf05270 */
[----:B------:R-:W-:Y:S05]  /*9b70*/  BRA.U UP0, `(.L_x_205) ;  /* 0x0000000100047547 */ /* 0x000fea000b800000 */
[----:B------:R-:W-:Y:S05]  /*9b80*/  BPT.TRAP 0x1 ;  /* 0x000000040000795c */ /* 0x000fea0000300000 */
.L_x_205:
[----:B-1---5:R-:W-:-:S04]  /*9b90*/  MOV R0, UR43 ;  /* 0x0000002b00007c02 */ /* 0x022fc80008000f00 */
[----:B------:R-:W-:-:S04]  /*9ba0*/  SHF.L.U32 R0, R0, 0x1f, RZ ;  /* 0x0000001f00007819 */ /* 0x000fc800000006ff */
[----:B------:R-:W1:Y:S02]  /*9bb0*/  SYNCS.PHASECHK.TRANS64.TRYWAIT P0, [R60+URZ+0x16090], R0 ;  /* 0x016090003c0075a7 */ /* 0x000e6400080011ff */
[----:B-1----:R-:W-:Y:S05]  /*9bc0*/  @!P0 BRA `(.L_x_206) ;  /* 0x0000009000788947 */ /* 0x002fea0003800000 */
.L_x_412:
[----:B------:R-:W-:-:S09]  /*9bd0*/  UISETP.NE.AND UP0, UPT, UR41, URZ, UPT ;  /* 0x000000ff2900728c */ /* 0x000fd2000bf05270 */
[----:B------:R-:W-:Y:S05]  /*9be0*/  BRA.U UP0, `(.L_x_207) ;  /* 0x0000000100047547 */ /* 0x000fea000b800000 */
[----:B------:R-:W-:Y:S05]  /*9bf0*/  BPT.TRAP 0x1 ;  /* 0x000000040000795c */ /* 0x000fea0000300000 */
.L_x_207:
[----:B----4-:R-:W-:Y:S01]  /*9c00*/  SHF.L.U32 R2, R75, 0x1f, RZ ;  /* 0x0000001f4b027819 */ /* 0x010fe200000006ff */
[----:B-1----:R1:W4:Y:S01]  /*9c10*/  MUFU.RCP R0, R24 ;  /* 0x0000001800007308 */ /* 0x0023220000001000 */
[----:B------:R-:W-:Y:S02]  /*9c20*/  BSSY B0, `(.L_x_208) ;  /* 0x0000003000007945 */ /* 0x000fe40003800000 */
[----:B------:R-:W5:Y:S02]  /*9c30*/  SYNCS.PHASECHK.TRANS64.TRYWAIT P0, [R60+URZ+0x160c0], R2 ;  /* 0x0160c0023c0075a7 */ /* 0x000f6400080011ff */
[----:B-1--45:R-:W-:Y:S05]  /*9c40*/  @!P0 BRA `(.L_x_209) ;  /* 0x00000090006c8947 */ /* 0x032fea0003800000 */
.L_x_413:
[----:B------:R-:W-:Y:S05]  /*9c50*/  BSYNC B0 ;  /* 0x0000000000007941 */ /* 0x000fea0003800000 */
.L_x_208:
[----:B------:R-:W4:Y:S01]  /*9c60*/  LDCU UR4, c[0x0][0x708] ;  /* 0x0000e100ff0477ac */ /* 0x000f220008000800 */
[----:B-1----:R-:W-:Y:S01]  /*9c70*/  FFMA R2, -R24, R0, 1 ;  /* 0x3f80000018027423 */ /* 0x002fe20000000100 */
[----:B------:R-:W1:Y:S03]  /*9c80*/  LDC R34, c[0x0][0x708] ;  /* 0x0001c200ff227b82 */ /* 0x000e660000000800 */
[----:B------:R-:W-:Y:S01]  /*9c90*/  FFMA R0, R0, R2, R0 ;  /* 0x0000000200007223 */ /* 0x000fe20000000000 */
[----:B----4-:R-:W-:-:S03]  /*9ca0*/  MOV R2, UR4 ;  /* 0x0000000400027c02 */ /* 0x010fc60008000f00 */
[----:B------:R-:W-:Y:S01]  /*9cb0*/  FFMA R22, R0, UR4, RZ ;  /* 0x0000000400167c23 */ /* 0x000fe200080000ff */
[----:B------:R4:W5:Y:S03]  /*9cc0*/  FCHK P0, R2, R24 ;  /* 0x0000001802007302 */ /* 0x0009660000000000 */
[----:B----4-:R-:W-:-:S04]  /*9cd0*/  FFMA R2, -R24, R22, UR4 ;  /* 0x0000000418027e23 */ /* 0x010fc80008000116 */
[----:B------:R-:W-:Y:S01]  /*9ce0*/  FFMA R22, R0, R2, R22 ;  /* 0x0000000200167223 */ /* 0x000fe20000000016 */
[----:B-1---5:R-:W-:Y:S06]  /*9cf0*/  @!P0 BRA `(.L_x_210) ;  /* 0x0000000000108947 */ /* 0x022fec0003800000 */
[----:B------:R-:W-:Y:S02]  /*9d00*/  MOV R0, R24 ;  /* 0x0000001800007202 */ /* 0x000fe40000000f00 */
[----:B------:R-:W-:Y:S02]  /*9d10*/  MOV R8, 0x9d30 ;  /* 0x00009d3000087802 */ /* 0x000fe40000000f00 */
[----:B--23--:R-:W-:Y:S05]  /*9d20*/  CALL.REL.NOINC `($__internal_3_$__cuda_sm3x_div_rn_noftz_f32_slowpath) ;  /* 0x0000009c00187944 */ /* 0x00cfea0003c00000 */
[----:B------:R-:W-:-:S07]  /*9d30*/  MOV R22, R0 ;  /* 0x0000000000167202 */ /* 0x000fce0000000f00 */
.L_x_210:
[----:B------:R-:W-:Y:S01]  /*9d40*/  LOP3.LUT R0, R23, 0x100, RZ, 0xfc, !PT ;  /* 0x0000010017007812 */ /* 0x000fe200078efcff */
[----:B------:R-:W-:Y:S05]  /*9d50*/  WARPSYNC.ALL ;  /* 0x0000000000007948 */ /* 0x000fea0003800000 */
[----:B------:R-:W-:Y:S01]  /*9d60*/  R2UR UR4, R0 ;  /* 0x00000000000472ca */ /* 0x000fe200000e0000 */
[----:B------:R-:W-:Y:S01]  /*9d70*/  IMAD.SHL.U32 R33, R79, 0x40, RZ ;  /* 0x000000404f217824 */ /* 0x000fe200078e00ff */
[----:B------:R-:W2:Y:S01]  /*9d80*/  S2R R0, SR_SWINHI ;  /* 0x0000000000007919 */ /* 0x000ea20000002f00 */
[----:B------:R-:W-:Y:S02]  /*9d90*/  SHF.R.U32.HI R31, RZ, 0x5, R79 ;  /* 0x00000005ff1f7819 */ /* 0x000fe4000001164f */
[----:B------:R-:W-:-:S02]  /*9da0*/  SHF.R.U32.HI R30, RZ, 0x15, R23 ;  /* 0x00000015ff1e7819 */ /* 0x000fc40000011617 */
[----:B------:R-:W-:Y:S02]  /*9db0*/  LOP3.LUT R33, R33, 0x1fc0, RZ, 0xc0, !PT ;  /* 0x00001fc021217812 */ /* 0x000fe400078ec0ff */
[----:B------:R-:W-:-:S04]  /*9dc0*/  LOP3.LUT R31, R31, 0x3, RZ, 0xc0, !PT ;  /* 0x000000031f1f7812 */ /* 0x000fc800078ec0ff */
[----:B------:R-:W1:Y:S01]  /*9dd0*/  LDTM.x16 R4, tmem[UR4] ;  /* 0x00000004000479ee */ /* 0x000e620008240000 */
[----:B------:R-:W-:Y:S02]  /*9de0*/  MOV R2, R60 ;  /* 0x0000003c00027202 */ /* 0x000fe40000000f00 */
[----:B--2---:R-:W-:Y:S01]  /*9df0*/  MOV R3, R0 ;  /* 0x0000000000037202 */ /* 0x004fe20000000f00 */
[----:B-1----:R-:W-:Y:S02]  /*9e00*/  FMUL2 R4, R22.F32, R4.F32x2.HI_LO ;  /* 0x000000041604724a */ /* 0x002fe40000040000 */
[----:B------:R-:W-:-:S04]  /*9e10*/  IMAD.WIDE.U32 R2, R33, 0x2, R2 ;  /* 0x0000000221027825 */ /* 0x000fc800078e0002 */
[C---:B------:R-:W-:Y:S01]  /*9e20*/  FMUL2 R20, R22.reuse.F32, R12.F32x2.HI_LO ;  /* 0x0000000c1614724a */ /* 0x040fe20000040000 */
[----:B------:R-:W-:Y:S01]  /*9e30*/  F2FP.F16.F32.PACK_AB R12, R5, R4 ;  /* 0x00000004050c723e */ /* 0x000fe200000000ff */
[----:B------:R-:W-:Y:S01]  /*9e40*/  FMUL2 R6, R22.F32, R6.F32x2.HI_LO ;  /* 0x000000061606724a */ /* 0x000fe20000040000 */
[----:B------:R-:W-:Y:S01]  /*9e50*/  IADD3 R0, P1, PT, R2, 0xe000, RZ ;  /* 0x0000e00002007810 */ /* 0x000fe20007f3e0ff */
[----:B------:R-:W-:Y:S01]  /*9e60*/  FMUL2 R8, R22.F32, R8.F32x2.HI_LO ;  /* 0x000000081608724a */ /* 0x000fe20000040000 */
[----:B------:R-:W-:Y:S01]  /*9e70*/  IADD3 R2, P0, PT, R2, 0xe010, RZ ;  /* 0x0000e01002027810 */ /* 0x000fe20007f1e0ff */
[C---:B------:R-:W-:Y:S01]  /*9e80*/  FMUL2 R26, R22.reuse.F32, R10.F32x2.HI_LO ;  /* 0x0000000a161a724a */ /* 0x040fe20000040000 */
[----:B------:R-:W-:Y:S01]  /*9e90*/  F2FP.F16.F32.PACK_AB R13, R7, R6 ;  /* 0x00000006070d723e */ /* 0x000fe200000000ff */
[----:B------:R-:W-:Y:S02]  /*9ea0*/  IMAD.X R5, RZ, RZ, R3, P1 ;  /* 0x000000ffff057224 */ /* 0x000fe400008e0603 */
[----:B------:R-:W-:-:S02]  /*9eb0*/  FMUL2 R10, R22.F32, R14.F32x2.HI_LO ;  /* 0x0000000e160a724a */ /* 0x000fc40000040000 */
[----:B------:R-:W-:Y:S02]  /*9ec0*/  IMAD.X R3, RZ, RZ, R3, P0 ;  /* 0x000000ffff037224 */ /* 0x000fe400000e0603 */
[C---:B------:R-:W-:Y:S01]  /*9ed0*/  FMUL2 R16, R22.reuse.F32, R16.F32x2.HI_LO ;  /* 0x000000101610724a */ /* 0x040fe20000040000 */
[----:B------:R-:W-:Y:S01]  /*9ee0*/  F2FP.F16.F32.PACK_AB R14, R9, R8 ;  /* 0x00000008090e723e */ /* 0x000fe200000000ff */
[----:B------:R-:W-:Y:S01]  /*9ef0*/  FMUL2 R18, R22.F32, R18.F32x2.HI_LO ;  /* 0x000000121612724a */ /* 0x000fe20000040000 */
[----:B------:R-:W-:Y:S02]  /*9f00*/  SHF.R.U64 R4, R0, 0x3, R5 ;  /* 0x0000000300047819 */ /* 0x000fe40000001205 */
[----:B------:R-:W-:Y:S02]  /*9f10*/  SHF.R.U64 R6, R2, 0x3, R3 ;  /* 0x0000000302067819 */ /* 0x000fe40000001203 */
[----:B------:R-:W-:Y:S02]  /*9f20*/  F2FP.F16.F32.PACK_AB R15, R27, R26 ;  /* 0x0000001a1b0f723e */ /* 0x000fe400000000ff */
[----:B------:R-:W-:-:S02]  /*9f30*/  F2FP.F16.F32.PACK_AB R9, R11, R10 ;  /* 0x0000000a0b09723e */ /* 0x000fc400000000ff */
[----:B------:R-:W-:Y:S02]  /*9f40*/  LOP3.LUT R4, R0, 0x70, R4, 0x78, !PT ;  /* 0x0000007000047812 */ /* 0x000fe400078e7804 */
[----:B------:R-:W-:Y:S02]  /*9f50*/  F2FP.F16.F32.PACK_AB R8, R21, R20 ;  /* 0x000000141508723e */ /* 0x000fe400000000ff */
[----:B------:R-:W-:Y:S01]  /*9f60*/  F2FP.F16.F32.PACK_AB R10, R17, R16 ;  /* 0x00000010110a723e */ /* 0x000fe200000000ff */
[----:B------:R1:W-:Y:S01]  /*9f70*/  ST.E.128 desc[UR44][R4.64], R12 ;  /* 0x0000000c04007985 */ /* 0x0003e2000c101d2c */
[----:B------:R-:W-:Y:S02]  /*9f80*/  LOP3.LUT R2, R2, 0x70, R6, 0x78, !PT ;  /* 0x0000007002027812 */ /* 0x000fe400078e7806 */
[----:B------:R-:W-:Y:S02]  /*9f90*/  F2FP.F16.F32.PACK_AB R11, R19, R18 ;  /* 0x00000012130b723e */ /* 0x000fe400000000ff */
[----:B------:R-:W-:-:S03]  /*9fa0*/  ISETP.NE.AND P0, PT, R31, R30, PT ;  /* 0x0000001e1f00720c */ /* 0x000fc60003f05270 */
[----:B------:R1:W-:Y:S10]  /*9fb0*/  ST.E.128 desc[UR44][R2.64], R8 ;  /* 0x0000000802007985 */ /* 0x0003f4000c101d2c */
[----:B------:R-:W-:Y:S05]  /*9fc0*/  @!P0 BRA `(.L_x_211) ;  /* 0x0000000000408947 */ /* 0x000fea0003800000 */
[----:B-1----:R-:W-:Y:S01]  /*9fd0*/  MOV R2, 0x8 ;  /* 0x0000000800027802 */ /* 0x002fe20000000f00 */
[----:B------:R-:W1:Y:S01]  /*9fe0*/  LDCU.64 UR6, c[0x4][0xb0] ;  /* 0x01001600ff0677ac */ /* 0x000e620008000a00 */
[----:B------:R-:W-:Y:S02]  /*9ff0*/  HFMA2 R12, -RZ, RZ, 0, 5.9604644775390625e-08 ;  /* 0x00000001ff0c7431 */ /* 0x000fe400000001ff */
[----:B------:R-:W-:Y:S01]  /*a000*/  IMAD.MOV.U32 R8, RZ, RZ, 0x192 ;  /* 0x00000192ff087424 */ /* 0x000fe200078e00ff */
[----:B------:R-:W2:Y:S01]  /*a010*/  LDCU.64 UR4, c[0x4][0xb8] ;  /* 0x01001700ff0477ac */ /* 0x000ea20008000a00 */
[----:B------:R-:W4:Y:S01]  /*a020*/  LDC.64 R2, c[0x4][R2] ;  /* 0x0100000002027b82 */ /* 0x000f220000000a00 */
[----:B------:R-:W-:Y:S01]  /*a030*/  IMAD.MOV.U32 R13, RZ, RZ, RZ ;  /* 0x000000ffff0d7224 */ /* 0x000fe200078e00ff */
[----:B------:R-:W5:Y:S01]  /*a040*/  LDCU.64 UR8, c[0x4][0x40] ;  /* 0x01000800ff0877ac */ /* 0x000f620008000a00 */
[----:B-1----:R-:W-:Y:S01]  /*a050*/  IMAD.U32 R4, RZ, RZ, UR6 ;  /* 0x00000006ff047e24 */ /* 0x002fe2000f8e00ff */
[----:B------:R-:W-:Y:S01]  /*a060*/  MOV R5, UR7 ;  /* 0x0000000700057c02 */ /* 0x000fe20008000f00 */
[----:B--2---:R-:W-:Y:S01]  /*a070*/  IMAD.U32 R6, RZ, RZ, UR4 ;  /* 0x00000004ff067e24 */ /* 0x004fe2000f8e00ff */
[----:B------:R-:W-:Y:S01]  /*a080*/  MOV R7, UR5 ;  /* 0x0000000500077c02 */ /* 0x000fe20008000f00 */
[----:B-----5:R-:W-:Y:S01]  /*a090*/  IMAD.U32 R10, RZ, RZ, UR8 ;  /* 0x00000008ff0a7e24 */ /* 0x020fe2000f8e00ff */
[----:B------:R-:W-:-:S02]  /*a0a0*/  MOV R11, UR9 ;  /* 0x00000009000b7c02 */ /* 0x000fc40008000f00 */
[----:B------:R-:W-:-:S07]  /*a0b0*/  LEPC R20, `(.L_x_211) ;  /* 0x000000001014794e */ /* 0x000fce0000000000 */
[----:B---34-:R-:W-:Y:S05]  /*a0c0*/  CALL.ABS.NOINC R2 ;  /* 0x0000000002007343 */ /* 0x018fea0003c00000 */
.L_x_211:
[----:B------:R-:W-:Y:S01]  /*a0d0*/  LOP3.LUT R0, R23, 0x110, RZ, 0xfc, !PT ;  /* 0x0000011017007812 */ /* 0x000fe200078efcff */
[----:B------:R-:W-:Y:S05]  /*a0e0*/  WARPSYNC.ALL ;  /* 0x0000000000007948 */ /* 0x000fea0003800000 */
[----:B------:R-:W-:Y:S02]  /*a0f0*/  R2UR UR4, R0 ;  /* 0x00000000000472ca */ /* 0x000fe400000e0000 */
[----:B------:R-:W2:Y:S11]  /*a100*/  S2R R0, SR_SWINHI ;  /* 0x0000000000007919 */ /* 0x000eb60000002f00 */
[----:B-1----:R-:W1:Y:S01]  /*a110*/  LDTM.x16 R4, tmem[UR4] ;  /* 0x00000004000479ee */ /* 0x002e620008240000 */
[----:B------:R-:W-:-:S02]  /*a120*/  MOV R2, R60 ;  /* 0x0000003c00027202 */ /* 0x000fc40000000f00 */
[----:B--2---:R-:W-:Y:S01]  /*a130*/  MOV R3, R0 ;  /* 0x0000000000037202 */ /* 0x004fe20000000f00 */
[----:B-1----:R-:W-:Y:S02]  /*a140*/  FMUL2 R28, R22.F32, R4.F32x2.HI_LO ;  /* 0x00000004161c724a */ /* 0x002fe40000040000 */
[----:B------:R-:W-:-:S04]  /*a150*/  IMAD.WIDE.U32 R2, R33, 0x2, R2 ;  /* 0x0000000221027825 */ /* 0x000fc800078e0002 */
[C---:B------:R-:W-:Y:S02]  /*a160*/  FMUL2 R26, R22.reuse.F32, R6.F32x2.HI_LO ;  /* 0x00000006161a724a */ /* 0x040fe40000040000 */
        /* <DEDUP_REMOVED lines=16> */
[----:B------:R-:W-:Y:S02]  /*a270*/  F2FP.F16.F32.PACK_AB R14, R21, R20 ;  /* 0x00000014150e723e */ /* 0x000fe400000000ff */
[----:B------:R-:W-:Y:S02]  /*a280*/  F2FP.F16.F32.PACK_AB R9, R11, R10 ;  /* 0x0000000a0b09723e */ /* 0x000fe400000000ff */
[----:B------:R-:W-:Y:S02]  /*a290*/  LOP3.LUT R2, R0, 0x70, R2, 0x78, !PT ;  /* 0x0000007000027812 */ /* 0x000fe400078e7802 */
[----:B------:R-:W-:Y:S02]  /*a2a0*/  F2FP.F16.F32.PACK_AB R10, R17, R16 ;  /* 0x00000010110a723e */ /* 0x000fe400000000ff */
[----:B------:R-:W-:Y:S01]  /*a2b0*/  LOP3.LUT R4, R4, 0x70, R6, 0x78, !PT ;  /* 0x0000007004047812 */ /* 0x000fe200078e7806 */
[----:B------:R1:W-:Y:S01]  /*a2c0*/  ST.E.128 desc[UR44][R2.64], R12 ;  /* 0x0000000c02007985 */ /* 0x0003e2000c101d2c */
[----:B------:R-:W-:-:S02]  /*a2d0*/  F2FP.F16.F32.PACK_AB R11, R19, R18 ;  /* 0x00000012130b723e */ /* 0x000fc400000000ff */
        /* <DEDUP_REMOVED lines=19> */
.L_x_212:
        /* <DEDUP_REMOVED lines=52> */
.L_x_213:
[----:B------:R-:W-:Y:S01]  /*a750*/  LOP3.LUT R0, R23, 0x130, RZ, 0xfc, !PT ;  /* 0x0000013017007812 */ /* 0x000fe200078efcff */
[----:B------:R-:W-:Y:S05]  /*a760*/  WARPSYNC.ALL ;  /* 0x0000000000007948 */ /* 0x000fea0003800000 */
[----:B------:R-:W-:Y:S02]  /*a770*/  R2UR UR4, R0 ;  /* 0x00000000000472ca */ /* 0x000fe400000e0000 */
[----:B------:R-:W2:Y:S11]  /*a780*/  S2R R0, SR_SWINHI ;  /* 0x0000000000007919 */ /* 0x000eb60000002f00 */
[----:B-1----:R-:W1:Y:S01]  /*a790*/  LDTM.x16 R4, tmem[UR4] ;  /* 0x00000004000479ee */ /* 0x002e620008240000 */
[----:B------:R-:W4:Y:S02]  /*a7a0*/  LDCU.64 UR4, c[0x0][0x880] ;  /* 0x00011000ff0477ac */ /* 0x000f240008000a00 */
[----:B----4-:R-:W-:Y:S01]  /*a7b0*/  UISETP.NE.U32.AND UP0, UPT, UR4, URZ, UPT ;  /* 0x000000ff0400728c */ /* 0x010fe2000bf05070 */
[----:B------:R-:W-:-:S02]  /*a7c0*/  MOV R2, R60 ;  /* 0x0000003c00027202 */ /* 0x000fc40000000f00 */
[----:B--2---:R-:W-:Y:S01]  /*a7d0*/  MOV R3, R0 ;  /* 0x0000000000037202 */ /* 0x004fe20000000f00 */
[----:B------:R-:W-:Y:S01]  /*a7e0*/  UISETP.NE.AND.EX UP0, UPT, UR5, URZ, UPT, UP0 ;  /* 0x000000ff0500728c */ /* 0x000fe2000bf05300 */
        /* <DEDUP_REMOVED lines=25> */
[----:B------:R-:W-:-:S05]  /*a980*/  F2FP.F16.F32.PACK_AB R11, R19, R18 ;  /* 0x00000012130b723e */ /* 0x000fca00000000ff */
[----:B------:R1:W-:Y:S01]  /*a990*/  ST.E.128 desc[UR44][R4.64], R8 ;  /* 0x0000000804007985 */ /* 0x0003e2000c101d2c */
[----:B------:R-:W-:Y:S01]  /*a9a0*/  @!PT LDS RZ, [RZ] ;  /* 0x00000000fffff984 */ /* 0x000fe20000000800 */
[----:B------:R-:W-:Y:S01]  /*a9b0*/  @!PT LDS RZ, [RZ] ;  /* 0x00000000fffff984 */ /* 0x000fe20000000800 */
[----:B------:R-:W-:Y:S01]  /*a9c0*/  @!PT LDS RZ, [RZ] ;  /* 0x00000000fffff984 */ /* 0x000fe20000000800 */
[----:B------:R-:W-:Y:S01]  /*a9d0*/  @!PT LDS RZ, [RZ] ;  /* 0x00000000fffff984 */ /* 0x000fe20000000800 */
[----:B------:R2:W-:Y:S06]  /*a9e0*/  MEMBAR.ALL.CTA ;  /* 0x0000000000007992 */ /* 0x0005ec0000008000 */
[----:B--2---:R-:W2:Y:S01]  /*a9f0*/  FENCE.VIEW.ASYNC.S ;  /* 0x00000000000073c6 */ /* 0x004ea20000000000 */
[----:B------:R-:W-:Y:S05]  /*aa00*/  BRA.U !UP0, `(.L_x_214) ;  /* 0x0000000508347547 */ /* 0x000fea000b800000 */
[C---:B------:R-:W-:Y:S01]  /*aa10*/  FSETP.GEU.AND P0, PT, R24.reuse, 1.175494350822287508e-38, PT ;  /* 0x008000001800780b */ /* 0x040fe20003f0e000 */
[----:B------:R-:W4:Y:S01]  /*aa20*/  LDC R7, c[0x0][0x904] ;  /* 0x00024100ff077b82 */ /* 0x000f220000000800 */
[----:B-1----:R-:W-:Y:S01]  /*aa30*/  MOV R3, 0x3e055027 ;  /* 0x3e05502700037802 */ /* 0x002fe20000000f00 */
[----:B------:R-:W1:Y:S01]  /*aa40*/  LDCU.64 UR4, c[0x0][0x908] ;  /* 0x00012100ff0477ac */ /* 0x000e620008000a00 */
[----:B------:R-:W-:Y:S01]  /*aa50*/  FSEL R6, RZ, -23, P0 ;  /* 0xc1b80000ff067808 */ /* 0x000fe20000000000 */
[----:B------:R-:W-:Y:S08]  /*aa60*/  BSSY.RECONVERGENT B0, `(.L_x_214) ;  /* 0x0000047000007945 */ /* 0x000ff00003800200 */
[----:B------:R-:W-:-:S05]  /*aa70*/  @!P0 FMUL R24, R24, 8388608 ;  /* 0x4b00000018188820 */ /* 0x000fca0000400000 */
[C---:B------:R-:W-:Y:S02]  /*aa80*/  IADD3 R2, PT, PT, R24.reuse, -0x3f2aaaab, RZ ;  /* 0xc0d5555518027810 */ /* 0x040fe40007ffe0ff */
[----:B------:R-:W-:Y:S01]  /*aa90*/  ISETP.GT.U32.AND P1, PT, R24, 0x7f7fffff, PT ;  /* 0x7f7fffff1800780c */ /* 0x000fe20003f24070 */
[----:B-1----:R-:W-:Y:S01]  /*aaa0*/  IMAD.HI.U32 R4, R72, UR4, RZ ;  /* 0x0000000448047c27 */ /* 0x002fe2000f8e00ff */
[----:B------:R-:W-:Y:S01]  /*aab0*/  LOP3.LUT R2, R2, 0xff800000, RZ, 0xc0, !PT ;  /* 0xff80000002027812 */ /* 0x000fe200078ec0ff */
[----:B------:R-:W1:Y:S01]  /*aac0*/  LDCU UR4, c[0x0][0x380] ;  /* 0x00007000ff0477ac */ /* 0x000e620008000800 */
[----:B----4-:R-:W-:Y:S02]  /*aad0*/  ISETP.NE.AND P0, PT, R7, 0x1, PT ;  /* 0x000000010700780c */ /* 0x010fe40003f05270 */
[-C--:B------:R-:W-:Y:S02]  /*aae0*/  IADD3 R0, PT, PT, R24, -R2.reuse, RZ ;  /* 0x8000000218007210 */ /* 0x080fe40007ffe0ff */
[----:B------:R-:W-:Y:S01]  /*aaf0*/  SHF.R.U32.HI R5, RZ, UR5, R4 ;  /* 0x00000005ff057c19 */ /* 0x000fe20008011604 */
[----:B------:R-:W4:Y:S01]  /*ab00*/  LDCU UR5, c[0x0][0x700] ;  /* 0x0000e000ff0577ac */ /* 0x000f220008000800 */
[----:B------:R-:W-:Y:S01]  /*ab10*/  I2FP.F32.S32 R4, R2 ;  /* 0x0000000200047245 */ /* 0x000fe20000201400 */
[----:B------:R-:W-:Y:S01]  /*ab20*/  FADD R0, R0, -1 ;  /* 0xbf80000000007421 */ /* 0x000fe20000000000 */
[----:B------:R-:W-:-:S03]  /*ab30*/  SEL R5, R72, R5, !P0 ;  /* 0x0000000548057207 */ /* 0x000fc60004000000 */
[----:B------:R-:W-:-:S04]  /*ab40*/  FFMA R3, R0, -R3, 0.14084610342979431152 ;  /* 0x3e1039f600037423 */ /* 0x000fc80000000803 */
[----:B------:R-:W-:-:S04]  /*ab50*/  FFMA R3, R0, R3, -0.12148627638816833496 ;  /* 0xbdf8cdcc00037423 */ /* 0x000fc80000000003 */
[----:B------:R-:W-:-:S04]  /*ab60*/  FFMA R3, R0, R3, 0.13980610668659210205 ;  /* 0x3e0f295500037423 */ /* 0x000fc80000000003 */
[----:B------:R-:W-:-:S04]  /*ab70*/  FFMA R3, R0, R3, -0.16684235632419586182 ;  /* 0xbe2ad8b900037423 */ /* 0x000fc80000000003 */
[----:B------:R-:W-:-:S04]  /*ab80*/  FFMA R3, R0, R3, 0.20012299716472625732 ;  /* 0x3e4ced0b00037423 */ /* 0x000fc80000000003 */
[----:B------:R-:W-:-:S04]  /*ab90*/  FFMA R3, R0, R3, -0.24999669194221496582 ;  /* 0xbe7fff2200037423 */ /* 0x000fc80000000003 */
[----:B------:R-:W-:-:S04]  /*aba0*/  FFMA R3, R0, R3, 0.33333182334899902344 ;  /* 0x3eaaaa7800037423 */ /* 0x000fc80000000003 */
[----:B------:R-:W-:-:S04]  /*abb0*/  FFMA R3, R0, R3, -0.5 ;  /* 0xbf00000000037423 */ /* 0x000fc80000000003 */
[----:B------:R-:W-:Y:S01]  /*abc0*/  FMUL R2, R0, R3 ;  /* 0x0000000300027220 */ /* 0x000fe20000400000 */
[----:B------:R-:W-:-:S03]  /*abd0*/  FFMA R3, R4, 1.1920928955078125e-07, R6 ;  /* 0x3400000004037823 */ /* 0x000fc60000000006 */
[----:B------:R-:W-:Y:S01]  /*abe0*/  FFMA R0, R0, R2, R0 ;  /* 0x0000000200007223 */ /* 0x000fe20000000000 */
[----:B------:R-:W-:-:S03]  /*abf0*/  IADD3 R2, PT, PT, -R5, RZ, RZ ;  /* 0x000000ff05027210 */ /* 0x000fc60007ffe1ff */
[----:B------:R-:W-:Y:S01]  /*ac00*/  FFMA R0, R3, 0.69314718246459960938, R0 ;  /* 0x3f31721803007823 */ /* 0x000fe20000000000 */
[----:B------:R-:W-:Y:S01]  /*ac10*/  MOV R3, 0x7f800000 ;  /* 0x7f80000000037802 */ /* 0x000fe20000000f00 */
[----:B------:R-:W-:-:S04]  /*ac20*/  IMAD R2, R7, R2, R72 ;  /* 0x0000000207027224 */ /* 0x000fc800078e0248 */
[----:B------:R-:W-:Y:S01]  /*ac30*/  @P1 FFMA R0, R24, R3, +INF ;  /* 0x7f80000018001423 */ /* 0x000fe20000000003 */
[----:B------:R-:W-:Y:S02]  /*ac40*/  LEA R5, R2, R78, 0x8 ;  /* 0x0000004e02057211 */ /* 0x000fe400078e40ff */
[----:B------:R-:W-:Y:S02]  /*ac50*/  FSETP.NEU.AND P1, PT, R24, RZ, PT ;  /* 0x000000ff1800720b */ /* 0x000fe40003f2d000 */
[----:B-1----:R-:W-:Y:S02]  /*ac60*/  ISETP.GE.AND P0, PT, R5, UR4, PT ;  /* 0x0000000405007c0c */ /* 0x002fe4000bf06270 */
[----:B------:R-:W-:-:S05]  /*ac70*/  FSEL R0, R0, -INF , P1 ;  /* 0xff80000000007808 */ /* 0x000fca0000800000 */
[----:B----4-:R-:W-:-:S06]  /*ac80*/  FFMA R25, R25, UR5, R0 ;  /* 0x0000000519197c23 */ /* 0x010fcc0008000000 */
[----:B------:R-:W-:Y:S05]  /*ac90*/  @P0 BRA `(.L_x_215) ;  /* 0x00000000008c0947 */ /* 0x000fea0003800000 */
[----:B------:R-:W1:Y:S01]  /*aca0*/  LDC R7, c[0x0][0x38c] ;  /* 0x0000e300ff077b82 */ /* 0x000e620000000800 */
[----:B------:R-:W-:Y:S01]  /*acb0*/  IABS R4, R74 ;  /* 0x0000004a00047213 */ /* 0x000fe20000000000 */
[----:B------:R-:W4:Y:S01]  /*acc0*/  LDCU UR6, c[0x0][0x890] ;  /* 0x00011200ff0677ac */ /* 0x000f220008000800 */
[----:B------:R-:W5:Y:S05]  /*acd0*/  LDCU.64 UR4, c[0x0][0x888] ;  /* 0x00011100ff0477ac */ /* 0x000f6a0008000a00 */
[----:B------:R-:W2:Y:S01]  /*ace0*/  LDC.64 R8, c[0x0][0x880] ;  /* 0x00022000ff087b82 */ /* 0x000ea20000000a00 */
[----:B-1----:R-:W-:-:S04]  /*acf0*/  IABS R6, R7 ;  /* 0x0000000700067213 */ /* 0x002fc80000000000 */
[----:B------:R-:W1:Y:S08]  /*ad00*/  I2F.RP R2, R6 ;  /* 0x0000000600027306 */ /* 0x000e700000209400 */
[----:B-1----:R-:W1:Y:S02]  /*ad10*/  MUFU.RCP R2, R2 ;  /* 0x0000000200027308 */ /* 0x002e640000001000 */
[----:B-1----:R-:W-:-:S06]  /*ad20*/  IADD3 R2, PT, PT, R2, 0xffffffe, RZ ;  /* 0x0ffffffe02027810 */ /* 0x002fcc0007ffe0ff */
[----:B------:R1:W3:Y:S02]  /*ad30*/  F2I.FTZ.U32.TRUNC.NTZ R3, R2 ;  /* 0x0000000200037305 */ /* 0x0002e4000021f000 */
[----:B-1----:R-:W-:Y:S02]  /*ad40*/  HFMA2 R2, -RZ, RZ, 0, 0 ;  /* 0x00000000ff027431 */ /* 0x002fe400000001ff */
[----:B---3--:R-:W-:-:S04]  /*ad50*/  IMAD.MOV R0, RZ, RZ, -R3 ;  /* 0x000000ffff007224 */ /* 0x008fc800078e0a03 */
[----:B------:R-:W-:-:S04]  /*ad60*/  IMAD R0, R0, R6, RZ ;  /* 0x0000000600007224 */ /* 0x000fc800078e02ff */
[----:B------:R-:W-:-:S04]  /*ad70*/  IMAD.HI.U32 R0, R3, R0, R2 ;  /* 0x0000000003007227 */ /* 0x000fc800078e0002 */
[----:B------:R-:W-:-:S04]  /*ad80*/  IMAD.MOV.U32 R2, RZ, RZ, R4 ;  /* 0x000000ffff027224 */ /* 0x000fc800078e0004 */
[----:B------:R-:W-:-:S05]  /*ad90*/  IMAD.HI.U32 R0, R0, R2, RZ ;  /* 0x0000000200007227 */ /* 0x000fca00078e00ff */
[----:B------:R-:W-:-:S05]  /*ada0*/  IADD3 R3, PT, PT, -R0, RZ, RZ ;  /* 0x000000ff00037210 */ /* 0x000fca0007ffe1ff */
[----:B------:R-:W-:-:S05]  /*adb0*/  IMAD R2, R6, R3, R2 ;  /* 0x0000000306027224 */ /* 0x000fca00078e0202 */
[----:B------:R-:W-:-:S13]  /*adc0*/  ISETP.GT.U32.AND P0, PT, R6, R2, PT ;  /* 0x000000020600720c */ /* 0x000fda0003f04070 */
[----:B------:R-:W-:Y:S01]  /*add0*/  @!P0 IMAD.IADD R2, R2, 0x1, -R6 ;  /* 0x0000000102028824 */ /* 0x000fe200078e0a06 */
[----:B------:R-:W-:Y:S02]  /*ade0*/  @!P0 IADD3 R0, PT, PT, R0, 0x1, RZ ;  /* 0x0000000100008810 */ /* 0x000fe40007ffe0ff */
[----:B------:R-:W-:Y:S02]  /*adf0*/  ISETP.NE.AND P0, PT, R7, RZ, PT ;  /* 0x000000ff0700720c */ /* 0x000fe40003f05270 */
[----:B------:R-:W-:Y:S02]  /*ae00*/  ISETP.GE.U32.AND P2, PT, R2, R6, PT ;  /* 0x000000060200720c */ /* 0x000fe40003f46070 */
[----:B------:R-:W-:-:S04]  /*ae10*/  LOP3.LUT R2, R74, R7, RZ, 0x3c, !PT ;  /* 0x000000074a027212 */ /* 0x000fc800078e3cff */
[----:B------:R-:W-:Y:S01]  /*ae20*/  ISETP.GE.AND P1, PT, R2, RZ, PT ;  /* 0x000000ff0200720c */ /* 0x000fe20003f26270 */
[----:B----4-:R-:W-:-:S06]  /*ae30*/  IMAD R2, R77, UR6, R5 ;  /* 0x000000064d027c24 */ /* 0x010fcc000f8e0205 */
[----:B------:R-:W-:-:S06]  /*ae40*/  @P2 VIADD R0, R0, 0x1 ;  /* 0x0000000100002836 */ /* 0x000fcc0000000000 */
[----:B------:R-:W-:Y:S02]  /*ae50*/  @!P1 IADD3 R0, PT, PT, -R0, RZ, RZ ;  /* 0x000000ff00009210 */ /* 0x000fe40007ffe1ff */
[----:B------:R-:W-:-:S04]  /*ae60*/  @!P0 LOP3.LUT R0, RZ, R7, RZ, 0x33, !PT ;  /* 0x00000007ff008212 */ /* 0x000fc800078e33ff */
[C---:B------:R-:W-:Y:S01]  /*ae70*/  IADD3 R3, PT, PT, -R0.reuse, RZ, RZ ;  /* 0x000000ff00037210 */ /* 0x040fe20007ffe1ff */
[----:B-----5:R-:W-:-:S04]  /*ae80*/  IMAD R0, R0, UR5, R2 ;  /* 0x0000000500007c24 */ /* 0x020fc8000f8e0202 */
[----:B------:R-:W-:-:S04]  /*ae90*/  IMAD R2, R7, R3, R74 ;  /* 0x0000000307027224 */ /* 0x000fc800078e024a */
[----:B------:R-:W-:-:S04]  /*aea0*/  IMAD R2, R2, UR4, R0 ;  /* 0x0000000402027c24 */ /* 0x000fc8000f8e0200 */
[----:B--2---:R-:W-:-:S05]  /*aeb0*/  IMAD.WIDE R2, R2, 0x4, R8 ;  /* 0x0000000402027825 */ /* 0x004fca00078e0208 */
[----:B------:R1:W-:Y:S02]  /*aec0*/  STG.E desc[UR44][R2.64], R25 ;  /* 0x0000001902007986 */ /* 0x0003e4000c10192c */
.L_x_215:
[----:B------:R-:W-:Y:S05]  /*aed0*/  BSYNC.RECONVERGENT B0 ;  /* 0x0000000000007941 */ /* 0x000fea0003800200 */
.L_x_214:
[----:B------:R-:W-:Y:S01]  /*aee0*/  UISETP.NE.AND UP0, UPT, UR41, URZ, UPT ;  /* 0x000000ff2900728c */ /* 0x000fe2000bf05270 */
[----:B------:R-:W-:-:S08]  /*aef0*/  NOP ;  /* 0x0000000000007918 */ /* 0x000fd00000000000 */
[----:B------:R-:W-:Y:S05]  /*af00*/  BRA.U UP0, `(.L_x_216) ;  /* 0x0000000100087547 */ /* 0x000fea000b800000 */
[----:B------:R-:W-:Y:S05]  /*af10*/  BPT.TRAP 0x1 ;  /* 0x000000040000795c */ /* 0x000fea0000300000 */
[----:B------:R-:W-:Y:S05]  /*af20*/  BPT.TRAP 0x1 ;  /* 0x000000040000795c */ /* 0x000fea0000300000 */
.L_x_216:
[----:B------:R-:W-:Y:S01]  /*af30*/  IADD3 R0, PT, PT, R60, 0x160a0, RZ ;  /* 0x000160a03c007810 */ /* 0x000fe20007ffe0ff */
[----:B------:R-:W-:-:S03]  /*af40*/  UISETP.NE.AND UP0, UPT, UR41, URZ, UPT ;  /* 0x000000ff2900728c */ /* 0x000fc6000bf05270 */
[----:B------:R-:W-:-:S04]  /*af50*/  PRMT R0, R62, 0x654, R0 ;  /* 0x000006543e007816 */ /* 0x000fc80000000000 */
[----:B--2---:R2:W-:Y:S02]  /*af60*/  SYNCS.ARRIVE.TRANS64.RED.A1T0 RZ, [R0+URZ], RZ ;  /* 0x000000ff00ff79a7 */ /* 0x0045e400081004ff */
[----:B------:R-:W-:Y:S05]  /*af70*/  BRA.U UP0, `(.L_x_217) ;  /* 0x0000000100047547 */ /* 0x000fea000b800000 */
[----:B------:R-:W-:Y:S05]  /*af80*/  BPT.TRAP 0x1 ;  /* 0x000000040000795c */ /* 0x000fea0000300000 */
.L_x_217:
[----:B------:R4:W-:Y:S01]  /*af90*/  SYNCS.ARRIVE.TRANS64.A1T0 RZ, [R60+URZ+0x160b0], RZ ;  /* 0x0160b0ff3cff79a7 */ /* 0x0009e200081000ff */
[----:B------:R-:W-:-:S09]  /*afa0*/  UISETP.NE.AND UP0, UPT, UR39, URZ, UPT ;  /* 0x000000ff2700728c */ /* 0x000fd2000bf05270 */
[----:B------:R-:W-:Y:S05]  /*afb0*/  BRA.U !UP0, `(.L_x_218) ;  /* 0x0000000108047547 */ /* 0x000fea000b800000 */
[----:B------:R-:W-:Y:S05]  /*afc0*/  BPT.TRAP 0x1 ;  /* 0x000000040000795c */ /* 0x000fea0000300000 */
.L_x_218:
[----:B------:R-:W-:Y:S01]  /*afd0*/  ULOP3.LUT UR4, UR42, 0x1, URZ, 0x3c, !UPT ;  /* 0x000000012a047892 */ /* 0x000fe2000f8e3cff */
[----:B-1----:R-:W-:-:S05]  /*afe0*/  LOP3.LUT R2, R23, 0x80, RZ, 0xfc, !PT ;  /* 0x0000008017027812 */ /* 0x002fca00078efcff */
[----:B--2---:R-:W-:-:S05]  /*aff0*/  IMAD.U32 R0, RZ, RZ, UR4 ;  /* 0x00000004ff007e24 */ /* 0x004fca000f8e00ff */
[----:B------:R-:W-:-:S04]  /*b000*/  SHF.L.U32 R0, R0, 0x1f, RZ ;  /* 0x0000001f00007819 */ /* 0x000fc800000006ff */
[----:B------:R-:W1:Y:S02]  /*b010*/  SYNCS.PHASECHK.TRANS64.TRYWAIT P0, [R60+URZ+0x16080], R0 ;  /* 0x016080003c0075a7 */ /* 0x000e6400080011ff */
[----:B-1----:R-:W-:Y:S05]  /*b020*/  @!P0 BRA `(.L_x_219) ;  /* 0x0000007c00888947 */ /* 0x002fea0003800000 */
.L_x_414:
[----:B------:R-:W-:Y:S01]  /*b030*/  R2UR UR4, R2 ;  /* 0x00000000020472ca */ /* 0x000fe200000e0000 */
[----:B------:R-:W-:-:S12]  /*b040*/  UISETP.NE.AND UP0, UPT, UR39, URZ, UPT ;  /* 0x000000ff2700728c */ /* 0x000fd8000bf05270 */
[----:B------:R-:W2:Y:S02]  /*b050*/  LDTM.x2 R24, tmem[UR4] ;  /* 0x00000004001879ee */ /* 0x000ea400080c0000 */
[----:B--2---:R-:W-:Y:S05]  /*b060*/  BRA.U !UP0, `(.L_x_220) ;  /* 0x0000000108047547 */ /* 0x004fea000b800000 */
[----:B------:R-:W-:Y:S05]  /*b070*/  BPT.TRAP 0x1 ;  /* 0x000000040000795c */ /* 0x000fea0000300000 */
.L_x_220:
[----:B-1----:R-:W-:Y:S01]  /*b080*/  PRMT R0, R62, 0x654, R32 ;  /* 0x000006543e007816 */ /* 0x002fe20000000020 */
[----:B------:R-:W-:-:S03]  /*b090*/  UISETP.NE.AND UP0, UPT, UR41, URZ, UPT ;  /* 0x000000ff2900728c */ /* 0x000fc6000bf05270 */
[----:B------:R1:W-:Y:S06]  /*b0a0*/  SYNCS.ARRIVE.TRANS64.RED.A1T0 RZ, [R0+URZ], RZ ;  /* 0x000000ff00ff79a7 */ /* 0x0003ec00081004ff */
[----:B------:R-:W-:Y:S05]  /*b0b0*/  BRA.U UP0, `(.L_x_221) ;  /* 0x0000000100047547 */ /* 0x000fea000b800000 */
[----:B------:R-:W-:Y:S05]  /*b0c0*/  BPT.TRAP 0x1 ;  /* 0x000000040000795c */ /* 0x000fea0000300000 */
.L_x_221:
[----:B-1----:R-:W-:-:S04]  /*b0d0*/  MOV R0, UR43 ;  /* 0x0000002b00007c02 */ /* 0x002fc80008000f00 */
[----:B------:R-:W-:-:S04]  /*b0e0*/  SHF.L.U32 R0, R0, 0x1f, RZ ;  /* 0x0000001f00007819 */ /* 0x000fc800000006ff */
[----:B------:R-:W1:Y:S02]  /*b0f0*/  SYNCS.PHASECHK.TRANS64.TRYWAIT P0, [R60+URZ+0x16098], R0 ;  /* 0x016098003c0075a7 */ /* 0x000e6400080011ff */
[----:B-1----:R-:W-:Y:S05]  /*b100*/  @!P0 BRA `(.L_x_222) ;  /* 0x0000007c00648947 */ /* 0x002fea0003800000 */
.L_x_415:
[----:B------:R-:W-:-:S09]  /*b110*/  UISETP.NE.AND UP0, UPT, UR41, URZ, UPT ;  /* 0x000000ff2900728c */ /* 0x000fd2000bf05270 */
[----:B------:R-:W-:Y:S05]  /*b120*/  BRA.U UP0, `(.L_x_223) ;  /* 0x0000000100047547 */ /* 0x000fea000b800000 */
[----:B------:R-:W-:Y:S05]  /*b130*/  BPT.TRAP 0x1 ;  /* 0x000000040000795c */ /* 0x000fea0000300000 */
.L_x_223:
[----:B------:R-:W-:Y:S01]  /*b140*/  SHF.L.U32 R2, R75, 0x1f, RZ ;  /* 0x0000001f4b027819 */ /* 0x000fe200000006ff */
[----:B-1----:R1:W2:Y:S01]  /*b150*/  MUFU.RCP R0, R24 ;  /* 0x0000001800007308 */ /* 0x0022a20000001000 */
[----:B------:R-:W-:Y:S02]  /*b160*/  BSSY B0, `(.L_x_224) ;  /* 0x0000003000007945 */ /* 0x000fe40003800000 */
[----:B------:R-:W5:Y:S02]  /*b170*/  SYNCS.PHASECHK.TRANS64.TRYWAIT P0, [R60+URZ+0x160c8], R2 ;  /* 0x0160c8023c0075a7 */ /* 0x000f6400080011ff */
[----:B-12--5:R-:W-:Y:S05]  /*b180*/  @!P0 BRA `(.L_x_225) ;  /* 0x0000007c00588947 */ /* 0x026fea0003800000 */
.L_x_416:
[----:B------:R-:W-:Y:S05]  /*b190*/  BSYNC B0 ;  /* 0x0000000000007941 */ /* 0x000fea0003800000 */
.L_x_224:
[----:B------:R-:W2:Y:S01]  /*b1a0*/  LDCU UR4, c[0x0][0x708] ;  /* 0x0000e100ff0477ac */ /* 0x000ea20008000800 */
[----:B-1----:R-:W-:-:S04]  /*b1b0*/  FFMA R2, -R24, R0, 1 ;  /* 0x3f80000018027423 */ /* 0x002fc80000000100 */
[----:B------:R-:W-:Y:S01]  /*b1c0*/  FFMA R0, R0, R2, R0 ;  /* 0x0000000200007223 */ /* 0x000fe20000000000 */
[----:B--2---:R-:W-:-:S03]  /*b1d0*/  MOV R2, UR4 ;  /* 0x0000000400027c02 */ /* 0x004fc60008000f00 */
[----:B------:R-:W-:Y:S01]  /*b1e0*/  FFMA R22, R0, UR4, RZ ;  /* 0x0000000400167c23 */ /* 0x000fe200080000ff */
[----:B------:R1:W2:Y:S03]  /*b1f0*/  FCHK P0, R2, R24 ;  /* 0x0000001802007302 */ /* 0x0002a60000000000 */
[----:B-1----:R-:W-:-:S04]  /*b200*/  FFMA R2, -R24, R22, UR4 ;  /* 0x0000000418027e23 */ /* 0x002fc80008000116 */
[----:B------:R-:W-:Y:S01]  /*b210*/  FFMA R22, R0, R2, R22 ;  /* 0x0000000200167223 */ /* 0x000fe20000000016 */
[----:B--2---:R-:W-:Y:S06]  /*b220*/  @!P0 BRA `(.L_x_226) ;  /* 0x0000000000108947 */ /* 0x004fec0003800000 */
[----:B------:R-:W-:Y:S02]  /*b230*/  MOV R0, R24 ;  /* 0x0000001800007202 */ /* 0x000fe40000000f00 */
[----:B------:R-:W-:Y:S02]  /*b240*/  MOV R8, 0xb260 ;  /* 0x0000b26000087802 */ /* 0x000fe40000000f00 */
[----:B---34-:R-:W-:Y:S05]  /*b250*/  CALL.REL.NOINC `($__internal_3_$__cuda_sm3x_div_rn_noftz_f32_slowpath) ;  /* 0x0000008400cc7944 */ /* 0x018fea0003c00000 */
[----:B------:R-:W-:-:S07]  /*b260*/  MOV R22, R0 ;  /* 0x0000000000167202 */ /* 0x000fce0000000f00 */
.L_x_226:
[----:B------:R-:W-:Y:S01]  /*b270*/  LOP3.LUT R0, R23, 0x180, RZ, 0xfc, !PT ;  /* 0x0000018017007812 */ /* 0x000fe200078efcff */
[----:B------:R-:W-:Y:S05]  /*b280*/  WARPSYNC.ALL ;  /* 0x0000000000007948 */ /* 0x000fea0003800000 */
[----:B------:R-:W-:Y:S02]  /*b290*/  R2UR UR4, R0 ;  /* 0x00000000000472ca */ /* 0x000fe400000e0000 */
[----:B------:R-:W1:Y:S11]  /*b2a0*/  S2R R0, SR_SWINHI ;  /* 0x0000000000007919 */ /* 0x000e760000002f00 */
[----:B------:R-:W2:Y:S01]  /*b2b0*/  LDTM.x16 R4, tmem[UR4] ;  /* 0x00000004000479ee */ /* 0x000ea20008240000 */
[----:B------:R-:W-:-:S02]  /*b2c0*/  MOV R2, R60 ;  /* 0x0000003c00027202 */ /* 0x000fc40000000f00 */
[----:B-1----:R-:W-:Y:S01]  /*b2d0*/  MOV R3, R0 ;  /* 0x0000000000037202 */ /* 0x002fe20000000f00 */
[----:B--2---:R-:W-:Y:S02]  /*b2e0*/  FMUL2 R28, R22.F32, R4.F32x2.HI_LO ;  /* 0x00000004161c724a */ /* 0x004fe40000040000 */
        /* <DEDUP_REMOVED lines=33> */
[----:B------:R-:W5:Y:S01]  /*b500*/  LDC.64 R2, c[0x4][R2] ;  /* 0x0100000002027b82 */ /* 0x000f620000000a00 */
[----:B------:R-:W-:Y:S01]  /*b510*/  IMAD.MOV.U32 R13, RZ, RZ, RZ ;  /* 0x000000ffff0d7224 */ /* 0x000fe200078e00ff */
[----:B------:R-:W3:Y:S01]  /*b520*/  LDCU.64 UR4, c[0x4][0x40] ;  /* 0x01000800ff0477ac */ /* 0x000ee20008000a00 */
[----:B-1----:R-:W-:Y:S01]  /*b530*/  IMAD.U32 R4, RZ, RZ, UR8 ;  /* 0x00000008ff047e24 */ /* 0x002fe2000f8e00ff */
[----:B------:R-:W-:Y:S01]  /*b540*/  MOV R5, UR9 ;  /* 0x0000000900057c02 */ /* 0x000fe20008000f00 */
[----:B--2---:R-:W-:Y:S01]  /*b550*/  IMAD.U32 R6, RZ, RZ, UR6 ;  /* 0x00000006ff067e24 */ /* 0x004fe2000f8e00ff */
[----:B------:R-:W-:Y:S01]  /*b560*/  MOV R7, UR7 ;  /* 0x0000000700077c02 */ /* 0x000fe20008000f00 */
[----:B---3--:R-:W-:Y:S01]  /*b570*/  IMAD.U32 R10, RZ, RZ, UR4 ;  /* 0x00000004ff0a7e24 */ /* 0x008fe2000f8e00ff */
[----:B------:R-:W-:-:S02]  /*b580*/  MOV R11, UR5 ;  /* 0x00000005000b7c02 */ /* 0x000fc40008000f00 */
[----:B------:R-:W-:-:S07]  /*b590*/  LEPC R20, `(.L_x_227) ;  /* 0x000000001014794e */ /* 0x000fce0000000000 */
[----:B----45:R-:W-:Y:S05]  /*b5a0*/  CALL.ABS.NOINC R2 ;  /* 0x0000000002007343 */ /* 0x030fea0003c00000 */
.L_x_227:
        /* <DEDUP_REMOVED lines=52> */
.L_x_228:
        /* <DEDUP_REMOVED lines=52> */
.L_x_229:
[----:B------:R-:W2:Y:S01]  /*bc30*/  LDCU.64 UR4, c[0x0][0x880] ;  /* 0x00011000ff0477ac */ /* 0x000ea20008000a00 */
[----:B------:R-:W-:Y:S01]  /*bc40*/  LOP3.LUT R0, R23, 0x1b0, RZ, 0xfc, !PT ;  /* 0x000001b017007812 */ /* 0x000fe200078efcff */
[----:B------:R-:W5:Y:S01]  /*bc50*/  S2R R20, SR_SWINHI ;  /* 0x0000000000147919 */ /* 0x000f620000002f00 */
[----:B--2---:R-:W-:-:S04]  /*bc60*/  ISETP.NE.U32.AND P0, PT, RZ, UR4, PT ;  /* 0x00000004ff007c0c */ /* 0x004fc8000bf05070 */
[----:B------:R-:W-:Y:S01]  /*bc70*/  ISETP.NE.AND.EX P0, PT, RZ, UR5, PT, P0 ;  /* 0x00000005ff007c0c */ /* 0x000fe2000bf05300 */
[----:B------:R-:W-:Y:S05]  /*bc80*/  WARPSYNC.ALL ;  /* 0x0000000000007948 */ /* 0x000fea0003800000 */
[----:B------:R-:W-:Y:S02]  /*bc90*/  R2UR UR4, R0 ;  /* 0x00000000000472ca */ /* 0x000fe400000e0000 */
[----:B-1----:R-:W-:Y:S02]  /*bca0*/  MOV R2, R60 ;  /* 0x0000003c00027202 */ /* 0x002fe40000000f00 */
[----:B-----5:R-:W-:-:S03]  /*bcb0*/  MOV R3, R20 ;  /* 0x0000001400037202 */ /* 0x020fc60000000f00 */
[----:B------:R-:W-:-:S06]  /*bcc0*/  IMAD.WIDE.U32 R2, R33, 0x2, R2 ;  /* 0x0000000221027825 */ /* 0x000fcc00078e0002 */
[----:B------:R-:W1:Y:S01]  /*bcd0*/  LDTM.x16 R4, tmem[UR4] ;  /* 0x00000004000479ee */ /* 0x000e620008240000 */
[----:B------:R-:W-:Y:S01]  /*bce0*/  IADD3 R0, P2, PT, R2, 0x12070, RZ ;  /* 0x0001207002007810 */ /* 0x000fe20007f5e0ff */
[----:B-1----:R-:W-:Y:S01]  /*bcf0*/  FMUL2 R30, R22.F32, R4.F32x2.HI_LO ;  /* 0x00000004161e724a */ /* 0x002fe20000040000 */
[----:B------:R-:W-:Y:S01]  /*bd00*/  IADD3 R4, P1, PT, R2, 0x12060, RZ ;  /* 0x0001206002047810 */ /* 0x000fe20007f3e0ff */
[C---:B------:R-:W-:Y:S02]  /*bd10*/  FMUL2 R26, R22.reuse.F32, R8.F32x2.HI_LO ;  /* 0x00000008161a724a */ /* 0x040fe40000040000 */
[C---:B------:R-:W-:Y:S02]  /*bd20*/  FMUL2 R20, R22.reuse.F32, R10.F32x2.HI_LO ;  /* 0x0000000a1614724a */ /* 0x040fe40000040000 */
[----:B------:R-:W-:Y:S02]  /*bd30*/  IMAD.X R5, RZ, RZ, R3, P1 ;  /* 0x000000ffff057224 */ /* 0x000fe400008e0603 */
[----:B------:R-:W-:-:S02]  /*bd40*/  FMUL2 R8, R22.F32, R12.F32x2.HI_LO ;  /* 0x0000000c1608724a */ /* 0x000fc40000040000 */
[----:B------:R-:W-:Y:S02]  /*bd50*/  IMAD.X R3, RZ, RZ, R3, P2 ;  /* 0x000000ffff037224 */ /* 0x000fe400010e0603 */
[C---:B------:R-:W-:Y:S01]  /*bd60*/  FMUL2 R28, R22.reuse.F32, R6.F32x2.HI_LO ;  /* 0x00000006161c724a */ /* 0x040fe20000040000 */
[----:B------:R-:W-:Y:S01]  /*bd70*/  F2FP.F16.F32.PACK_AB R12, R31, R30 ;  /* 0x0000001e1f0c723e */ /* 0x000fe200000000ff */
[----:B------:R-:W-:Y:S01]  /*bd80*/  FMUL2 R10, R22.F32, R14.F32x2.HI_LO ;  /* 0x0000000e160a724a */ /* 0x000fe20000040000 */
[----:B------:R-:W-:Y:S01]  /*bd90*/  SHF.R.U64 R6, R4, 0x3, R5 ;  /* 0x0000000304067819 */ /* 0x000fe20000001205 */
[----:B------:R-:W-:Y:S01]  /*bda0*/  FMUL2 R16, R22.F32, R16.F32x2.HI_LO ;  /* 0x000000101610724a */ /* 0x000fe20000040000 */
[----:B------:R-:W-:Y:S01]  /*bdb0*/  SHF.R.U64 R2, R0, 0x3, R3 ;  /* 0x0000000300027819 */ /* 0x000fe20000001203 */
[----:B------:R-:W-:Y:S01]  /*bdc0*/  FMUL2 R18, R22.F32, R18.F32x2.HI_LO ;  /* 0x000000121612724a */ /* 0x000fe20000040000 */
[----:B------:R-:W-:Y:S02]  /*bdd0*/  F2FP.F16.F32.PACK_AB R8, R9, R8 ;  /* 0x000000080908723e */ /* 0x000fe400000000ff */
[----:B------:R-:W-:-:S02]  /*bde0*/  LOP3.LUT R4, R4, 0x70, R6, 0x78, !PT ;  /* 0x0000007004047812 */ /* 0x000fc400078e7806 */
[----:B------:R-:W-:Y:S02]  /*bdf0*/  F2FP.F16.F32.PACK_AB R13, R29, R28 ;  /* 0x0000001c1d0d723e */ /* 0x000fe400000000ff */
[----:B------:R-:W-:Y:S02]  /*be00*/  F2FP.F16.F32.PACK_AB R14, R27, R26 ;  /* 0x0000001a1b0e723e */ /* 0x000fe400000000ff */
[----:B------:R-:W-:Y:S02]  /*be10*/  F2FP.F16.F32.PACK_AB R15, R21, R20 ;  /* 0x00000014150f723e */ /* 0x000fe400000000ff */
[----:B------:R-:W-:Y:S02]  /*be20*/  F2FP.F16.F32.PACK_AB R9, R11, R10 ;  /* 0x0000000a0b09723e */ /* 0x000fe400000000ff */
[----:B------:R-:W-:Y:S01]  /*be30*/  LOP3.LUT R2, R0, 0x70, R2, 0x78, !PT ;  /* 0x0000007000027812 */ /* 0x000fe200078e7802 */
[----:B------:R1:W-:Y:S01]  /*be40*/  ST.E.128 desc[UR44][R4.64], R12 ;  /* 0x0000000c04007985 */ /* 0x0003e2000c101d2c */
[----:B------:R-:W-:-:S02]  /*be50*/  F2FP.F16.F32.PACK_AB R10, R17, R16 ;  /* 0x00000010110a723e */ /* 0x000fc400000000ff */
        /* <DEDUP_REMOVED lines=8> */
[----:B------:R-:W-:Y:S05]  /*bee0*/  @!P0 BRA `(.L_x_230) ;  /* 0x0000000400388947 */ /* 0x000fea0003800000 */
[C---:B------:R-:W-:Y:S01]  /*bef0*/  FSETP.GEU.AND P1, PT, R24.reuse, 1.175494350822287508e-38, PT ;  /* 0x008000001800780b */ /* 0x040fe20003f2e000 */
[----:B------:R-:W5:Y:S01]  /*bf00*/  LDC R7, c[0x0][0x904] ;  /* 0x00024100ff077b82 */ /* 0x000f620000000800 */
[----:B-1----:R-:W-:Y:S01]  /*bf10*/  MOV R3, 0x3e055027 ;  /* 0x3e05502700037802 */ /* 0x002fe20000000f00 */
[----:B------:R-:W1:Y:S01]  /*bf20*/  LDCU.64 UR4, c[0x0][0x908] ;  /* 0x00012100ff0477ac */ /* 0x000e620008000a00 */
[----:B------:R-:W-:Y:S01]  /*bf30*/  FSEL R6, RZ, -23, P1 ;  /* 0xc1b80000ff067808 */ /* 0x000fe20000800000 */
[----:B------:R-:W-:Y:S08]  /*bf40*/  BSSY.RECONVERGENT B0, `(.L_x_230) ;  /* 0x0000048000007945 */ /* 0x000ff00003800200 */
[----:B------:R-:W-:-:S05]  /*bf50*/  @!P1 FMUL R24, R24, 8388608 ;  /* 0x4b00000018189820 */ /* 0x000fca0000400000 */
[C---:B------:R-:W-:Y:S02]  /*bf60*/  IADD3 R2, PT, PT, R24.reuse, -0x3f2aaaab, RZ ;  /* 0xc0d5555518027810 */ /* 0x040fe40007ffe0ff */
[----:B------:R-:W-:Y:S01]  /*bf70*/  FSETP.NEU.AND P1, PT, R24, RZ, PT ;  /* 0x000000ff1800720b */ /* 0x000fe20003f2d000 */
[----:B-1----:R-:W-:Y:S01]  /*bf80*/  IMAD.HI.U32 R4, R72, UR4, RZ ;  /* 0x0000000448047c27 */ /* 0x002fe2000f8e00ff */
[----:B------:R-:W-:Y:S01]  /*bf90*/  LOP3.LUT R2, R2, 0xff800000, RZ, 0xc0, !PT ;  /* 0xff80000002027812 */ /* 0x000fe200078ec0ff */
[----:B------:R-:W1:Y:S01]  /*bfa0*/  LDCU UR4, c[0x0][0x380] ;  /* 0x00007000ff0477ac */ /* 0x000e620008000800 */
[----:B-----5:R-:W-:Y:S02]  /*bfb0*/  ISETP.NE.AND P0, PT, R7, 0x1, PT ;  /* 0x000000010700780c */ /* 0x020fe40003f05270 */
[----:B------:R-:W-:Y:S02]  /*bfc0*/  IADD3 R0, PT, PT, R24, -R2, RZ ;  /* 0x8000000218007210 */ /* 0x000fe40007ffe0ff */
[----:B------:R-:W-:Y:S01]  /*bfd0*/  SHF.R.U32.HI R4, RZ, UR5, R4 ;  /* 0x00000005ff047c19 */ /* 0x000fe20008011604 */
[----:B------:R-:W5:Y:S02]  /*bfe0*/  LDCU UR5, c[0x0][0x700] ;  /* 0x0000e000ff0577ac */ /* 0x000f640008000800 */
[----:B------:R-:W-:Y:S01]  /*bff0*/  FADD R0, R0, -1 ;  /* 0xbf80000000007421 */ /* 0x000fe20000000000 */
[----:B------:R-:W-:-:S02]  /*c000*/  SEL R5, R72, R4, !P0 ;  /* 0x0000000448057207 */ /* 0x000fc40004000000 */
[----:B------:R-:W-:Y:S01]  /*c010*/  I2FP.F32.S32 R4, R2 ;  /* 0x0000000200047245 */ /* 0x000fe20000201400 */
[----:B------:R-:W-:Y:S01]  /*c020*/  FFMA R3, R0, -R3, 0.14084610342979431152 ;  /* 0x3e1039f600037423 */ /* 0x000fe20000000803 */
[----:B------:R-:W-:Y:S02]  /*c030*/  IADD3 R5, PT, PT, -R5, RZ, RZ ;  /* 0x000000ff05057210 */ /* 0x000fe40007ffe1ff */
[----:B------:R-:W-:Y:S01]  /*c040*/  ISETP.GT.U32.AND P0, PT, R24, 0x7f7fffff, PT ;  /* 0x7f7fffff1800780c */ /* 0x000fe20003f04070 */
[----:B------:R-:W-:Y:S01]  /*c050*/  FFMA R3, R0, R3, -0.12148627638816833496 ;  /* 0xbdf8cdcc00037423 */ /* 0x000fe20000000003 */
[----:B------:R-:W-:-:S03]  /*c060*/  FFMA R4, R4, 1.1920928955078125e-07, R6 ;  /* 0x3400000004047823 */ /* 0x000fc60000000006 */
[----:B------:R-:W-:-:S04]  /*c070*/  FFMA R3, R0, R3, 0.13980610668659210205 ;  /* 0x3e0f295500037423 */ /* 0x000fc80000000003 */
[----:B------:R-:W-:-:S04]  /*c080*/  FFMA R3, R0, R3, -0.16684235632419586182 ;  /* 0xbe2ad8b900037423 */ /* 0x000fc80000000003 */
[----:B------:R-:W-:-:S04]  /*c090*/  FFMA R3, R0, R3, 0.20012299716472625732 ;  /* 0x3e4ced0b00037423 */ /* 0x000fc80000000003 */
[----:B------:R-:W-:-:S04]  /*c0a0*/  FFMA R3, R0, R3, -0.24999669194221496582 ;  /* 0xbe7fff2200037423 */ /* 0x000fc80000000003 */
[----:B------:R-:W-:-:S04]  /*c0b0*/  FFMA R3, R0, R3, 0.33333182334899902344 ;  /* 0x3eaaaa7800037423 */ /* 0x000fc80000000003 */
[----:B------:R-:W-:-:S04]  /*c0c0*/  FFMA R3, R0, R3, -0.5 ;  /* 0xbf00000000037423 */ /* 0x000fc80000000003 */
[----:B------:R-:W-:Y:S01]  /*c0d0*/  FMUL R2, R0, R3 ;  /* 0x0000000300027220 */ /* 0x000fe20000400000 */
[----:B------:R-:W-:-:S03]  /*c0e0*/  MOV R3, 0x7f800000 ;  /* 0x7f80000000037802 */ /* 0x000fc60000000f00 */
[----:B------:R-:W-:Y:S01]  /*c0f0*/  FFMA R0, R0, R2, R0 ;  /* 0x0000000200007223 */ /* 0x000fe20000000000 */
[----:B------:R-:W-:-:S03]  /*c100*/  IMAD R2, R7, R5, R72 ;  /* 0x0000000507027224 */ /* 0x000fc600078e0248 */
[----:B------:R-:W-:Y:S01]  /*c110*/  FFMA R0, R4, 0.69314718246459960938, R0 ;  /* 0x3f31721804007823 */ /* 0x000fe20000000000 */
[----:B------:R-:W-:Y:S01]  /*c120*/  @P0 FFMA R0, R24, R3, +INF ;  /* 0x7f80000018000423 */ /* 0x000fe20000000003 */
[----:B------:R-:W-:-:S04]  /*c130*/  LEA R2, R2, R78, 0x8 ;  /* 0x0000004e02027211 */ /* 0x000fc800078e40ff */
[----:B------:R-:W-:Y:S02]  /*c140*/  IADD3 R5, PT, PT, R2, 0x80, RZ ;  /* 0x0000008002057810 */ /* 0x000fe40007ffe0ff */
[----:B------:R-:W-:Y:S02]  /*c150*/  FSEL R0, R0, -INF , P1 ;  /* 0xff80000000007808 */ /* 0x000fe40000800000 */
[----:B-1----:R-:W-:-:S03]  /*c160*/  ISETP.GE.AND P0, PT, R5, UR4, PT ;  /* 0x0000000405007c0c */ /* 0x002fc6000bf06270 */
[----:B-----5:R-:W-:-:S10]  /*c170*/  FFMA R25, R25, UR5, R0 ;  /* 0x0000000519197c23 */ /* 0x020fd40008000000 */
[----:B------:R-:W-:Y:S05]  /*c180*/  @P0 BRA `(.L_x_231) ;  /* 0x00000000008c0947 */ /* 0x000fea0003800000 */
[----:B------:R-:W1:Y:S01]  /*c190*/  LDC R7, c[0x0][0x38c] ;  /* 0x0000e300ff077b82 */ /* 0x000e620000000800 */
[----:B------:R-:W-:Y:S01]  /*c1a0*/  IABS R4, R74 ;  /* 0x0000004a00047213 */ /* 0x000fe20000000000 */
[----:B------:R-:W5:Y:S01]  /*c1b0*/  LDCU UR6, c[0x0][0x890] ;  /* 0x00011200ff0677ac */ /* 0x000f620008000800 */
[----:B------:R-:W2:Y:S05]  /*c1c0*/  LDCU.64 UR4, c[0x0][0x888] ;  /* 0x00011100ff0477ac */ /* 0x000eaa0008000a00 */
[----:B------:R-:W3:Y:S01]  /*c1d0*/  LDC.64 R8, c[0x0][0x880] ;  /* 0x00022000ff087b82 */ /* 0x000ee20000000a00 */
[----:B-1----:R-:W-:-:S04]  /*c1e0*/  IABS R6, R7 ;  /* 0x0000000700067213 */ /* 0x002fc80000000000 */
[----:B------:R-:W1:Y:S08]  /*c1f0*/  I2F.RP R2, R6 ;  /* 0x0000000600027306 */ /* 0x000e700000209400 */
[----:B-1----:R-:W1:Y:S02]  /*c200*/  MUFU.RCP R2, R2 ;  /* 0x0000000200027308 */ /* 0x002e640000001000 */
[----:B-1----:R-:W-:-:S06]  /*c210*/  IADD3 R2, PT, PT, R2, 0xffffffe, RZ ;  /* 0x0ffffffe02027810 */ /* 0x002fcc0007ffe0ff */
[----:B------:R1:W4:Y:S02]  /*c220*/  F2I.FTZ.U32.TRUNC.NTZ R3, R2 ;  /* 0x0000000200037305 */ /* 0x000324000021f000 */
[----:B-1----:R-:W-:Y:S02]  /*c230*/  HFMA2 R2, -RZ, RZ, 0, 0 ;  /* 0x00000000ff027431 */ /* 0x002fe400000001ff */
[----:B----4-:R-:W-:-:S04]  /*c240*/  IMAD.MOV R0, RZ, RZ, -R3 ;  /* 0x000000ffff007224 */ /* 0x010fc800078e0a03 */
        /* <DEDUP_REMOVED lines=13> */
[----:B-----5:R-:W-:-:S06]  /*c320*/  IMAD R2, R77, UR6, R5 ;  /* 0x000000064d027c24 */ /* 0x020fcc000f8e0205 */
[----:B------:R-:W-:-:S06]  /*c330*/  @P2 VIADD R0, R0, 0x1 ;  /* 0x0000000100002836 */ /* 0x000fcc0000000000 */
[----:B------:R-:W-:Y:S02]  /*c340*/  @!P1 IADD3 R0, PT, PT, -R0, RZ, RZ ;  /* 0x000000ff00009210 */ /* 0x000fe40007ffe1ff */
[----:B------:R-:W-:-:S04]  /*c350*/  @!P0 LOP3.LUT R0, RZ, R7, RZ, 0x33, !PT ;  /* 0x00000007ff008212 */ /* 0x000fc800078e33ff */
[C---:B------:R-:W-:Y:S01]  /*c360*/  IADD3 R3, PT, PT, -R0.reuse, RZ, RZ ;  /* 0x000000ff00037210 */ /* 0x040fe20007ffe1ff */
[----:B--2---:R-:W-:-:S04]  /*c370*/  IMAD R0, R0, UR5, R2 ;  /* 0x0000000500007c24 */ /* 0x004fc8000f8e0202 */
[----:B------:R-:W-:-:S04]  /*c380*/  IMAD R2, R7, R3, R74 ;  /* 0x0000000307027224 */ /* 0x000fc800078e024a */
[----:B------:R-:W-:-:S04]  /*c390*/  IMAD R2, R2, UR4, R0 ;  /* 0x0000000402027c24 */ /* 0x000fc8000f8e0200 */
[----:B---3--:R-:W-:-:S05]  /*c3a0*/  IMAD.WIDE R2, R2, 0x4, R8 ;  /* 0x0000000402027825 */ /* 0x008fca00078e0208 */
[----:B------:R1:W-:Y:S02]  /*c3b0*/  STG.E desc[UR44][R2.64], R25 ;  /* 0x0000001902007986 */ /* 0x0003e4000c10192c */
.L_x_231:
[----:B------:R-:W-:Y:S05]  /*c3c0*/  BSYNC.RECONVERGENT B0 ;  /* 0x0000000000007941 */ /* 0x000fea0003800200 */
.L_x_230:
[----:B------:R-:W-:Y:S01]  /*c3d0*/  UISETP.NE.AND UP0, UPT, UR41, URZ, UPT ;  /* 0x000000ff2900728c */ /* 0x000fe2000bf05270 */
[----:B------:R-:W-:-:S08]  /*c3e0*/  NOP ;  /* 0x0000000000007918 */ /* 0x000fd00000000000 */
[----:B------:R-:W-:Y:S05]  /*c3f0*/  BRA.U UP0, `(.L_x_232) ;  /* 0x0000000100087547 */ /* 0x000fea000b800000 */
[----:B------:R-:W-:Y:S05]  /*c400*/  BPT.TRAP 0x1 ;  /* 0x000000040000795c */ /* 0x000fea0000300000 */
[----:B------:R-:W-:Y:S05]  /*c410*/  BPT.TRAP 0x1 ;  /* 0x000000040000795c */ /* 0x000fea0000300000 */
.L_x_232:
[----:B------:R-:W-:Y:S01]  /*c420*/  IADD3 R0, PT, PT, R60, 0x160a8, RZ ;  /* 0x000160a83c007810 */ /* 0x000fe20007ffe0ff */
[----:B------:R-:W-:-:S03]  /*c430*/  UISETP.NE.AND UP0, UPT, UR41, URZ, UPT ;  /* 0x000000ff2900728c */ /* 0x000fc6000bf05270 */
[----:B------:R-:W-:-:S04]  /*c440*/  PRMT R62, R62, 0x654, R0 ;  /* 0x000006543e3e7816 */ /* 0x000fc80000000000 */
[----:B--2---:R2:W-:Y:S02]  /*c450*/  SYNCS.ARRIVE.TRANS64.RED.A1T0 RZ, [R62+URZ], RZ ;  /* 0x000000ff3eff79a7 */ /* 0x0045e400081004ff */
[----:B------:R-:W-:Y:S05]  /*c460*/  BRA.U UP0, `(.L_x_233) ;  /* 0x0000000100047547 */ /* 0x000fea000b800000 */
[----:B------:R-:W-:Y:S05]  /*c470*/  BPT.TRAP 0x1 ;  /* 0x000000040000795c */ /* 0x000fea0000300000 */
.L_x_233:
[----:B------:R5:W-:Y:S01]  /*c480*/  SYNCS.ARRIVE.TRANS64.A1T0 RZ, [R60+URZ+0x160b8], RZ ;  /* 0x0160b8ff3cff79a7 */ /* 0x000be200081000ff */
[----:B------:R-:W-:Y:S01]  /*c490*/  LOP3.LUT R75, R75, 0x1, RZ, 0x3c, !PT ;  /* 0x000000014b4b7812 */ /* 0x000fe200078e3cff */
[----:B------:R-:W-:Y:S01]  /*c4a0*/  ULOP3.LUT UR43, UR43, 0x1, URZ, 0x3c, !UPT ;  /* 0x000000012b2b7892 */ /* 0x000fe2000f8e3cff */
[----:B------:R-:W-:-:S11]  /*c4b0*/  IADD3 R56, PT, PT, R61, 0x2, RZ ;  /* 0x000000023d387810 */ /* 0x000fd60007ffe0ff */
.L_x_92:
[----:B------:R-:W-:Y:S05]  /*c4c0*/  BSYNC B7 ;  /* 0x0000000000077941 */ /* 0x000fea0003800000 */
.L_x_91:
[----:B------:R-:W1:Y:S01]  /*c4d0*/  LDCU UR4, c[0x0][0x900] ;  /* 0x00012000ff0477ac */ /* 0x000e620008000800 */
[----:B------:R-:W-:-:S04]  /*c4e0*/  IADD3 R72, PT, PT, R72, UR36, RZ ;  /* 0x0000002448487c10 */ /* 0x000fc8000fffe0ff */
[----:B-1----:R-:W-:-:S13]  /*c4f0*/  ISETP.GE.AND P0, PT, R72, UR4, PT ;  /* 0x0000000448007c0c */ /* 0x002fda000bf06270 */
[----:B------:R-:W-:Y:S05]  /*c500*/  @!P0 BRA `(.L_x_234) ;  /* 0xffffff7800a08947 */ /* 0x000fea000383ffff */
[----:B------:R-:W-:Y:S05]  /*c510*/  BSYNC B8 ;  /* 0x0000000000087941 */ /* 0x000fea0003800000 */
.L_x_90:
[----:B------:R-:W-:Y:S05]  /*c520*/  EXIT ;  /* 0x000000000000794d */ /* 0x000fea0003800000 */
.L_x_27:
[----:B------:R-:W-:-:S08]  /*c530*/  NOP ;  /* 0x0000000000007918 */ /* 0x000fd00000000000 */
[----:B------:R-:W1:Y:S02]  /*c540*/  USETMAXREG.TRY_ALLOC.CTAPOOL UP0, 0xc0 ;  /* 0x000000c0000079c8 */ /* 0x000e640008000600 */
[----:B-1----:R-:W-:Y:S05]  /*c550*/  BRA.U !UP0, `(.L_x_27) ;  /* 0xfffffffd08f47547 */ /* 0x002fea000b83ffff */
[----:B------:R-:W1:Y:S08]  /*c560*/  LDC R0, c[0x0][0x900] ;  /* 0x00024000ff007b82 */ /* 0x000e700000000800 */
[----:B------:R-:W2:Y:S01]  /*c570*/  S2UR UR38, SR_CgaCtaId ;  /* 0x00000000002679c3 */ /* 0x000ea20000008800 */
[----:B-1----:R-:W-:-:S13]  /*c580*/  ISETP.LE.AND P0, PT, R0, UR36, PT ;  /* 0x0000002400007c0c */ /* 0x002fda000bf03270 */
[----:B--2---:R-:W-:Y:S05]  /*c590*/  @P0 EXIT ;  /* 0x000000000000094d */ /* 0x004fea0003800000 */
[----:B------:R-:W1:Y:S01]  /*c5a0*/  S2R R124, SR_TID.X ;  /* 0x00000000007c7919 */ /* 0x000e620000002100 */
[----:B------:R-:W-:Y:S02]  /*c5b0*/  UISETP.NE.AND UP0, UPT, UR57, URZ, UPT ;  /* 0x000000ff3900728c */ /* 0x000fe4000bf05270 */
[----:B------:R-:W-:Y:S02]  /*c5c0*/  USEL UR9, URZ, 0x1, UP4 ;  /* 0x00000001ff097887 */ /* 0x000fe4000a000000 */
[----:B------:R-:W-:Y:S02]  /*c5d0*/  USEL UR10, URZ, 0x80, UP0 ;  /* 0x00000080ff0a7887 */ /* 0x000fe40008000000 */
[----:B------:R-:W-:Y:S01]  /*c5e0*/  USEL UR44, URZ, 0x8, !UP4 ;  /* 0x00000008ff2c7887 */ /* 0x000fe2000e000000 */
[----:B------:R-:W-:Y:S01]  /*c5f0*/  UMOV UR8, 0x400 ;  /* 0x0000040000087882 */ /* 0x000fe20000000000 */
[----:B------:R-:W-:Y:S01]  /*c600*/  USEL UR50, UR7, UR4, UP0 ;  /* 0x0000000407327287 */ /* 0x000fe20008000000 */
[----:B------:R-:W-:Y:S01]  /*c610*/  IMAD.U32 R119, RZ, RZ, UR9 ;  /* 0x00000009ff777e24 */ /* 0x000fe2000f8e00ff */
[----:B------:R-:W-:-:S02]  /*c620*/  ULEA UR8, UR38, UR8, 0x18 ;  /* 0x0000000826087291 */ /* 0x000fc4000f8ec0ff */
[----:B------:R-:W-:Y:S01]  /*c630*/  ULOP3.LUT UR43, UR44, 0x8, URZ, 0x3c, !UPT ;  /* 0x000000082c2b7892 */ /* 0x000fe2000f8e3cff */
[----:B------:R-:W-:Y:S01]  /*c640*/  UMOV UR48, 0x20 ;  /* 0x0000002000307882 */ /* 0x000fe20000000000 */
[----:B------:R-:W-:Y:S02]  /*c650*/  UIADD3 UR49, UPT, UPT, UR8, 0x16088, URZ ;  /* 0x0001608808317890 */ /* 0x000fe4000fffe0ff */
[----:B------:R-:W-:Y:S02]  /*c660*/  UIADD3 UR46, UPT, UPT, UR8, 0x16060, URZ ;  /* 0x00016060082e7890 */ /* 0x000fe4000fffe0ff */
[----:B------:R-:W-:Y:S02]  /*c670*/  UIADD3 UR45, UPT, UPT, UR8, 0x16080, URZ ;  /* 0x00016080082d7890 */ /* 0x000fe4000fffe0ff */
[----:B------:R-:W-:Y:S02]  /*c680*/  UIADD3 UR42, UPT, UPT, UR8, 0x16068, URZ ;  /* 0x00016068082a7890 */ /* 0x000fe4000fffe0ff */
[----:B------:R-:W-:Y:S01]  /*c690*/  USEL UR47, UR5, UR6, UP0 ;  /* 0x00000006052f7287 */ /* 0x000fe20008000000 */
[----:B------:R-:W2:Y:S01]  /*c6a0*/  LDCU UR51, c[0x0][0x370] ;  /* 0x00006e00ff3377ac */ /* 0x000ea20008000800 */
[----:B------:R-:W-:Y:S01]  /*c6b0*/  UMOV UR56, URZ ;  /* 0x000000ff00387c82 */ /* 0x000fe20008000000 */
[----:B-1----:R-:W-:Y:S01]  /*c6c0*/  IMAD.U32 R123, R124, 0x10000, RZ ;  /* 0x000100007c7b7824 */ /* 0x002fe200078e00ff */
[----:B------:R-:W-:Y:S01]  /*c6d0*/  SHF.R.U32.HI R124, RZ, 0x5, R124 ;  /* 0x00000005ff7c7819 */ /* 0x000fe2000001167c */
[----:B------:R-:W-:Y:S01]  /*c6e0*/  UMOV UR55, 0x1 ;  /* 0x0000000100377882 */ /* 0x000fe20000000000 */
[----:B------:R-:W-:-:S02]  /*c6f0*/  ULOP3.LUT UR50, UR50, 0x1, URZ, 0xc0, !UPT ;  /* 0x0000000132327892 */ /* 0x000fc4000f8ec0ff */
[----:B------:R-:W-:Y:S01]  /*c700*/  LOP3.LUT R123, R123, 0x600000, RZ, 0xc0, !PT ;  /* 0x006000007b7b7812 */ /* 0x000fe200078ec0ff */
[----:B------:R-:W-:Y:S01]  /*c710*/  USEL UR48, UR48, 0xa0, UP0 ;  /* 0x000000a030307887 */ /* 0x000fe20008000000 */
[----:B------:R-:W-:Y:S01]  /*c720*/  LOP3.LUT R120, R124, 0x3, RZ, 0xc0, !PT ;  /* 0x000000037c787812 */ /* 0x000fe200078ec0ff */
[----:B------:R-:W-:Y:S01]  /*c730*/  UIADD3 UR44, UPT, UPT, UR44, 0x160d0, UR8 ;  /* 0x000160d02c2c7890 */ /* 0x000fe2000fffe008 */
[----:B------:R-:W-:Y:S01]  /*c740*/  LOP3.LUT R118, R123, UR10, RZ, 0xfc, !PT ;  /* 0x0000000a7b767c12 */ /* 0x000fe2000f8efcff */
[----:B------:R-:W-:Y:S01]  /*c750*/  UIADD3 UR43, UPT, UPT, UR43, 0x160d0, UR8 ;  /* 0x000160d02b2b7890 */ /* 0x000fe2000fffe008 */
[----:B------:R-:W-:Y:S01]  /*c760*/  SHF.R.U32.HI R121, RZ, 0x15, R123 ;  /* 0x00000015ff797819 */ /* 0x000fe2000001167b */
[----:B------:R-:W-:Y:S01]  /*c770*/  @UP0 UIADD3 UR49, UPT, UPT, UR8, 0x16078, URZ ;  /* 0x0001607808310890 */ /* 0x000fe2000fffe0ff */
[----:B------:R-:W-:Y:S01]  /*c780*/  LOP3.LUT R122, R118, 0x20, RZ, 0xfc, !PT ;  /* 0x00000020767a7812 */ /* 0x000fe200078efcff */
[----:B------:R-:W-:Y:S02]  /*c790*/  @UP0 UIADD3 UR46, UPT, UPT, UR8, 0x16050, URZ ;  /* 0x00016050082e0890 */ /* 0x000fe4000fffe0ff */
[----:B------:R-:W-:-:S02]  /*c7a0*/  @UP0 UIADD3 UR45, UPT, UPT, UR8, 0x16070, URZ ;  /* 0x00016070082d0890 */ /* 0x000fc4000fffe0ff */
[----:B------:R-:W-:Y:S01]  /*c7b0*/  @UP0 UIADD3 UR42, UPT, UPT, UR8, 0x16058, URZ ;  /* 0x00016058082a0890 */ /* 0x000fe2000fffe0ff */
[----:B------:R-:W-:Y:S01]  /*c7c0*/  UMOV UR54, 0x1 ;  /* 0x0000000100367882 */ /* 0x000fe20000000000 */
[----:B--2---:R-:W-:-:S10]  /*c7d0*/  UMOV UR53, URZ ;  /* 0x000000ff00357c82 */ /* 0x004fd40008000000 */
.L_x_261:
[----:B-1----:R-:W1:Y:S01]  /*c7e0*/  LDCU.64 UR6, c[0x0][0x908] ;  /* 0x00012100ff0677ac */ /* 0x002e620008000a00 */
[----:B--2---:R-:W2:Y:S01]  /*c7f0*/  LDCU UR8, c[0x0][0x904] ;  /* 0x00012080ff0877ac */ /* 0x004ea20008000800 */
[----:B---3--:R-:W3:Y:S01]  /*c800*/  LDCU.64 UR4, c[0x0][0x380] ;  /* 0x00007000ff0477ac */ /* 0x008ee20008000a00 */
[----:B-1----:R-:W-:Y:S02]  /*c810*/  UIMAD.WIDE.U32 UR10, UR36, UR6, URZ ;  /* 0x00000006240a72a5 */ /* 0x002fe4000f8e00ff */
[----:B--2---:R-:W-:Y:S02]  /*c820*/  UISETP.NE.AND UP0, UPT, UR8, 0x1, UPT ;  /* 0x000000010800788c */ /* 0x004fe4000bf05270 */
[----:B------:R-:W-:-:S04]  /*c830*/  USHF.R.U32.HI UR6, URZ, UR7, UR11 ;  /* 0x00000007ff067299 */ /* 0x000fc8000801160b */
[----:B------:R-:W-:Y:S02]  /*c840*/  USEL UR6, UR36, UR6, !UP0 ;  /* 0x0000000624067287 */ /* 0x000fe4000c000000 */
[----:B---3--:R-:W-:Y:S02]  /*c850*/  UISETP.NE.AND UP0, UPT, UR5, URZ, UPT ;  /* 0x000000ff0500728c */ /* 0x008fe4000bf05270 */
[----:B------:R-:W-:-:S04]  /*c860*/  UIADD3 UR6, UPT, UPT, -UR6, URZ, URZ ;  /* 0x000000ff06067290 */ /* 0x000fc8000fffe1ff */
[----:B------:R-:W-:-:S04]  /*c870*/  UIMAD UR6, UR8, UR6, UR36 ;  /* 0x00000006080672a4 */ /* 0x000fc8000f8e0224 */
[----:B------:R-:W-:-:S04]  /*c880*/  USHF.L.U32 UR6, UR6, 0x8, URZ ;  /* 0x0000000806067899 */ /* 0x000fc800080006ff */
[----:B------:R-:W-:-:S09]  /*c890*/  UISETP.GE.OR UP0, UPT, UR6, UR4, !UP0 ;  /* 0x000000040600728c */ /* 0x000fd2000c706670 */
[----:B------:R-:W-:Y:S05]  /*c8a0*/  BRA.U UP0, `(.L_x_235) ;  /* 0x00000025009c7547 */ /* 0x000fea000b800000 */
[----:B------:R-:W-:-:S09]  /*c8b0*/  UISETP.NE.AND UP0, UPT, UR50, URZ, UPT ;  /* 0x000000ff3200728c */ /* 0x000fd2000bf05270 */
[----:B------:R-:W-:Y:S05]  /*c8c0*/  BRA.U UP0, `(.L_x_236) ;  /* 0x0000000100047547 */ /* 0x000fea000b800000 */
[----:B------:R-:W-:Y:S05]  /*c8d0*/  BPT.TRAP 0x1 ;  /* 0x000000040000795c */ /* 0x000fea0000300000 */
.L_x_236:
[----:B------:R-:W-:-:S04]  /*c8e0*/  UISETP.NE.AND UP0, UPT, UR57, URZ, UPT ;  /* 0x000000ff3900728c */ /* 0x000fc8000bf05270 */
[----:B------:R-:W-:-:S06]  /*c8f0*/  USEL UR4, UR54, UR55, UP0 ;  /* 0x0000003736047287 */ /* 0x000fcc0008000000 */
[----:B------:R-:W-:-:S04]  /*c900*/  MOV R0, UR4 ;  /* 0x0000000400007c02 */ /* 0x000fc80008000f00 */
[----:B------:R-:W-:-:S04]  /*c910*/  SHF.L.U32 R0, R0, 0x1f, RZ ;  /* 0x0000001f00007819 */ /* 0x000fc800000006ff */
[----:B------:R-:W1:Y:S02]  /*c920*/  SYNCS.PHASECHK.TRANS64.TRYWAIT P0, [UR49], R0 ;  /* 0x00000000ff0075a7 */ /* 0x000e640008001131 */
[----:B-1----:R-:W-:Y:S05]  /*c930*/  @!P0 BRA `(.L_x_237) ;  /* 0x0000006400808947 */ /* 0x002fea0003800000 */
.L_x_417:
[----:B------:R-:W-:-:S09]  /*c940*/  UISETP.GE.AND UP0, UPT, UR5, 0x1, UPT ;  /* 0x000000010500788c */ /* 0x000fd2000bf06270 */
[----:B------:R-:W-:Y:S05]  /*c950*/  BRA.U !UP0, `(.L_x_238) ;  /* 0x0000002508087547 */ /* 0x000fea000b800000 */
[----:B------:R-:W-:Y:S01]  /*c960*/  UIADD3 UR5, UPT, UPT, UR5, 0x3f, URZ ;  /* 0x0000003f05057890 */ /* 0x000fe2000fffe0ff */
[----:B------:R-:W-:Y:S01]  /*c970*/  HFMA2 R116, -RZ, RZ, 0, 0 ;  /* 0x00000000ff747431 */ /* 0x000fe200000001ff */
[----:B------:R-:W-:Y:S01]  /*c980*/  MOV R92, 0xff800000 ;  /* 0xff800000005c7802 */ /* 0x000fe20000000f00 */
[----:B------:R-:W2:Y:S01]  /*c990*/  LDCU UR37, c[0x0][0x704] ;  /* 0x0000e080ff2577ac */ /* 0x000ea20008000800 */
[----:B------:R-:W-:-:S04]  /*c9a0*/  USHF.R.S32.HI UR4, URZ, 0x1f, UR5 ;  /* 0x0000001fff047899 */ /* 0x000fc80008011405 */
[----:B------:R-:W-:-:S04]  /*c9b0*/  ULEA.HI UR4, UR4, UR5, URZ, 0x6 ;  /* 0x0000000504047291 */ /* 0x000fc8000f8f30ff */
[----:B------:R-:W-:Y:S02]  /*c9c0*/  ULEA.HI.SX32 UR52, UR4, 0xffffffff, 0x1a ;  /* 0xffffffff04347891 */ /* 0x000fe4000f8fd2ff */
.L_x_256:
[----:B-1----:R-:W-:Y:S01]  /*c9d0*/  IADD3 R0, PT, PT, R123, UR48, RZ ;  /* 0x000000307b007c10 */ /* 0x002fe2000fffe0ff */
[----:B------:R-:W-:-:S04]  /*c9e0*/  UISETP.NE.AND UP0, UPT, UR57, URZ, UPT ;  /* 0x000000ff3900728c */ /* 0x000fc8000bf05270 */
[----:B------:R-:W-:Y:S01]  /*c9f0*/  USEL UR40, UR53, UR56, UP0 ;  /* 0x0000003835287287 */ /* 0x000fe20008000000 */
[----:B------:R-:W1:Y:S01]  /*ca00*/  SHFL.IDX PT, R0, R0, RZ, 0x1f ;  /* 0x00001fff00007589 */ /* 0x000e6200000e0000 */
[----:B------:R-:W-:Y:S01]  /*ca10*/  UISETP.GT.U32.AND UP0, UPT, UR47, 0x1, UPT ;  /* 0x000000012f00788c */ /* 0x000fe2000bf04070 */
[----:B-1----:R-:W-:-:S08]  /*ca20*/  R2UR UR41, R0 ;  /* 0x00000000002972ca */ /* 0x002fd000000e0000 */
[----:B--23--:R-:W-:Y:S07]  /*ca30*/  BRA.U UP0, `(.L_x_239) ;  /* 0x0000000100047547 */ /* 0x00cfee000b800000 */
[----:B--2---:R-:W-:Y:S05]  /*ca40*/  BPT.TRAP 0x1 ;  /* 0x000000040000795c */ /* 0x004fea0000300000 */
.L_x_239:
[----:B------:R-:W-:Y:S01]  /*ca50*/  IMAD.U32 R0, RZ, RZ, UR40 ;  /* 0x00000028ff007e24 */ /* 0x000fe2000f8e00ff */
[----:B------:R-:W-:-:S04]  /*ca60*/  ISETP.NE.AND P0, PT, R120, R121, PT ;  /* 0x000000797800720c */ /* 0x000fc80003f05270 */
[----:B------:R-:W-:-:S04]  /*ca70*/  SHF.L.U32 R0, R0, 0x1f, RZ ;  /* 0x0000001f00007819 */ /* 0x000fc800000006ff */
[----:B------:R-:W1:Y:S02]  /*ca80*/  SYNCS.PHASECHK.TRANS64.TRYWAIT P1, [UR46], R0 ;  /* 0x00000000ff0075a7 */ /* 0x000e64000802112e */
[----:B-1----:R-:W-:Y:S05]  /*ca90*/  @!P1 BRA `(.L_x_240) ;  /* 0x0000006400409947 */ /* 0x002fea0003800000 */
.L_x_418:
[----:B------:R-:W-:Y:S05]  /*caa0*/  @!P0 BRA `(.L_x_241) ;  /* 0x0000000000408947 */ /* 0x000fea0003800000 */
[----:B-1----:R-:W-:Y:S01]  /*cab0*/  MOV R0, 0x8 ;  /* 0x0000000800007802 */ /* 0x002fe20000000f00 */
[----:B------:R-:W1:Y:S01]  /*cac0*/  LDCU.64 UR6, c[0x4][0xb0] ;  /* 0x01001600ff0677ac */ /* 0x000e620008000a00 */
[----:B------:R-:W-:Y:S02]  /*cad0*/  HFMA2 R12, -RZ, RZ, 0, 5.9604644775390625e-08 ;  /* 0x00000001ff0c7431 */ /* 0x000fe400000001ff */
[----:B------:R-:W-:Y:S01]  /*cae0*/  IMAD.MOV.U32 R8, RZ, RZ, 0x192 ;  /* 0x00000192ff087424 */ /* 0x000fe200078e00ff */
[----:B------:R3:W4:Y:S01]  /*caf0*/  LDC.64 R2, c[0x4][R0] ;  /* 0x0100000000027b82 */ /* 0x0007220000000a00 */
[----:B------:R-:W5:Y:S01]  /*cb00*/  LDCU.64 UR4, c[0x4][0xb8] ;  /* 0x01001700ff0477ac */ /* 0x000f620008000a00 */
[----:B------:R-:W-:Y:S01]  /*cb10*/  IMAD.MOV.U32 R13, RZ, RZ, RZ ;  /* 0x000000ffff0d7224 */ /* 0x000fe200078e00ff */
[----:B------:R-:W2:Y:S01]  /*cb20*/  LDCU.64 UR8, c[0x4][0x10] ;  /* 0x01000200ff0877ac */ /* 0x000ea20008000a00 */
[----:B-1----:R-:W-:Y:S01]  /*cb30*/  IMAD.U32 R4, RZ, RZ, UR6 ;  /* 0x00000006ff047e24 */ /* 0x002fe2000f8e00ff */
[----:B------:R-:W-:Y:S01]  /*cb40*/  MOV R5, UR7 ;  /* 0x0000000700057c02 */ /* 0x000fe20008000f00 */
[----:B-----5:R-:W-:Y:S01]  /*cb50*/  IMAD.U32 R6, RZ, RZ, UR4 ;  /* 0x00000004ff067e24 */ /* 0x020fe2000f8e00ff */
[----:B------:R-:W-:Y:S01]  /*cb60*/  MOV R7, UR5 ;  /* 0x0000000500077c02 */ /* 0x000fe20008000f00 */
[----:B--2---:R-:W-:Y:S01]  /*cb70*/  IMAD.U32 R10, RZ, RZ, UR8 ;  /* 0x00000008ff0a7e24 */ /* 0x004fe2000f8e00ff */
[----:B------:R-:W-:-:S02]  /*cb80*/  MOV R11, UR9 ;  /* 0x00000009000b7c02 */ /* 0x000fc40008000f00 */
[----:B------:R-:W-:-:S07]  /*cb90*/  LEPC R20, `(.L_x_241) ;  /* 0x000000001014794e */ /* 0x000fce0000000000 */
[----:B---34-:R-:W-:Y:S05]  /*cba0*/  CALL.ABS.NOINC R2 ;  /* 0x0000000002007343 */ /* 0x018fea0003c00000 */
.L_x_241:
[----:B------:R-:W-:Y:S05]  /*cbb0*/  WARPSYNC.ALL ;  /* 0x0000000000007948 */ /* 0x000fea0003800000 */
[----:B------:R-:W-:Y:S02]  /*cbc0*/  R2UR UR4, R118 ;  /* 0x00000000760472ca */ /* 0x000fe400000e0000 */
[----:B------:R-:W-:-:S11]  /*cbd0*/  ISETP.NE.AND P0, PT, R120, R121, PT ;  /* 0x000000797800720c */ /* 0x000fd60003f05270 */
[----:B------:R-:W3:Y:S02]  /*cbe0*/  LDTM.x32 R56, tmem[UR4] ;  /* 0x00000004003879ee */ /* 0x000ee400082c0000 */
[----:B---3--:R-:W-:Y:S05]  /*cbf0*/  @!P0 BRA `(.L_x_242) ;  /* 0x0000000000408947 */ /* 0x008fea0003800000 */
[----:B-1----:R-:W-:Y:S01]  /*cc00*/  MOV R2, 0x8 ;  /* 0x0000000800027802 */ /* 0x002fe20000000f00 */
[----:B------:R-:W1:Y:S01]  /*cc10*/  LDCU.64 UR8, c[0x4][0xb0] ;  /* 0x01001600ff0877ac */ /* 0x000e620008000a00 */
[----:B------:R-:W-:Y:S02]  /*cc20*/  HFMA2 R12, -RZ, RZ, 0, 5.9604644775390625e-08 ;  /* 0x00000001ff0c7431 */ /* 0x000fe400000001ff */
[----:B------:R-:W-:Y:S01]  /*cc30*/  IMAD.MOV.U32 R8, RZ, RZ, 0x192 ;  /* 0x00000192ff087424 */ /* 0x000fe200078e00ff */
[----:B------:R-:W3:Y:S01]  /*cc40*/  LDCU.64 UR6, c[0x4][0xb8] ;  /* 0x01001700ff0677ac */ /* 0x000ee20008000a00 */
[----:B------:R-:W4:Y:S01]  /*cc50*/  LDC.64 R2, c[0x4][R2] ;  /* 0x0100000002027b82 */ /* 0x000f220000000a00 */
[----:B------:R-:W-:Y:S01]  /*cc60*/  IMAD.MOV.U32 R13, RZ, RZ, RZ ;  /* 0x000000ffff0d7224 */ /* 0x000fe200078e00ff */
[----:B------:R-:W5:Y:S01]  /*cc70*/  LDCU.64 UR4, c[0x4][0x10] ;  /* 0x01000200ff0477ac */ /* 0x000f620008000a00 */
[----:B-1----:R-:W-:Y:S01]  /*cc80*/  IMAD.U32 R4, RZ, RZ, UR8 ;  /* 0x00000008ff047e24 */ /* 0x002fe2000f8e00ff */
[----:B------:R-:W-:Y:S01]  /*cc90*/  MOV R5, UR9 ;  /* 0x0000000900057c02 */ /* 0x000fe20008000f00 */
[----:B---3--:R-:W-:Y:S01]  /*cca0*/  IMAD.U32 R6, RZ, RZ, UR6 ;  /* 0x00000006ff067e24 */ /* 0x008fe2000f8e00ff */
[----:B------:R-:W-:Y:S01]  /*ccb0*/  MOV R7, UR7 ;  /* 0x0000000700077c02 */ /* 0x000fe20008000f00 */
[----:B-----5:R-:W-:Y:S01]  /*ccc0*/  IMAD.U32 R10, RZ, RZ, UR4 ;  /* 0x00000004ff0a7e24 */ /* 0x020fe2000f8e00ff */
[----:B------:R-:W-:-:S02]  /*ccd0*/  MOV R11, UR5 ;  /* 0x00000005000b7c02 */ /* 0x000fc40008000f00 */
[----:B------:R-:W-:-:S07]  /*cce0*/  LEPC R20, `(.L_x_242) ;  /* 0x000000001014794e */ /* 0x000fce0000000000 */
[----:B--2-4-:R-:W-:Y:S05]  /*ccf0*/  CALL.ABS.NOINC R2 ;  /* 0x0000000002007343 */ /* 0x014fea0003c00000 */
.L_x_242:
[----:B------:R-:W-:Y:S05]  /*cd00*/  WARPSYNC.ALL ;  /* 0x0000000000007948 */ /* 0x000fea0003800000 */
[----:B------:R-:W-:Y:S02]  /*cd10*/  R2UR UR4, R122 ;  /* 0x000000007a0472ca */ /* 0x000fe400000e0000 */
[C---:B-1----:R-:W-:Y:S02]  /*cd20*/  FMNMX3 R0, R92.reuse, R56, R60, !PT ;  /* 0x000000385c007276 */ /* 0x042fe4000780003c */
[C---:B------:R-:W-:Y:S02]  /*cd30*/  FMNMX3 R3, R92.reuse, R57, R61, !PT ;  /* 0x000000395c037276 */ /* 0x040fe4000780003d */
[----:B------:R-:W-:-:S02]  /*cd40*/  FMNMX3 R4, R92, R58, R62, !PT ;  /* 0x0000003a5c047276 */ /* 0x000fc4000780003e */
[----:B------:R-:W-:Y:S02]  /*cd50*/  FMNMX3 R0, R0, R64, R68, !PT ;  /* 0x0000004000007276 */ /* 0x000fe40007800044 */
[----:B------:R-:W-:Y:S02]  /*cd60*/  FMNMX3 R3, R3, R65, R69, !PT ;  /* 0x0000004103037276 */ /* 0x000fe40007800045 */
[----:B------:R-:W-:Y:S01]  /*cd70*/  FMNMX3 R5, R92, R59, R63, !PT ;  /* 0x0000003b5c057276 */ /* 0x000fe2000780003f */
[----:B------:R-:W1:Y:S01]  /*cd80*/  LDTM.x32 R24, tmem[UR4] ;  /* 0x00000004001879ee */ /* 0x000e6200082c0000 */
[----:B------:R-:W-:Y:S02]  /*cd90*/  FMNMX3 R4, R4, R66, R70, !PT ;  /* 0x0000004204047276 */ /* 0x000fe40007800046 */
[----:B------:R-:W-:Y:S02]  /*cda0*/  FMNMX3 R0, R0, R72, R76, !PT ;  /* 0x0000004800007276 */ /* 0x000fe4000780004c */
[----:B------:R-:W-:-:S02]  /*cdb0*/  FMNMX3 R3, R3, R73, R77, !PT ;  /* 0x0000004903037276 */ /* 0x000fc4000780004d */
[----:B------:R-:W-:Y:S02]  /*cdc0*/  FMNMX3 R5, R5, R67, R71, !PT ;  /* 0x0000004305057276 */ /* 0x000fe40007800047 */
[----:B------:R-:W-:Y:S02]  /*cdd0*/  FMNMX3 R4, R4, R74, R78, !PT ;  /* 0x0000004a04047276 */ /* 0x000fe4000780004e */
[----:B------:R-:W-:Y:S02]  /*cde0*/  FMNMX3 R0, R0, R80, R84, !PT ;  /* 0x0000005000007276 */ /* 0x000fe40007800054 */
[----:B------:R-:W-:Y:S02]  /*cdf0*/  FMNMX3 R3, R3, R81, R85, !PT ;  /* 0x0000005103037276 */ /* 0x000fe40007800055 */
[----:B------:R-:W-:Y:S02]  /*ce00*/  FMNMX3 R5, R5, R75, R79, !PT ;  /* 0x0000004b05057276 */ /* 0x000fe4000780004f */
[----:B------:R-:W-:-:S02]  /*ce10*/  FMNMX3 R4, R4, R82, R86, !PT ;  /* 0x0000005204047276 */ /* 0x000fc40007800056 */
[----:B------:R-:W-:Y:S02]  /*ce20*/  FMNMX3 R5, R5, R83, R87, !PT ;  /* 0x0000005305057276 */ /* 0x000fe40007800057 */
[----:B------:R-:W-:Y:S02]  /*ce30*/  ISETP.NE.AND P0, PT, R120, R121, PT ;  /* 0x000000797800720c */ /* 0x000fe40003f05270 */
[----:B-1----:R-:W-:Y:S02]  /*ce40*/  FMNMX3 R0, R0, R24, R28, !PT ;  /* 0x0000001800007276 */ /* 0x002fe4000780001c */
        /* <DEDUP_REMOVED lines=15> */
[----:B------:R-:W-:-:S04]  /*cf40*/  FMNMX3 R0, R4, R3, R0, !PT ;  /* 0x0000000304007276 */ /* 0x000fc80007800000 */
[----:B------:R-:W-:-:S04]  /*cf50*/  FMNMX R117, R2, R0, !PT ;  /* 0x0000000002757209 */ /* 0x000fc80007800000 */
[----:B------:R-:W-:-:S04]  /*cf60*/  FSETP.NEU.AND P1, PT, R117, -INF , PT ;  /* 0xff8000007500780b */ /* 0x000fc80003f2d000 */
[----:B------:R-:W-:Y:S01]  /*cf70*/  FSEL R93, R117, RZ, P1 ;  /* 0x000000ff755d7208 */ /* 0x000fe20000800000 */
[----:B------:R-:W-:Y:S08]  /*cf80*/  @!P0 BRA `(.L_x_243) ;  /* 0x0000000000408947 */ /* 0x000ff00003800000 */
[----:B------:R-:W-:Y:S01]  /*cf90*/  MOV R2, 0x8 ;  /* 0x0000000800027802 */ /* 0x000fe20000000f00 */
        /* <DEDUP_REMOVED lines=15> */
.L_x_243:
[----:B------:R-:W-:Y:S05]  /*d090*/  WARPSYNC.ALL ;  /* 0x0000000000007948 */ /* 0x000fea0003800000 */
[----:B------:R-:W-:Y:S02]  /*d0a0*/  R2UR UR4, R118 ;  /* 0x00000000760472ca */ /* 0x000fe400000e0000 */
[----:B------:R-:W-:-:S11]  /*d0b0*/  ISETP.NE.AND P0, PT, RZ, UR50, PT ;  /* 0x00000032ff007c0c */ /* 0x000fd6000bf05270 */
[----:B------:R1:W-:Y:S02]  /*d0c0*/  STTM.x2 tmem[UR4], R92 ;  /* 0x0000005c000079ed */ /* 0x0003e400080c0004 */
[----:B------:R-:W-:Y:S05]  /*d0d0*/  @P0 BRA `(.L_x_244) ;  /* 0x0000000000040947 */ /* 0x000fea0003800000 */
[----:B--2---:R-:W-:Y:S05]  /*d0e0*/  BPT.TRAP 0x1 ;  /* 0x000000040000795c */ /* 0x004fea0000300000 */
.L_x_244:
[----:B------:R-:W-:Y:S01]  /*d0f0*/  SHF.L.U32 R2, R119, 0x1f, RZ ;  /* 0x0000001f77027819 */ /* 0x000fe200000006ff */
[----:B------:R-:W-:Y:S01]  /*d100*/  SYNCS.ARRIVE.TRANS64.A1T0 RZ, [UR45], RZ ;  /* 0x000000ffffff79a7 */ /* 0x000fe2000810002d */
[----:B--2---:R-:W-:Y:S01]  /*d110*/  FMUL R0, R93, -UR37 ;  /* 0x800000255d007c20 */ /* 0x004fe20008400000 */
[----:B------:R-:W-:-:S03]  /*d120*/  UISETP.NE.AND UP0, UPT, UR57, URZ, UPT ;  /* 0x000000ff3900728c */ /* 0x000fc6000bf05270 */
[--C-:B------:R-:W-:Y:S01]  /*d130*/  FFMA2 R56, R56.F32x2.HI_LO, UR37.F32, R0.reuse.F32 ;  /* 0x0000002538387c49 */ /* 0x100fe20009200000 */
[----:B------:R-:W-:Y:S01]  /*d140*/  USEL UR39, UR54, UR55, UP0 ;  /* 0x0000003736277287 */ /* 0x000fe20008000000 */
[--C-:B------:R-:W-:Y:S01]  /*d150*/  FFMA2 R58, R58.F32x2.HI_LO, UR37.F32, R0.reuse.F32 ;  /* 0x000000253a3a7c49 */ /* 0x100fe20009200000 */
[----:B------:R-:W2:Y:S01]  /*d160*/  SYNCS.PHASECHK.TRANS64.TRYWAIT P2, [UR44], R2 ;  /* 0x00000002ff0075a7 */ /* 0x000ea2000804112c */
[--C-:B------:R-:W-:Y:S01]  /*d170*/  FFMA2 R60, R60.F32x2.HI_LO, UR37.F32, R0.reuse.F32 ;  /* 0x000000253c3c7c49 */ /* 0x100fe20009200000 */
[----:B------:R-:W-:Y:S01]  /*d180*/  FSETP.GEU.AND P1, PT, R56, -126, PT ;  /* 0xc2fc00003800780b */ /* 0x000fe20003f2e000 */
[----:B------:R-:W-:Y:S01]  /*d190*/  ULOP3.LUT UR39, UR39, 0x1, URZ, 0x3c, !UPT ;  /* 0x0000000127277892 */ /* 0x000fe2000f8e3cff */
[----:B------:R-:W-:Y:S01]  /*d1a0*/  FSETP.GEU.AND P0, PT, R57, -126, PT ;  /* 0xc2fc00003900780b */ /* 0x000fe20003f0e000 */
[----:B------:R-:W-:Y:S01]  /*d1b0*/  FFMA2 R62, R62.F32x2.HI_LO, UR37.F32, R0.F32 ;  /* 0x000000253e3e7c49 */ /* 0x000fe20009200000 */
[----:B------:R-:W-:Y:S02]  /*d1c0*/  FSETP.GEU.AND P6, PT, R58, -126, PT ;  /* 0xc2fc00003a00780b */ /* 0x000fe40003fce000 */
[----:B------:R-:W-:-:S02]  /*d1d0*/  FSETP.GEU.AND P5, PT, R59, -126, PT ;  /* 0xc2fc00003b00780b */ /* 0x000fc40003fae000 */
[----:B------:R-:W-:Y:S02]  /*d1e0*/  FSETP.GEU.AND P4, PT, R60, -126, PT ;  /* 0xc2fc00003c00780b */ /* 0x000fe40003f8e000 */
[----:B------:R-:W-:-:S03]  /*d1f0*/  FSETP.GEU.AND P3, PT, R61, -126, PT ;  /* 0xc2fc00003d00780b */ /* 0x000fc60003f6e000 */
[----:B------:R-:W-:Y:S02]  /*d200*/  @!P1 FMUL R56, R56, 0.5 ;  /* 0x3f00000038389820 */ /* 0x000fe40000400000 */
[----:B------:R-:W-:Y:S02]  /*d210*/  @!P0 FMUL R57, R57, 0.5 ;  /* 0x3f00000039398820 */ /* 0x000fe40000400000 */
[----:B------:R-:W-:Y:S01]  /*d220*/  @!P6 FMUL R58, R58, 0.5 ;  /* 0x3f0000003a3ae820 */ /* 0x000fe20000400000 */
[----:B------:R3:W4:Y:S01]  /*d230*/  MUFU.EX2 R114, R56 ;  /* 0x0000003800727308 */ /* 0x0007220000000800 */
[----:B------:R-:W-:-:S07]  /*d240*/  @!P5 FMUL R59, R59, 0.5 ;  /* 0x3f0000003b3bd820 */ /* 0x000fce0000400000 */
[----:B------:R3:W5:Y:S08]  /*d250*/  MUFU.EX2 R115, R57 ;  /* 0x0000003900737308 */ /* 0x0007700000000800 */
[----:B------:R3:W1:Y:S08]  /*d260*/  MUFU.EX2 R108, R58 ;  /* 0x0000003a006c7308 */ /* 0x0006700000000800 */
[----:B------:R3:W1:Y:S02]  /*d270*/  MUFU.EX2 R109, R59 ;  /* 0x0000003b006d7308 */ /* 0x0006640000000800 */
[----:B-12345:R-:W-:Y:S05]  /*d280*/  @!P2 BRA `(.L_x_245) ;  /* 0x0000005c005ca947 */ /* 0x03efea0003800000 */
.L_x_419:
[----:B------:R-:W-:Y:S01]  /*d290*/  @!P1 FMUL R114, R114, R114 ;  /* 0x0000007272729220 */ /* 0x000fe20000400000 */
[----:B------:R-:W-:Y:S01]  /*d2a0*/  FSETP.GEU.AND P2, PT, R62, -126, PT ;  /* 0xc2fc00003e00780b */ /* 0x000fe20003f4e000 */
[----:B------:R-:W-:Y:S01]  /*d2b0*/  @!P3 FMUL R61, R61, 0.5 ;  /* 0x3f0000003d3db820 */ /* 0x000fe20000400000 */
[----:B------:R-:W-:Y:S01]  /*d2c0*/  FSETP.GEU.AND P1, PT, R63, -126, PT ;  /* 0xc2fc00003f00780b */ /* 0x000fe20003f2e000 */
[----:B------:R-:W-:Y:S01]  /*d2d0*/  @!P4 FMUL R60, R60, 0.5 ;  /* 0x3f0000003c3cc820 */ /* 0x000fe20000400000 */
[--C-:B------:R-:W-:Y:S01]  /*d2e0*/  FFMA2 R64, R64.F32x2.HI_LO, UR37.F32, R0.reuse.F32 ;  /* 0x0000002540407c49 */ /* 0x100fe20009200000 */
[----:B------:R-:W2:Y:S01]  /*d2f0*/  MUFU.EX2 R105, R61 ;  /* 0x0000003d00697308 */ /* 0x000ea20000000800 */
[----:B------:R-:W-:Y:S01]  /*d300*/  @!P0 FMUL R115, R115, R115 ;  /* 0x0000007373738220 */ /* 0x000fe20000400000 */
[--C-:B------:R-:W-:Y:S01]  /*d310*/  FFMA2 R66, R66.F32x2.HI_LO, UR37.F32, R0.reuse.F32 ;  /* 0x0000002542427c49 */ /* 0x100fe20009200000 */
[----:B------:R-:W-:Y:S01]  /*d320*/  USHF.R.U32.HI UR4, URZ, 0x15, UR41 ;  /* 0x00000015ff047899 */ /* 0x000fe20008011629 */
[----:B------:R-:W-:Y:S01]  /*d330*/  FSETP.GEU.AND P0, PT, R64, -126, PT ;  /* 0xc2fc00004000780b */ /* 0x000fe20003f0e000 */
[--C-:B------:R-:W-:Y:S01]  /*d340*/  FFMA2 R68, R68.F32x2.HI_LO, UR37.F32, R0.reuse.F32 ;  /* 0x0000002544447c49 */ /* 0x100fe20009200000 */
[----:B------:R-:W-:Y:S01]  /*d350*/  UISETP.NE.AND UP0, UPT, UR57, URZ, UPT ;  /* 0x000000ff3900728c */ /* 0x000fe2000bf05270 */
[--C-:B------:R-:W-:Y:S01]  /*d360*/  FFMA2 R70, R70.F32x2.HI_LO, UR37.F32, R0.reuse.F32 ;  /* 0x0000002546467c49 */ /* 0x100fe20009200000 */
[----:B------:R-:W3:Y:S01]  /*d370*/  MUFU.EX2 R104, R60 ;  /* 0x0000003c00687308 */ /* 0x000ee20000000800 */
[----:B------:R-:W-:Y:S01]  /*d380*/  @!P2 FMUL R62, R62, 0.5 ;  /* 0x3f0000003e3ea820 */ /* 0x000fe20000400000 */
[----:B------:R-:W-:Y:S01]  /*d390*/  @!P1 FMUL R63, R63, 0.5 ;  /* 0x3f0000003f3f9820 */ /* 0x000fe20000400000 */
[----:B------:R-:W-:Y:S01]  /*d3a0*/  @!P6 FMUL R108, R108, R108 ;  /* 0x0000006c6c6ce220 */ /* 0x000fe20000400000 */
[----:B------:R-:W-:Y:S01]  /*d3b0*/  @!P5 FMUL R109, R109, R109 ;  /* 0x0000006d6d6dd220 */ /* 0x000fe20000400000 */
[----:B------:R-:W-:Y:S01]  /*d3c0*/  FSETP.GEU.AND P6, PT, R65, -126, PT ;  /* 0xc2fc00004100780b */ /* 0x000fe20003fce000 */
[--C-:B------:R-:W-:Y:S01]  /*d3d0*/  FFMA2 R72, R72.F32x2.HI_LO, UR37.F32, R0.reuse.F32 ;  /* 0x0000002548487c49 */ /* 0x100fe20009200000 */
[----:B------:R-:W-:Y:S01]  /*d3e0*/  FSETP.GEU.AND P5, PT, R66, -126, PT ;  /* 0xc2fc00004200780b */ /* 0x000fe20003fae000 */
[----:B------:R-:W4:Y:S01]  /*d3f0*/  MUFU.EX2 R102, R62 ;  /* 0x0000003e00667308 */ /* 0x000f220000000800 */
[----:B--2---:R-:W-:Y:S01]  /*d400*/  @!P3 FMUL R105, R105, R105 ;  /* 0x000000696969b220 */ /* 0x004fe20000400000 */
[----:B------:R-:W-:Y:S01]  /*d410*/  FSETP.GEU.AND P3, PT, R68, -126, PT ;  /* 0xc2fc00004400780b */ /* 0x000fe20003f6e000 */
[----:B------:R-:W-:Y:S01]  /*d420*/  @!P0 FMUL R64, R64, 0.5 ;  /* 0x3f00000040408820 */ /* 0x000fe20000400000 */
[--C-:B------:R-:W-:Y:S01]  /*d430*/  FFMA2 R74, R74.F32x2.HI_LO, UR37.F32, R0.reuse.F32 ;  /* 0x000000254a4a7c49 */ /* 0x100fe20009200000 */
[----:B------:R-:W-:Y:S01]  /*d440*/  USEL UR54, UR39, UR54, UP0 ;  /* 0x0000003627367287 */ /* 0x000fe20008000000 */
[--C-:B------:R-:W-:Y:S01]  /*d450*/  FFMA2 R76, R76.F32x2.HI_LO, UR37.F32, R0.reuse.F32 ;  /* 0x000000254c4c7c49 */ /* 0x100fe20009200000 */
[----:B------:R-:W-:Y:S01]  /*d460*/  USEL UR55, UR55, UR39, UP0 ;  /* 0x0000002737377287 */ /* 0x000fe20008000000 */
[----:B------:R-:W2:Y:S01]  /*d470*/  MUFU.EX2 R103, R63 ;  /* 0x0000003f00677308 */ /* 0x000ea20000000800 */
[----:B---3--:R-:W-:Y:S01]  /*d480*/  @!P4 FMUL R104, R104, R104 ;  /* 0x000000686868c220 */ /* 0x008fe20000400000 */
[----:B------:R-:W-:Y:S01]  /*d490*/  FSETP.GEU.AND P4, PT, R67, -126, PT ;  /* 0xc2fc00004300780b */ /* 0x000fe20003f8e000 */
[----:B------:R-:W-:Y:S01]  /*d4a0*/  @!P6 FMUL R65, R65, 0.5 ;  /* 0x3f0000004141e820 */ /* 0x000fe20000400000 */
[----:B------:R-:W-:Y:S01]  /*d4b0*/  @!P5 FMUL R66, R66, 0.5 ;  /* 0x3f0000004242d820 */ /* 0x000fe20000400000 */
[--C-:B------:R-:W-:Y:S01]  /*d4c0*/  FFMA2 R78, R78.F32x2.HI_LO, UR37.F32, R0.reuse.F32 ;  /* 0x000000254e4e7c49 */ /* 0x100fe20009200000 */
[----:B------:R-:W-:Y:S01]  /*d4d0*/  SYNCS.ARRIVE.TRANS64.A1T0 RZ, [UR43], RZ ;  /* 0x000000ffffff79a7 */ /* 0x000fe2000810002b */
[----:B------:R-:W-:Y:S01]  /*d4e0*/  @!P3 FMUL R68, R68, 0.5 ;  /* 0x3f0000004444b820 */ /* 0x000fe20000400000 */
[----:B------:R-:W3:Y:S01]  /*d4f0*/  MUFU.EX2 R112, R64 ;  /* 0x0000004000707308 */ /* 0x000ee20000000800 */
[----:B----4-:R-:W-:Y:S01]  /*d500*/  @!P2 FMUL R102, R102, R102 ;  /* 0x000000666666a220 */ /* 0x010fe20000400000 */
[----:B------:R-:W-:Y:S01]  /*d510*/  FSETP.GEU.AND P2, PT, R69, -126, PT ;  /* 0xc2fc00004500780b */ /* 0x000fe20003f4e000 */
[--C-:B------:R-:W-:Y:S01]  /*d520*/  FFMA2 R80, R80.F32x2.HI_LO, UR37.F32, R0.reuse.F32 ;  /* 0x0000002550507c49 */ /* 0x100fe20009200000 */
[----:B------:R-:W-:Y:S01]  /*d530*/  LOP3.LUT R119, R119, 0x1, RZ, 0x3c, !PT ;  /* 0x0000000177777812 */ /* 0x000fe200078e3cff */
[----:B------:R-:W-:-:S02]  /*d540*/  FFMA2 R82, R82.F32x2.HI_LO, UR37.F32, R0.F32 ;  /* 0x0000002552527c49 */ /* 0x000fc40009200000 */
[----:B------:R-:W-:Y:S01]  /*d550*/  @!P4 FMUL R67, R67, 0.5 ;  /* 0x3f0000004343c820 */ /* 0x000fe20000400000 */
[----:B------:R-:W4:Y:S01]  /*d560*/  MUFU.EX2 R113, R65 ;  /* 0x0000004100717308 */ /* 0x000f220000000800 */
[----:B--2---:R-:W-:Y:S01]  /*d570*/  @!P1 FMUL R103, R103, R103 ;  /* 0x0000006767679220 */ /* 0x004fe20000400000 */
[----:B------:R-:W-:Y:S01]  /*d580*/  FSETP.GEU.AND P1, PT, R70, -126, PT ;  /* 0xc2fc00004600780b */ /* 0x000fe20003f2e000 */
[--C-:B------:R-:W-:Y:S02]  /*d590*/  FFMA2 R84, R84.F32x2.HI_LO, UR37.F32, R0.reuse.F32 ;  /* 0x0000002554547c49 */ /* 0x100fe40009200000 */
[--C-:B------:R-:W-:Y:S02]  /*d5a0*/  FFMA2 R86, R86.F32x2.HI_LO, UR37.F32, R0.reuse.F32 ;  /* 0x0000002556567c49 */ /* 0x100fe40009200000 */
[----:B------:R-:W-:Y:S01]  /*d5b0*/  @!P2 FMUL R69, R69, 0.5 ;  /* 0x3f0000004545a820 */ /* 0x000fe20000400000 */
[----:B------:R-:W2:Y:S01]  /*d5c0*/  MUFU.EX2 R100, R66 ;  /* 0x0000004200647308 */ /* 0x000ea20000000800 */
[----:B---3--:R-:W-:Y:S01]  /*d5d0*/  @!P0 FMUL R112, R112, R112 ;  /* 0x0000007070708220 */ /* 0x008fe20000400000 */
[----:B------:R-:W-:Y:S01]  /*d5e0*/  FSETP.GEU.AND P0, PT, R71, -126, PT ;  /* 0xc2fc00004700780b */ /* 0x000fe20003f0e000 */
[----:B------:R-:W-:-:S02]  /*d5f0*/  FFMA2 R24, R24.F32x2.HI_LO, UR37.F32, R0.F32 ;  /* 0x0000002518187c49 */ /* 0x000fc40009200000 */
[--C-:B------:R-:W-:Y:S02]  /*d600*/  FFMA2 R26, R26.F32x2.HI_LO, UR37.F32, R0.reuse.F32 ;  /* 0x000000251a1a7c49 */ /* 0x100fe40009200000 */
[----:B------:R-:W-:Y:S01]  /*d610*/  @!P1 FMUL R70, R70, 0.5 ;  /* 0x3f00000046469820 */ /* 0x000fe20000400000 */
[----:B------:R-:W3:Y:S01]  /*d620*/  MUFU.EX2 R98, R68 ;  /* 0x0000004400627308 */ /* 0x000ee20000000800 */
[----:B----4-:R-:W-:Y:S01]  /*d630*/  @!P6 FMUL R113, R113, R113 ;  /* 0x000000717171e220 */ /* 0x010fe20000400000 */
[----:B------:R-:W-:Y:S01]  /*d640*/  FSETP.GEU.AND P6, PT, R72, -126, PT ;  /* 0xc2fc00004800780b */ /* 0x000fe20003fce000 */
[--C-:B------:R-:W-:Y:S02]  /*d650*/  FFMA2 R28, R28.F32x2.HI_LO, UR37.F32, R0.reuse.F32 ;  /* 0x000000251c1c7c49 */ /* 0x100fe40009200000 */
[--C-:B------:R-:W-:Y:S02]  /*d660*/  FFMA2 R30, R30.F32x2.HI_LO, UR37.F32, R0.reuse.F32 ;  /* 0x000000251e1e7c49 */ /* 0x100fe40009200000 */
[----:B------:R-:W-:Y:S01]  /*d670*/  @!P0 FMUL R71, R71, 0.5 ;  /* 0x3f00000047478820 */ /* 0x000fe20000400000 */
[----:B------:R-:W4:Y:S01]  /*d680*/  MUFU.EX2 R99, R69 ;  /* 0x0000004500637308 */ /* 0x000f220000000800 */
[----:B--2---:R-:W-:Y:S01]  /*d690*/  @!P5 FMUL R100, R100, R100 ;  /* 0x000000646464d220 */ /* 0x004fe20000400000 */
[----:B------:R-:W-:Y:S01]  /*d6a0*/  FSETP.GEU.AND P5, PT, R73, -126, PT ;  /* 0xc2fc00004900780b */ /* 0x000fe20003fae000 */
[----:B------:R-:W-:-:S02]  /*d6b0*/  FFMA2 R32, R32.F32x2.HI_LO, UR37.F32, R0.F32 ;  /* 0x0000002520207c49 */ /* 0x000fc40009200000 */
[--C-:B------:R-:W-:Y:S02]  /*d6c0*/  FFMA2 R34, R34.F32x2.HI_LO, UR37.F32, R0.reuse.F32 ;  /* 0x0000002522227c49 */ /* 0x100fe40009200000 */
[----:B------:R-:W-:Y:S01]  /*d6d0*/  @!P6 FMUL R72, R72, 0.5 ;  /* 0x3f0000004848e820 */ /* 0x000fe20000400000 */
[----:B------:R-:W2:Y:S01]  /*d6e0*/  MUFU.EX2 R96, R70 ;  /* 0x0000004600607308 */ /* 0x000ea20000000800 */
[----:B---3--:R-:W-:Y:S01]  /*d6f0*/  @!P3 FMUL R98, R98, R98 ;  /* 0x000000626262b220 */ /* 0x008fe20000400000 */
[----:B------:R-:W-:Y:S01]  /*d700*/  FSETP.GEU.AND P3, PT, R75, -126, PT ;  /* 0xc2fc00004b00780b */ /* 0x000fe20003f6e000 */
[--C-:B------:R-:W-:Y:S02]  /*d710*/  FFMA2 R36, R36.F32x2.HI_LO, UR37.F32, R0.reuse.F32 ;  /* 0x0000002524247c49 */ /* 0x100fe40009200000 */
[--C-:B------:R-:W-:Y:S02]  /*d720*/  FFMA2 R38, R38.F32x2.HI_LO, UR37.F32, R0.reuse.F32 ;  /* 0x0000002526267c49 */ /* 0x100fe40009200000 */
[----:B------:R-:W-:Y:S01]  /*d730*/  @!P5 FMUL R73, R73, 0.5 ;  /* 0x3f0000004949d820 */ /* 0x000fe20000400000 */
[----:B------:R-:W3:Y:S01]  /*d740*/  MUFU.EX2 R101, R67 ;  /* 0x0000004300657308 */ /* 0x000ee20000000800 */
[----:B----4-:R-:W-:Y:S01]  /*d750*/  @!P2 FMUL R99, R99, R99 ;  /* 0x000000636363a220 */ /* 0x010fe20000400000 */
[----:B------:R-:W-:Y:S01]  /*d760*/  FSETP.GEU.AND P2, PT, R76, -126, PT ;  /* 0xc2fc00004c00780b */ /* 0x000fe20003f4e000 */
[----:B------:R-:W-:-:S02]  /*d770*/  FFMA2 R40, R40.F32x2.HI_LO, UR37.F32, R0.F32 ;  /* 0x0000002528287c49 */ /* 0x000fc40009200000 */
[--C-:B------:R-:W-:Y:S02]  /*d780*/  FFMA2 R42, R42.F32x2.HI_LO, UR37.F32, R0.reuse.F32 ;  /* 0x000000252a2a7c49 */ /* 0x100fe40009200000 */
        /* <DEDUP_REMOVED lines=17> */
[----:B------:R-:W-:Y:S01]  /*d8a0*/  FFMA2 R54, R54.F32x2.HI_LO, UR37.F32, R0.F32 ;  /* 0x0000002536367c49 */ /* 0x000fe20009200000 */
[----:B------:R-:W-:Y:S01]  /*d8b0*/  MOV R0, UR4 ;  /* 0x0000000400007c02 */ /* 0x000fe20008000f00 */
[----:B------:R-:W-:Y:S01]  /*d8c0*/  @!P4 FMUL R74, R74, 0.5 ;  /* 0x3f0000004a4ac820 */ /* 0x000fe20000400000 */
[----:B------:R-:W4:Y:S01]  /*d8d0*/  MUFU.EX2 R91, R75 ;  /* 0x0000004b005b7308 */ /* 0x000f220000000800 */
[----:B--2---:R-:W-:Y:S01]  /*d8e0*/  @!P6 FMUL R110, R110, R110 ;  /* 0x0000006e6e6ee220 */ /* 0x004fe20000400000 */
[----:B------:R-:W-:-:S05]  /*d8f0*/  FSETP.GEU.AND P6, PT, R79, -126, PT ;  /* 0xc2fc00004f00780b */ /* 0x000fca0003fce000 */
[----:B------:R-:W-:Y:S01]  /*d900*/  @!P0 FMUL R78, R78, 0.5 ;  /* 0x3f0000004e4e8820 */ /* 0x000fe20000400000 */
[----:B------:R-:W2:Y:S01]  /*d910*/  MUFU.EX2 R88, R76 ;  /* 0x0000004c00587308 */ /* 0x000ea20000000800 */
[----:B---3--:R-:W-:Y:S01]  /*d920*/  @!P5 FMUL R111, R111, R111 ;  /* 0x0000006f6f6fd220 */ /* 0x008fe20000400000 */
[----:B------:R-:W-:-:S05]  /*d930*/  FSETP.GEU.AND P5, PT, R80, -126, PT ;  /* 0xc2fc00005000780b */ /* 0x000fca0003fae000 */
[----:B------:R-:W-:Y:S01]  /*d940*/  @!P6 FMUL R79, R79, 0.5 ;  /* 0x3f0000004f4fe820 */ /* 0x000fe20000400000 */
[----:B------:R-:W3:Y:S01]  /*d950*/  MUFU.EX2 R89, R77 ;  /* 0x0000004d00597308 */ /* 0x000ee20000000800 */
[----:B----4-:R-:W-:Y:S01]  /*d960*/  @!P3 FMUL R91, R91, R91 ;  /* 0x0000005b5b5bb220 */ /* 0x010fe20000400000 */
[----:B------:R-:W-:-:S05]  /*d970*/  FSETP.GEU.AND P3, PT, R82, -126, PT ;  /* 0xc2fc00005200780b */ /* 0x000fca0003f6e000 */
        /* <DEDUP_REMOVED lines=55> */
[----:B------:R-:W-:Y:S02]  /*dcf0*/  FSETP.GEU.AND P4, PT, R31, -126, PT ;  /* 0xc2fc00001f00780b */ /* 0x000fe40003f8e000 */
[----:B------:R-:W-:-:S03]  /*dd00*/  F2FP.F16.F32.PACK_AB R24, R115, R114 ;  /* 0x000000727318723e */ /* 0x000fc600000000ff */
[----:B------:R-:W-:Y:S01]  /*dd10*/  @!P5 FMUL R30, R30, 0.5 ;  /* 0x3f0000001e1ed820 */ /* 0x000fe20000400000 */
[----:B------:R-:W3:Y:S01]  /*dd20*/  MUFU.EX2 R77, R27 ;  /* 0x0000001b004d7308 */ /* 0x000ee20000000800 */
[----:B----4-:R-:W-:Y:S01]  /*dd30*/  @!P3 FMUL R81, R81, R81 ;  /* 0x000000515151b220 */ /* 0x010fe20000400000 */
[----:B------:R-:W-:Y:S02]  /*dd40*/  FSETP.GEU.AND P3, PT, R32, -126, PT ;  /* 0xc2fc00002000780b */ /* 0x000fe40003f6e000 */
[----:B------:R-:W-:-:S03]  /*dd50*/  F2FP.F16.F32.PACK_AB R25, R109, R108 ;  /* 0x0000006c6d19723e */ /* 0x000fc600000000ff */
[----:B------:R-:W-:Y:S01]  /*dd60*/  @!P4 FMUL R31, R31, 0.5 ;  /* 0x3f0000001f1fc820 */ /* 0x000fe20000400000 */
[----:B------:R-:W4:Y:S01]  /*dd70*/  MUFU.EX2 R72, R28 ;  /* 0x0000001c00487308 */ /* 0x000f220000000800 */
[----:B--2---:R-:W-:Y:S01]  /*dd80*/  @!P2 FMUL R76, R76, R76 ;  /* 0x0000004c4c4ca220 */ /* 0x004fe20000400000 */
[----:B------:R-:W-:Y:S02]  /*dd90*/  FSETP.GEU.AND P2, PT, R33, -126, PT ;  /* 0xc2fc00002100780b */ /* 0x000fe40003f4e000 */
[----:B------:R-:W-:-:S03]  /*dda0*/  F2FP.F16.F32.PACK_AB R26, R105, R104 ;  /* 0x00000068691a723e */ /* 0x000fc600000000ff */
        /* <DEDUP_REMOVED lines=113> */
[----:B------:R-:W-:Y:S02]  /*e4c0*/  LOP3.LUT P0, RZ, R0, 0x3, R124, 0x48, !PT ;  /* 0x0000000300ff7812 */ /* 0x000fe4000780487c */
[----:B------:R-:W-:-:S03]  /*e4d0*/  F2FP.F16.F32.PACK_AB R49, R61, R60 ;  /* 0x0000003c3d31723e */ /* 0x000fc600000000ff */
[----:B------:R-:W-:Y:S01]  /*e4e0*/  @!P1 FMUL R55, R55, 0.5 ;  /* 0x3f00000037379820 */ /* 0x000fe20000400000 */
[----:B------:R-:W4:Y:S01]  /*e4f0*/  MUFU.EX2 R22, R52 ;  /* 0x0000003400167308 */ /* 0x000f220000000800 */
[----:B--2---:R-:W-:Y:S01]  /*e500*/  @!P6 FMUL R16, R16, R16 ;  /* 0x000000101010e220 */ /* 0x004fe20000400000 */
[----:B------:R-:W-:-:S06]  /*e510*/  F2FP.F16.F32.PACK_AB R50, R57, R56 ;  /* 0x000000383932723e */ /* 0x000fcc00000000ff */
[----:B------:R-:W2:Y:S01]  /*e520*/  MUFU.EX2 R23, R53 ;  /* 0x0000003500177308 */ /* 0x000ea20000000800 */
[----:B---3--:R-:W-:Y:S01]  /*e530*/  @!P5 FMUL R17, R17, R17 ;  /* 0x000000111111d220 */ /* 0x008fe20000400000 */
[----:B------:R-:W-:-:S06]  /*e540*/  F2FP.F16.F32.PACK_AB R51, R59, R58 ;  /* 0x0000003a3b33723e */ /* 0x000fcc00000000ff */
[----:B------:R-:W3:Y:S01]  /*e550*/  MUFU.EX2 R18, R54 ;  /* 0x0000003600127308 */ /* 0x000ee20000000800 */
[----:B----4-:R-:W-:Y:S01]  /*e560*/  @!P4 FMUL R22, R22, R22 ;  /* 0x000000161616c220 */ /* 0x010fe20000400000 */
[----:B------:R-:W-:-:S06]  /*e570*/  F2FP.F16.F32.PACK_AB R52, R63, R62 ;  /* 0x0000003e3f34723e */ /* 0x000fcc00000000ff */
[----:B------:R-:W4:Y:S01]  /*e580*/  MUFU.EX2 R19, R55 ;  /* 0x0000003700137308 */ /* 0x000f220000000800 */
[----:B--2---:R-:W-:Y:S01]  /*e590*/  @!P3 FMUL R23, R23, R23 ;  /* 0x000000171717b220 */ /* 0x004fe20000400000 */
[----:B------:R-:W-:Y:S01]  /*e5a0*/  F2FP.F16.F32.PACK_AB R53, R17, R16 ;  /* 0x000000101135723e */ /* 0x000fe200000000ff */
[----:B---3--:R-:W-:-:S03]  /*e5b0*/  @!P2 FMUL R18, R18, R18 ;  /* 0x000000121212a220 */ /* 0x008fc60000400000 */
[----:B------:R-:W-:Y:S01]  /*e5c0*/  F2FP.F16.F32.PACK_AB R54, R23, R22 ;  /* 0x000000161736723e */ /* 0x000fe200000000ff */
[----:B----4-:R-:W-:-:S05]  /*e5d0*/  @!P1 FMUL R19, R19, R19 ;  /* 0x0000001313139220 */ /* 0x010fca0000400000 */
[----:B------:R-:W-:Y:S01]  /*e5e0*/  F2FP.F16.F32.PACK_AB R55, R19, R18 ;  /* 0x000000121337723e */ /* 0x000fe200000000ff */
[----:B------:R-:W-:Y:S06]  /*e5f0*/  @!P0 BRA `(.L_x_246) ;  /* 0x0000000000408947 */ /* 0x000fec0003800000 */
[----:B-1----:R-:W-:Y:S01]  /*e600*/  MOV R2, 0x8 ;  /* 0x0000000800027802 */ /* 0x002fe20000000f00 */
[----:B------:R-:W1:Y:S01]  /*e610*/  LDCU.64 UR6, c[0x4][0xb0] ;  /* 0x01001600ff0677ac */ /* 0x000e620008000a00 */
[----:B------:R-:W-:Y:S02]  /*e620*/  HFMA2 R12, -RZ, RZ, 0, 5.9604644775390625e-08 ;  /* 0x00000001ff0c7431 */ /* 0x000fe400000001ff */
[----:B------:R-:W-:Y:S01]  /*e630*/  IMAD.MOV.U32 R8, RZ, RZ, 0x1be ;  /* 0x000001beff087424 */ /* 0x000fe200078e00ff */
[----:B------:R-:W2:Y:S01]  /*e640*/  LDCU.64 UR4, c[0x4][0xb8] ;  /* 0x01001700ff0477ac */ /* 0x000ea20008000a00 */
[----:B------:R-:W3:Y:S01]  /*e650*/  LDC.64 R2, c[0x4][R2] ;  /* 0x0100000002027b82 */ /* 0x000ee20000000a00 */
[----:B------:R-:W-:Y:S01]  /*e660*/  IMAD.MOV.U32 R13, RZ, RZ, RZ ;  /* 0x000000ffff0d7224 */ /* 0x000fe200078e00ff */
[----:B------:R-:W4:Y:S01]  /*e670*/  LDCU.64 UR8, c[0x4][0x20] ;  /* 0x01000400ff0877ac */ /* 0x000f220008000a00 */
[----:B-1----:R-:W-:Y:S01]  /*e680*/  IMAD.U32 R4, RZ, RZ, UR6 ;  /* 0x00000006ff047e24 */ /* 0x002fe2000f8e00ff */
[----:B------:R-:W-:Y:S01]  /*e690*/  MOV R5, UR7 ;  /* 0x0000000700057c02 */ /* 0x000fe20008000f00 */
[----:B--2---:R-:W-:Y:S01]  /*e6a0*/  IMAD.U32 R6, RZ, RZ, UR4 ;  /* 0x00000004ff067e24 */ /* 0x004fe2000f8e00ff */
[----:B------:R-:W-:Y:S01]  /*e6b0*/  MOV R7, UR5 ;  /* 0x0000000500077c02 */ /* 0x000fe20008000f00 */
[----:B----4-:R-:W-:Y:S01]  /*e6c0*/  IMAD.U32 R10, RZ, RZ, UR8 ;  /* 0x00000008ff0a7e24 */ /* 0x010fe2000f8e00ff */
[----:B------:R-:W-:-:S02]  /*e6d0*/  MOV R11, UR9 ;  /* 0x00000009000b7c02 */ /* 0x000fc40008000f00 */
[----:B------:R-:W-:-:S07]  /*e6e0*/  LEPC R20, `(.L_x_246) ;  /* 0x000000001014794e */ /* 0x000fce0000000000 */
[----:B---3--:R-:W-:Y:S05]  /*e6f0*/  CALL.ABS.NOINC R2 ;  /* 0x0000000002007343 */ /* 0x008fea0003c00000 */
.L_x_246:
[----:B------:R-:W-:Y:S01]  /*e700*/  MOV R0, UR47 ;  /* 0x0000002f00007c02 */ /* 0x000fe20008000f00 */
[----:B------:R-:W-:Y:S05]  /*e710*/  WARPSYNC.ALL ;  /* 0x0000000000007948 */ /* 0x000fea0003800000 */
[----:B------:R-:W-:Y:S01]  /*e720*/  ISETP.GT.U32.AND P0, PT, R0, 0x1, PT ;  /* 0x000000010000780c */ /* 0x000fe20003f04070 */
[----:B------:R2:W-:Y:S01]  /*e730*/  STTM.x32 tmem[UR41], R24 ;  /* 0x00000018000079ed */ /* 0x0005e200082c0029 */
[----:B------:R-:W3:Y:S11]  /*e740*/  FENCE.VIEW.ASYNC.T ;  /* 0x00000000000073c6 */ /* 0x000ef60000000200 */
[----:B------:R-:W-:Y:S05]  /*e750*/  @P0 BRA `(.L_x_247) ;  /* 0x0000000000080947 */ /* 0x000fea0003800000 */
[----:B------:R-:W-:Y:S05]  /*e760*/  BPT.TRAP 0x1 ;  /* 0x000000040000795c */ /* 0x000fea0000300000 */
[----:B------:R-:W-:Y:S05]  /*e770*/  BPT.TRAP 0x1 ;  /* 0x000000040000795c */ /* 0x000fea0000300000 */
.L_x_247:
[----:B------:R-:W-:Y:S02]  /*e780*/  UPRMT UR4, UR38, 0x654, UR42 ;  /* 0x0000065426047896 */ /* 0x000fe4000800002a */
[----:B------:R-:W-:Y:S02]  /*e790*/  UISETP.NE.AND UP0, UPT, UR57, URZ, UPT ;  /* 0x000000ff3900728c */ /* 0x000fe4000bf05270 */
[----:B------:R-:W-:-:S04]  /*e7a0*/  ULOP3.LUT UR40, UR40, 0x1, URZ, 0x3c, !UPT ;  /* 0x0000000128287892 */ /* 0x000fc8000f8e3cff */
[----:B------:R-:W-:Y:S01]  /*e7b0*/  USEL UR53, UR40, UR53, UP0 ;  /* 0x0000003528357287 */ /* 0x000fe20008000000 */
[----:B---3--:R-:W-:Y:S01]  /*e7c0*/  SYNCS.ARRIVE.TRANS64.RED.A1T0 RZ, [UR4], RZ ;  /* 0x000000ffffff79a7 */ /* 0x008fe20008100404 */
[----:B------:R-:W-:Y:S02]  /*e7d0*/  USEL UR56, UR56, UR40, UP0 ;  /* 0x0000002838387287 */ /* 0x000fe40008000000 */
[----:B------:R-:W-:-:S09]  /*e7e0*/  UISETP.NE.AND UP0, UPT, UR50, URZ, UPT ;  /* 0x000000ff3200728c */ /* 0x000fd2000bf05270 */
[----:B------:R-:W-:Y:S05]  /*e7f0*/  BRA.U UP0, `(.L_x_248) ;  /* 0x0000000100047547 */ /* 0x000fea000b800000 */
[----:B------:R-:W-:Y:S05]  /*e800*/  BPT.TRAP 0x1 ;  /* 0x000000040000795c */ /* 0x000fea0000300000 */
.L_x_248:
[----:B------:R-:W-:Y:S01]  /*e810*/  MOV R0, UR39 ;  /* 0x0000002700007c02 */ /* 0x000fe20008000f00 */
[----:B-1----:R-:W-:Y:S01]  /*e820*/  FADD2 R2, R108.F32x2.HI_LO, RZ.F32 ;  /* 0x000000ff6c02724b */ /* 0x002fe20000200000 */
[----:B------:R-:W-:Y:S01]  /*e830*/  FSETP.NEU.AND P1, PT, R92, R93, PT ;  /* 0x0000005d5c00720b */ /* 0x000fe20003f2d000 */
[----:B------:R-:W-:Y:S01]  /*e840*/  FADD2 R8, R104.F32x2.HI_LO, RZ.F32 ;  /* 0x000000ff6808724b */ /* 0x000fe20000200000 */
[----:B------:R-:W-:Y:S01]  /*e850*/  SHF.L.U32 R0, R0, 0x1f, RZ ;  /* 0x0000001f00007819 */ /* 0x000fe200000006ff */
[----:B------:R-:W-:Y:S02]  /*e860*/  FADD2 R4, R2.F32x2.HI_LO, R100.F32x2.HI_LO ;  /* 0x000000640204724b */ /* 0x000fe40000000000 */
[----:B------:R-:W-:Y:S01]  /*e870*/  FADD2 R6, R102.F32x2.HI_LO, RZ.F32 ;  /* 0x000000ff6606724b */ /* 0x000fe20000200000 */
[----:B------:R-:W1:Y:S01]  /*e880*/  SYNCS.PHASECHK.TRANS64.TRYWAIT P2, [UR49], R0 ;  /* 0x00000000ff0075a7 */ /* 0x000e620008041131 */
[----:B------:R-:W-:Y:S02]  /*e890*/  FADD2 R2, R8.F32x2.HI_LO, R98.F32x2.HI_LO ;  /* 0x000000620802724b */ /* 0x000fe40000000000 */
[----:B------:R-:W-:-:S02]  /*e8a0*/  FADD2 R8, R6.F32x2.HI_LO, R96.F32x2.HI_LO ;  /* 0x000000600608724b */ /* 0x000fc40000000000 */
[----:B------:R-:W-:Y:S02]  /*e8b0*/  FADD2 R6, R4.F32x2.HI_LO, R90.F32x2.HI_LO ;  /* 0x0000005a0406724b */ /* 0x000fe40000000000 */
[----:B------:R-:W-:Y:S01]  /*e8c0*/  FADD2 R10, R2.F32x2.HI_LO, R88.F32x2.HI_LO ;  /* 0x00000058020a724b */ /* 0x000fe20000000000 */
[----:B-1----:R-:W-:Y:S06]  /*e8d0*/  @!P2 BRA `(.L_x_249) ;  /* 0x0000004400e0a947 */ /* 0x002fec0003800000 */
.L_x_420:
[----:B------:R-:W-:Y:S01]  /*e8e0*/  BSSY.RECONVERGENT B0, `(.L_x_250) ;  /* 0x000000a000007945 */ /* 0x000fe20003800200 */
[----:B-1----:R-:W-:-:S03]  /*e8f0*/  MOV R0, 0x3f000000 ;  /* 0x3f00000000007802 */ /* 0x002fc60000000f00 */
[----:B------:R-:W-:Y:S05]  /*e900*/  @!P1 BRA `(.L_x_251) ;  /* 0x00000000001c9947 */ /* 0x000fea0003800000 */
[----:B------:R-:W-:-:S04]  /*e910*/  FADD R0, -R93, R92 ;  /* 0x0000005c5d007221 */ /* 0x000fc80000000100 */
[----:B------:R-:W-:-:S05]  /*e920*/  FMUL R0, R0, UR37 ;  /* 0x0000002500007c20 */ /* 0x000fca0008400000 */
[----:B------:R-:W-:-:S13]  /*e930*/  FSETP.GEU.AND P1, PT, R0, -126, PT ;  /* 0xc2fc00000000780b */ /* 0x000fda0003f2e000 */
[----:B------:R-:W-:-:S06]  /*e940*/  @!P1 FMUL R0, R0, 0.5 ;  /* 0x3f00000000009820 */ /* 0x000fcc0000400000 */
[----:B------:R-:W1:Y:S02]  /*e950*/  MUFU.EX2 R0, R0 ;  /* 0x0000000000007308 */ /* 0x000e640000000800 */
[----:B-1----:R-:W-:-:S04]  /*e960*/  @!P1 FMUL R0, R0, R0 ;  /* 0x0000000000009220 */ /* 0x002fc80000400000 */
[----:B------:R-:W-:Y:S02]  /*e970*/  FMUL R0, R0, 0.5 ;  /* 0x3f00000000007820 */ /* 0x000fe40000400000 */
.L_x_251:
[----:B------:R-:W-:Y:S05]  /*e980*/  BSYNC.RECONVERGENT B0 ;  /* 0x0000000000007941 */ /* 0x000fea0003800200 */
.L_x_250:
[----:B------:R-:W-:Y:S01]  /*e990*/  FMUL R0, R0, R116 ;  /* 0x0000007400007220 */ /* 0x000fe20000400000 */
[----:B------:R-:W-:Y:S01]  /*e9a0*/  FADD2 R4, R8.F32x2.HI_LO, R94.F32x2.HI_LO ;  /* 0x0000005e0804724b */ /* 0x000fe20000000000 */
[----:B------:R-:W-:Y:S01]  /*e9b0*/  UISETP.NE.AND UP0, UPT, UR52, URZ, UPT ;  /* 0x000000ff3400728c */ /* 0x000fe2000bf05270 */
[----:B------:R-:W-:Y:S02]  /*e9c0*/  FADD2 R6, R6.F32x2.HI_LO, R82.F32x2.HI_LO ;  /* 0x000000520606724b */ /* 0x000fe40000000000 */
[----:B------:R-:W-:Y:S02]  /*e9d0*/  FADD2 R2, R0.F32, R114.F32x2.HI_LO ;  /* 0x000000720002724b */ /* 0x000fe40000040000 */
[----:B------:R-:W-:Y:S02]  /*e9e0*/  FADD2 R8, R10.F32x2.HI_LO, R84.F32x2.HI_LO ;  /* 0x000000540a08724b */ /* 0x000fe40000000000 */
[----:B------:R-:W-:Y:S02]  /*e9f0*/  FADD2 R2, R2.F32x2.HI_LO, R112.F32x2.HI_LO ;  /* 0x000000700202724b */ /* 0x000fe40000000000 */
[----:B------:R-:W-:-:S02]  /*ea00*/  FADD2 R10, R4.F32x2.HI_LO, R86.F32x2.HI_LO ;  /* 0x00000056040a724b */ /* 0x000fc40000000000 */
[----:B------:R-:W-:Y:S02]  /*ea10*/  FADD2 R2, R2.F32x2.HI_LO, R110.F32x2.HI_LO ;  /* 0x0000006e0202724b */ /* 0x000fe40000000000 */
[----:B------:R-:W-:Y:S02]  /*ea20*/  FADD2 R4, R6.F32x2.HI_LO, R76.F32x2.HI_LO ;  /* 0x0000004c0604724b */ /* 0x000fe40000000000 */
[----:B------:R-:W-:Y:S02]  /*ea30*/  FADD2 R2, R2.F32x2.HI_LO, R106.F32x2.HI_LO ;  /* 0x0000006a0202724b */ /* 0x000fe40000000000 */
        /* <DEDUP_REMOVED lines=16> */
[----:B------:R-:W-:-:S04]  /*eb40*/  FADD2 R4, R6.F32x2.HI_LO, R10.F32x2.HI_LO ;  /* 0x0000000a0604724b */ /* 0x000fc80000000000 */
[----:B------:R-:W-:-:S04]  /*eb50*/  FADD2 R2, R4.F32x2.HI_LO, R2.F32x2.HI_LO ;  /* 0x000000020402724b */ /* 0x000fc80000000000 */
[----:B------:R-:W-:Y:S01]  /*eb60*/  FADD R116, R2, R3 ;  /* 0x0000000302747221 */ /* 0x000fe20000000000 */
[----:B------:R-:W-:Y:S06]  /*eb70*/  BRA.U UP0, `(.L_x_252) ;  /* 0x00000001006c7547 */ /* 0x000fec000b800000 */
[----:B------:R-:W-:Y:S05]  /*eb80*/  @P0 BRA `(.L_x_253) ;  /* 0x0000000000040947 */ /* 0x000fea0003800000 */
[----:B------:R-:W-:Y:S05]  /*eb90*/  BPT.TRAP 0x1 ;  /* 0x000000040000795c */ /* 0x000fea0000300000 */
.L_x_253:
[----:B------:R-:W-:Y:S01]  /*eba0*/  IMAD.U32 R0, RZ, RZ, UR40 ;  /* 0x00000028ff007e24 */ /* 0x000fe2000f8e00ff */
[----:B------:R-:W-:-:S04]  /*ebb0*/  ISETP.NE.AND P0, PT, R120, R121, PT ;  /* 0x000000797800720c */ /* 0x000fc80003f05270 */
[----:B------:R-:W-:-:S04]  /*ebc0*/  SHF.L.U32 R0, R0, 0x1f, RZ ;  /* 0x0000001f00007819 */ /* 0x000fc800000006ff */
[----:B------:R-:W1:Y:S02]  /*ebd0*/  SYNCS.PHASECHK.TRANS64.TRYWAIT P1, [UR46], R0 ;  /* 0x00000000ff0075a7 */ /* 0x000e64000802112e */
[----:B-1----:R-:W-:Y:S05]  /*ebe0*/  @!P1 BRA `(.L_x_254) ;  /* 0x0000004400349947 */ /* 0x002fea0003800000 */
.L_x_421:
        /* <DEDUP_REMOVED lines=17> */
.L_x_255:
[----:B------:R-:W-:Y:S05]  /*ed00*/  WARPSYNC.ALL ;  /* 0x0000000000007948 */ /* 0x000fea0003800000 */
[----:B------:R-:W-:-:S13]  /*ed10*/  R2UR UR4, R118 ;  /* 0x00000000760472ca */ /* 0x000fda00000e0000 */
[----:B------:R3:W-:Y:S02]  /*ed20*/  STTM.x2 tmem[UR4], R116 ;  /* 0x00000074000079ed */ /* 0x0007e400080c0004 */
.L_x_252:
[----:B------:R-:W-:Y:S01]  /*ed30*/  UIADD3 UR4, UPT, UPT, UR52, 0x1, URZ ;  /* 0x0000000134047890 */ /* 0x000fe2000fffe0ff */
[----:B------:R-:W-:Y:S01]  /*ed40*/  MOV R92, R117 ;  /* 0x00000075005c7202 */ /* 0x000fe20000000f00 */
[----:B------:R-:W-:Y:S02]  /*ed50*/  UIADD3 UR52, UPT, UPT, UR52, -0x1, URZ ;  /* 0xffffffff34347890 */ /* 0x000fe4000fffe0ff */
[----:B------:R-:W-:-:S09]  /*ed60*/  UISETP.GT.AND UP0, UPT, UR4, 0x1, UPT ;  /* 0x000000010400788c */ /* 0x000fd2000bf04270 */
[----:B------:R-:W-:Y:S05]  /*ed70*/  BRA.U UP0, `(.L_x_256) ;  /* 0xffffffdd00147547 */ /* 0x000fea000b83ffff */
.L_x_238:
[----:B------:R-:W-:-:S09]  /*ed80*/  UISETP.NE.AND UP0, UPT, UR50, URZ, UPT ;  /* 0x000000ff3200728c */ /* 0x000fd2000bf05270 */
[----:B------:R-:W-:Y:S05]  /*ed90*/  BRA.U UP0, `(.L_x_257) ;  /* 0x0000000100047547 */ /* 0x000fea000b800000 */
[----:B------:R-:W-:Y:S05]  /*eda0*/  BPT.TRAP 0x1 ;  /* 0x000000040000795c */ /* 0x000fea0000300000 */
.L_x_257:
[----:B------:R-:W-:Y:S01]  /*edb0*/  SYNCS.ARRIVE.TRANS64.A1T0 RZ, [UR45], RZ ;  /* 0x000000ffffff79a7 */ /* 0x000fe2000810002d */
[----:B------:R-:W-:-:S04]  /*edc0*/  UISETP.NE.AND UP1, UPT, UR57, URZ, UPT ;  /* 0x000000ff3900728c */ /* 0x000fc8000bf25270 */
[----:B------:R-:W-:-:S04]  /*edd0*/  USEL UR5, UR54, UR55, UP1 ;  /* 0x0000003736057287 */ /* 0x000fc80008800000 */
[----:B------:R-:W-:Y:S01]  /*ede0*/  ULOP3.LUT UR5, UR5, 0x1, URZ, 0x3c, !UPT ;  /* 0x0000000105057892 */ /* 0x000fe2000f8e3cff */
[----:B------:R-:W-:Y:S11]  /*edf0*/  BRA.U UP0, `(.L_x_258) ;  /* 0x0000000100047547 */ /* 0x000ff6000b800000 */
[----:B------:R-:W-:Y:S05]  /*ee00*/  BPT.TRAP 0x1 ;  /* 0x000000040000795c */ /* 0x000fea0000300000 */
.L_x_258:
[----:B-1----:R-:W-:Y:S01]  /*ee10*/  MOV R0, UR5 ;  /* 0x0000000500007c02 */ /* 0x002fe20008000f00 */
[----:B------:R-:W-:-:S03]  /*ee20*/  UISETP.GT.U32.AND UP0, UPT, UR47, 0x1, UPT ;  /* 0x000000012f00788c */ /* 0x000fc6000bf04070 */
[----:B------:R-:W-:-:S04]  /*ee30*/  SHF.L.U32 R0, R0, 0x1f, RZ ;  /* 0x0000001f00007819 */ /* 0x000fc800000006ff */
[----:B------:R-:W1:Y:S02]  /*ee40*/  SYNCS.PHASECHK.TRANS64.TRYWAIT P0, [UR49], R0 ;  /* 0x00000000ff0075a7 */ /* 0x000e640008001131 */
[----:B-1----:R-:W-:Y:S05]  /*ee50*/  @!P0 BRA `(.L_x_259) ;  /* 0x0000004000b08947 */ /* 0x002fea0003800000 */
.L_x_422:
[----:B------:R-:W-:Y:S05]  /*ee60*/  BRA.U UP0, `(.L_x_260) ;  /* 0x0000000100087547 */ /* 0x000fea000b800000 */
[----:B------:R-:W-:Y:S05]  /*ee70*/  BPT.TRAP 0x1 ;  /* 0x000000040000795c */ /* 0x000fea0000300000 */
[----:B------:R-:W-:Y:S05]  /*ee80*/  BPT.TRAP 0x1 ;  /* 0x000000040000795c */ /* 0x000fea0000300000 */
.L_x_260:
[----:B------:R-:W-:Y:S02]  /*ee90*/  UPRMT UR4, UR38, 0x654, UR42 ;  /* 0x0000065426047896 */ /* 0x000fe4000800002a */
[----:B------:R-:W-:-:S04]  /*eea0*/  UISETP.NE.AND UP0, UPT, UR57, URZ, UPT ;  /* 0x000000ff3900728c */ /* 0x000fc8000bf05270 */
[----:B------:R-:W-:Y:S02]  /*eeb0*/  USEL UR55, UR55, UR5, UP0 ;  /* 0x0000000537377287 */ /* 0x000fe40008000000 */
[----:B------:R-:W-:Y:S01]  /*eec0*/  USEL UR54, UR5, UR54, UP0 ;  /* 0x0000003605367287 */ /* 0x000fe20008000000 */
[----:B------:R-:W-:Y:S01]  /*eed0*/  SYNCS.ARRIVE.TRANS64.RED.A1T0 RZ, [UR4], RZ ;  /* 0x000000ffffff79a7 */ /* 0x000fe20008100404 */
[----:B------:R-:W-:-:S04]  /*eee0*/  USEL UR4, UR53, UR56, UP0 ;  /* 0x0000003835047287 */ /* 0x000fc80008000000 */
[----:B------:R-:W-:-:S04]  /*eef0*/  ULOP3.LUT UR4, UR4, 0x1, URZ, 0x3c, !UPT ;  /* 0x0000000104047892 */ /* 0x000fc8000f8e3cff */
[----:B------:R-:W-:Y:S02]  /*ef00*/  USEL UR53, UR4, UR53, UP0 ;  /* 0x0000003504357287 */ /* 0x000fe40008000000 */
[----:B------:R-:W-:-:S12]  /*ef10*/  USEL UR56, UR56, UR4, UP0 ;  /* 0x0000000438387287 */ /* 0x000fd80008000000 */
.L_x_235:
[----:B------:R-:W4:Y:S01]  /*ef20*/  LDCU UR4, c[0x0][0x900] ;  /* 0x00012000ff0477ac */ /* 0x000f220008000800 */
[----:B------:R-:W-:-:S04]  /*ef30*/  UIADD3 UR36, UPT, UPT, UR51, UR36, URZ ;  /* 0x0000002433247290 */ /* 0x000fc8000fffe0ff */
[----:B----4-:R-:W-:-:S09]  /*ef40*/  UISETP.GE.AND UP0, UPT, UR36, UR4, UPT ;  /* 0x000000042400728c */ /* 0x010fd2000bf06270 */
[----:B------:R-:W-:Y:S05]  /*ef50*/  BRA.U !UP0, `(.L_x_261) ;  /* 0xffffffd908207547 */ /* 0x000fea000b83ffff */
[----:B------:R-:W-:Y:S05]  /*ef60*/  EXIT ;  /* 0x000000000000794d */ /* 0x000fea0003800000 */
.L_x_26:
[----:B------:R-:W-:-:S05]  /*ef70*/  IMAD.MOV.U32 R2, RZ, RZ, -0x4 ;  /* 0xfffffffcff027424 */ /* 0x000fca00078e00ff */
[----:B------:R-:W-:-:S05]  /*ef80*/  VIADDMNMX.U32 R0, R0, R2, 0x2, PT ;  /* 0x0000000200007446 */ /* 0x000fca0003800002 */
[----:B------:R-:W-:-:S04]  /*ef90*/  IMAD.SHL.U32 R0, R0, 0x4, RZ ;  /* 0x0000000400007824 */ /* 0x000fc800078e00ff */
[----:B------:R-:W1:Y:S02]  /*efa0*/  LDC R2, c[0x2][R0] ;  /* 0x0080000000027b82 */ /* 0x000e640000000800 */
[----:B-1----:R-:W-:-:S04]  /*efb0*/  SHF.R.S32.HI R3, RZ, 0x1f, R2 ;  /* 0x0000001fff037819 */ /* 0x002fc80000011402 */
.L_x_475:
[----:B------:R-:W-:Y:S05]  /*efc0*/  BRX R2 -0xefd0                                                                                                                                                                                                                                                                                                                                                                                                                                                                                                                                                                            (*"BRANCH_TARGETS .L_x_476,.L_x_477,.L_x_478"*) ;  /* 0xffffff10020c7949 */ /* 0x000fea000383ffff */
.L_x_478:
[----:B------:R-:W-:-:S08]  /*efd0*/  NOP ;  /* 0x0000000000007918 */ /* 0x000fd00000000000 */
[----:B------:R-:W-:-:S00]  /*efe0*/  USETMAXREG.DEALLOC.CTAPOOL 0x18 ;  /* 0x00000018000079c8 */ /* 0x000fc000080e0500 */
[----:B------:R-:W-:Y:S05]  /*eff0*/  EXIT ;  /* 0x000000000000794d */ /* 0x000fea0003800000 */
.L_x_476:
[----:B------:R-:W-:-:S08]  /*f000*/  NOP ;  /* 0x0000000000007918 */ /* 0x000fd00000000000 */
[----:B------:R-:W1:-:S00]  /*f010*/  USETMAXREG.DEALLOC.CTAPOOL 0x20 ;  /* 0x00000020000079c8 */ /* 0x000e4000080e0500 */
[----:B-1----:R-:W1:Y:S02]  /*f020*/  LDC R0, c[0x0][0x900] ;  /* 0x00024000ff007b82 */ /* 0x002e640000000800 */
[----:B-1----:R-:W-:-:S13]  /*f030*/  ISETP.LE.AND P1, PT, R0, UR36, PT ;  /* 0x0000002400007c0c */ /* 0x002fda000bf23270 */
[----:B------:R-:W-:Y:S05]  /*f040*/  @P1 EXIT ;  /* 0x000000000000194d */ /* 0x000fea0003800000 */
[----:B------:R-:W-:Y:S01]  /*f050*/  HFMA2 R4, -RZ, RZ, 0, 5.9604644775390625e-08 ;  /* 0x00000001ff047431 */ /* 0x000fe200000001ff */
[----:B------:R-:W-:Y:S01]  /*f060*/  PLOP3.LUT P5, PT, P5, P6, PT, 0xf8, 0x8f ;  /* 0x00000000008f781c */ /* 0x000fe20002fadf70 */
[----:B------:R-:W1:Y:S01]  /*f070*/  LDCU.64 UR4, c[0x0][0x348] ;  /* 0x00006900ff0477ac */ /* 0x000e620008000a00 */
[----:B------:R-:W-:Y:S01]  /*f080*/  UPLOP3.LUT UP1, UPT, UP2, UP3, UPT, 0xf8, 0x8f ;  /* 0x00000000008f789c */ /* 0x000fe20001727f70 */
[----:B------:R-:W-:Y:S01]  /*f090*/  UMOV UR15, 0x1 ;  /* 0x00000001000f7882 */ /* 0x000fe20000000000 */
[----:B------:R-:W-:-:S09]  /*f0a0*/  UMOV UR22, URZ ;  /* 0x000000ff00167c82 */ /* 0x000fd20008000000 */
.L_x_359:
[----:B--2---:R-:W2:Y:S01]  /*f0b0*/  LDCU.64 UR6, c[0x0][0x908] ;  /* 0x00012100ff0677ac */ /* 0x004ea20008000a00 */
[----:B------:R-:W3:Y:S01]  /*f0c0*/  LDCU UR10, c[0x0][0x904] ;  /* 0x00012080ff0a77ac */ /* 0x000ee20008000800 */
[----:B------:R-:W4:Y:S01]  /*f0d0*/  LDCU.64 UR8, c[0x0][0x920] ;  /* 0x00012400ff0877ac */ /* 0x000f220008000a00 */
[----:B------:R-:W5:Y:S01]  /*f0e0*/  LDCU UR14, c[0x0][0x91c] ;  /* 0x00012380ff0e77ac */ /* 0x000f620008000800 */
[----:B--2---:R-:W-:-:S04]  /*f0f0*/  UIMAD.WIDE.U32 UR12, UR36, UR6, URZ ;  /* 0x00000006240c72a5 */ /* 0x004fc8000f8e00ff */
[----:B------:R-:W-:Y:S02]  /*f100*/  USHF.R.U32.HI UR13, URZ, UR7, UR13 ;  /* 0x00000007ff0d7299 */ /* 0x000fe4000801160d */
[----:B---3--:R-:W-:Y:S01]  /*f110*/  UISETP.NE.AND UP2, UPT, UR10, 0x1, UPT ;  /* 0x000000010a00788c */ /* 0x008fe2000bf45270 */
[----:B------:R-:W2:Y:S03]  /*f120*/  LDCU.64 UR6, c[0x0][0x380] ;  /* 0x00007000ff0677ac */ /* 0x000ea60008000a00 */
[----:B------:R-:W-:Y:S02]  /*f130*/  USEL UR13, UR36, UR13, !UP2 ;  /* 0x0000000d240d7287 */ /* 0x000fe4000d000000 */
[----:B-----5:R-:W-:Y:S02]  /*f140*/  UISETP.NE.AND UP2, UPT, UR14, 0x1, UPT ;  /* 0x000000010e00788c */ /* 0x020fe4000bf45270 */
[----:B----4-:R-:W-:-:S02]  /*f150*/  UIMAD.WIDE.U32 UR16, UR13, UR8, URZ ;  /* 0x000000080d1072a5 */ /* 0x010fc4000f8e00ff */
[----:B------:R-:W-:-:S05]  /*f160*/  UIADD3 UR8, UPT, UPT, -UR13, URZ, URZ ;  /* 0x000000ff0d087290 */ /* 0x000fca000fffe1ff */
[----:B------:R-:W-:Y:S02]  /*f170*/  UMOV UR11, UR17 ;  /* 0x00000011000b7c82 */ /* 0x000fe40008000000 */
[----:B------:R-:W-:Y:S02]  /*f180*/  USHF.R.U32.HI UR9, URZ, UR9, UR11 ;  /* 0x00000009ff097299 */ /* 0x000fe4000801160b */
[----:B------:R-:W-:Y:S02]  /*f190*/  UIMAD UR11, UR10, UR8, UR36 ;  /* 0x000000080a0b72a4 */ /* 0x000fe4000f8e0224 */
[----:B------:R-:W-:Y:S02]  /*f1a0*/  USEL UR12, UR13, UR9, !UP2 ;  /* 0x000000090d0c7287 */ /* 0x000fe4000d000000 */
[----:B--2---:R-:W-:Y:S02]  /*f1b0*/  UISETP.NE.AND UP2, UPT, UR7, URZ, UPT ;  /* 0x000000ff0700728c */ /* 0x004fe4000bf45270 */
[----:B------:R-:W-:-:S02]  /*f1c0*/  USHF.L.U32 UR11, UR11, 0x8, URZ ;  /* 0x000000080b0b7899 */ /* 0x000fc400080006ff */
[----:B------:R-:W-:Y:S02]  /*f1d0*/  UIADD3 UR8, UPT, UPT, -UR12, URZ, URZ ;  /* 0x000000ff0c087290 */ /* 0x000fe4000fffe1ff */
[----:B------:R-:W-:Y:S02]  /*f1e0*/  UISETP.GE.OR UP2, UPT, UR11, UR6, !UP2 ;  /* 0x000000060b00728c */ /* 0x000fe4000d746670 */
[----:B------:R-:W-:-:S07]  /*f1f0*/  UIMAD UR14, UR14, UR8, UR13 ;  /* 0x000000080e0e72a4 */ /* 0x000fce000f8e020d */
[----:B-1----:R-:W-:Y:S05]  /*f200*/  BRA.U UP2, `(.L_x_262) ;  /* 0x00000029021c7547 */ /* 0x002fea000b800000 */
[----:B------:R-:W2:Y:S01]  /*f210*/  LDCU UR6, c[0x0][0x38c] ;  /* 0x00007180ff0677ac */ /* 0x000ea20008000800 */
[----:B------:R-:W-:Y:S01]  /*f220*/  BSSY.RECONVERGENT B0, `(.L_x_263) ;  /* 0x000002a000007945 */ /* 0x000fe20003800200 */
[----:B------:R-:W3:Y:S01]  /*f230*/  LDCU.64 UR8, c[0x0][0x910] ;  /* 0x00012200ff0877ac */ /* 0x000ee20008000a00 */
[----:B------:R-:W4:Y:S01]  /*f240*/  LDCU UR10, c[0x0][0x918] ;  /* 0x00012300ff0a77ac */ /* 0x000f220008000800 */
[----:B--2---:R-:W-:Y:S01]  /*f250*/  IMAD.U32 R0, RZ, RZ, UR6 ;  /* 0x00000006ff007e24 */ /* 0x004fe2000f8e00ff */
[----:B---3--:R-:W-:-:S04]  /*f260*/  UIMAD.WIDE.U32 UR16, UR12, UR9, URZ ;  /* 0x000000090c1072a5 */ /* 0x008fc8000f8e00ff */
[----:B------:R-:W-:Y:S01]  /*f270*/  IABS R0, R0 ;  /* 0x0000000000007213 */ /* 0x000fe20000000000 */
[----:B------:R-:W-:-:S03]  /*f280*/  UISETP.NE.AND UP2, UPT, UR8, 0x1, UPT ;  /* 0x000000010800788c */ /* 0x000fc6000bf45270 */
[----:B------:R-:W2:Y:S01]  /*f290*/  I2F.RP R2, R0 ;  /* 0x0000000000027306 */ /* 0x000ea20000209400 */
[----:B------:R-:W-:Y:S02]  /*f2a0*/  UMOV UR9, UR17 ;  /* 0x0000001100097c82 */ /* 0x000fe40008000000 */
[----:B----4-:R-:W-:-:S04]  /*f2b0*/  USHF.R.U32.HI UR9, URZ, UR10, UR9 ;  /* 0x0000000aff097299 */ /* 0x010fc80008011609 */
[----:B------:R-:W-:Y:S02]  /*f2c0*/  USEL UR9, UR12, UR9, !UP2 ;  /* 0x000000090c097287 */ /* 0x000fe4000d000000 */
[----:B------:R-:W-:Y:S02]  /*f2d0*/  UISETP.NE.AND UP2, UPT, UR6, URZ, UPT ;  /* 0x000000ff0600728c */ /* 0x000fe4000bf45270 */
[----:B------:R-:W-:Y:S01]  /*f2e0*/  UIADD3 UR9, UPT, UPT, -UR9, URZ, URZ ;  /* 0x000000ff09097290 */ /* 0x000fe2000fffe1ff */
[----:B--2---:R-:W2:Y:S03]  /*f2f0*/  MUFU.RCP R2, R2 ;  /* 0x0000000200027308 */ /* 0x004ea60000001000 */
[----:B------:R-:W-:-:S04]  /*f300*/  UIMAD UR12, UR8, UR9, UR12 ;  /* 0x00000009080c72a4 */ /* 0x000fc8000f8e020c */
[----:B------:R-:W-:-:S04]  /*f310*/  ULOP3.LUT UR8, UR12, UR6, URZ, 0x3c, !UPT ;  /* 0x000000060c087292 */ /* 0x000fc8000f8e3cff */
[----:B------:R-:W-:Y:S01]  /*f320*/  UISETP.GE.AND UP3, UPT, UR8, URZ, UPT ;  /* 0x000000ff0800728c */ /* 0x000fe2000bf66270 */
[----:B--2---:R-:W-:-:S04]  /*f330*/  IADD3 R2, PT, PT, R2, 0xffffffe, RZ ;  /* 0x0ffffffe02027810 */ /* 0x004fc80007ffe0ff */
[----:B------:R-:W2:Y:S02]  /*f340*/  F2I.FTZ.U32.TRUNC.NTZ R3, R2 ;  /* 0x0000000200037305 */ /* 0x000ea4000021f000 */
[----:B--2---:R-:W-:-:S05]  /*f350*/  IMAD.MOV R2, RZ, RZ, -R3 ;  /* 0x000000ffff027224 */ /* 0x004fca00078e0a03 */
[----:B------:R-:W-:Y:S01]  /*f360*/  MOV R6, R2 ;  /* 0x0000000200067202 */ /* 0x000fe20000000f00 */
[----:B------:R-:W-:-:S04]  /*f370*/  IMAD.U32 R2, RZ, RZ, UR12 ;  /* 0x0000000cff027e24 */ /* 0x000fc8000f8e00ff */
[----:B------:R-:W-:Y:S01]  /*f380*/  IMAD R6, R6, R0, RZ ;  /* 0x0000000006067224 */ /* 0x000fe200078e02ff */
[----:B------:R-:W-:Y:S01]  /*f390*/  IABS R5, R2 ;  /* 0x0000000200057213 */ /* 0x000fe20000000000 */
[----:B------:R-:W-:-:S05]  /*f3a0*/  HFMA2 R2, -RZ, RZ, 0, 0 ;  /* 0x00000000ff027431 */ /* 0x000fca00000001ff */
[----:B------:R-:W-:-:S04]  /*f3b0*/  IMAD.HI.U32 R2, R3, R6, R2 ;  /* 0x0000000603027227 */ /* 0x000fc800078e0002 */
[----:B------:R-:W-:-:S04]  /*f3c0*/  IMAD.MOV.U32 R3, RZ, RZ, R5 ;  /* 0x000000ffff037224 */ /* 0x000fc800078e0005 */
[----:B------:R-:W-:-:S05]  /*f3d0*/  IMAD.HI.U32 R2, R2, R3, RZ ;  /* 0x0000000302027227 */ /* 0x000fca00078e00ff */
[----:B------:R-:W-:-:S05]  /*f3e0*/  IADD3 R5, PT, PT, -R2, RZ, RZ ;  /* 0x000000ff02057210 */ /* 0x000fca0007ffe1ff */
[----:B------:R-:W-:-:S05]  /*f3f0*/  IMAD R3, R0, R5, R3 ;  /* 0x0000000500037224 */ /* 0x000fca00078e0203 */
[----:B------:R-:W-:-:S13]  /*f400*/  ISETP.GT.U32.AND P1, PT, R0, R3, PT ;  /* 0x000000030000720c */ /* 0x000fda0003f24070 */
[----:B------:R-:W-:Y:S01]  /*f410*/  @!P1 IMAD.IADD R3, R3, 0x1, -R0 ;  /* 0x0000000103039824 */ /* 0x000fe200078e0a00 */
[----:B------:R-:W-:-:S04]  /*f420*/  @!P1 IADD3 R2, PT, PT, R2, 0x1, RZ ;  /* 0x0000000102029810 */ /* 0x000fc80007ffe0ff */
[----:B------:R-:W-:-:S13]  /*f430*/  ISETP.GE.U32.AND P2, PT, R3, R0, PT ;  /* 0x000000000300720c */ /* 0x000fda0003f46070 */
[----:B------:R-:W-:-:S05]  /*f440*/  @P2 VIADD R2, R2, 0x1 ;  /* 0x0000000102022836 */ /* 0x000fca0000000000 */
[----:B------:R-:W-:-:S13]  /*f450*/  R2UR UR13, R2 ;  /* 0x00000000020d72ca */ /* 0x000fda00000e0000 */
[----:B------:R-:W-:Y:S02]  /*f460*/  @!UP3 UIADD3 UR13, UPT, UPT, -UR13, URZ, URZ ;  /* 0x000000ff0d0db290 */ /* 0x000fe4000fffe1ff */
[----:B------:R-:W-:-:S04]  /*f470*/  @!UP2 ULOP3.LUT UR13, URZ, UR6, URZ, 0x33, !UPT ;  /* 0x00000006ff0da292 */ /* 0x000fc8000f8e33ff */
[----:B------:R-:W-:-:S04]  /*f480*/  UIADD3 UR8, UPT, UPT, -UR13, URZ, URZ ;  /* 0x000000ff0d087290 */ /* 0x000fc8000fffe1ff */
[----:B------:R-:W-:Y:S01]  /*f490*/  UIMAD UR12, UR6, UR8, UR12 ;  /* 0x00000008060c72a4 */ /* 0x000fe2000f8e020c */
[----:B------:R-:W-:Y:S11]  /*f4a0*/  @!P3 BRA `(.L_x_264) ;  /* 0x000000000004b947 */ /* 0x000ff60003800000 */
[----:B-1----:R-:W-:Y:S05]  /*f4b0*/  BPT.TRAP 0x1 ;  /* 0x000000040000795c */ /* 0x002fea0000300000 */
.L_x_264:
[----:B-1----:R-:W-:Y:S05]  /*f4c0*/  BSYNC.RECONVERGENT B0 ;  /* 0x0000000000007941 */ /* 0x002fea0003800200 */
.L_x_263:
[----:B------:R-:W1:Y:S01]  /*f4d0*/  S2UR UR8, SR_CgaCtaId ;  /* 0x00000000000879c3 */ /* 0x000e620000008800 */
[----:B------:R-:W-:Y:S01]  /*f4e0*/  UMOV UR6, 0x400 ;  /* 0x0000040000067882 */ /* 0x000fe20000000000 */
[----:B------:R-:W-:Y:S02]  /*f4f0*/  SHF.L.U32 R0, R4, 0x1f, RZ ;  /* 0x0000001f04007819 */ /* 0x000fe400000006ff */
[----:B------:R-:W-:Y:S01]  /*f500*/  @!P0 MOV R2, 0x4000 ;  /* 0x0000400000028802 */ /* 0x000fe20000000f00 */
[----:B-1----:R-:W-:-:S09]  /*f510*/  ULEA UR8, UR8, UR6, 0x18 ;  /* 0x0000000608087291 */ /* 0x002fd2000f8ec0ff */
[----:B------:R-:W1:Y:S02]  /*f520*/  SYNCS.PHASECHK.TRANS64.TRYWAIT P1, [UR8+0x16010], R0 ;  /* 0x01601000ff0075a7 */ /* 0x000e640008021108 */
[----:B-1----:R-:W-:Y:S05]  /*f530*/  @!P1 BRA `(.L_x_265) ;  /* 0x0000003c00109947 */ /* 0x002fea0003800000 */
.L_x_424:
[----:B------:R2:W-:Y:S01]  /*f540*/  @!P0 SYNCS.ARRIVE.TRANS64 RZ, [UR8+0x16000], R2 ;  /* 0x01600002ffff89a7 */ /* 0x0005e20008000008 */
[----:B------:R-:W-:Y:S04]  /*f550*/  BSSY.RECONVERGENT B0, `(.L_x_266) ;  /* 0x0000003000007945 */ /* 0x000fe80003800200 */
[----:B------:R-:W-:Y:S05]  /*f560*/  @!P5 BRA `(.L_x_267) ;  /* 0x000000000004d947 */ /* 0x000fea0003800000 */
[----:B------:R-:W-:Y:S05]  /*f570*/  BPT.TRAP 0x1 ;  /* 0x000000040000795c */ /* 0x000fea0000300000 */
.L_x_267:
[----:B------:R-:W-:Y:S05]  /*f580*/  BSYNC.RECONVERGENT B0 ;  /* 0x0000000000007941 */ /* 0x000fea0003800200 */
.L_x_266:
[----:B------:R-:W3:Y:S01]  /*f590*/  S2R R6, SR_TID.X ;  /* 0x0000000000067919 */ /* 0x000ee20000002100 */
[----:B------:R-:W-:Y:S01]  /*f5a0*/  BSSY.RECONVERGENT B0, `(.L_x_268) ;  /* 0x0000005000007945 */ /* 0x000fe20003800200 */
[----:B---3--:R-:W-:-:S04]  /*f5b0*/  LOP3.LUT P2, RZ, R6, 0x1f, RZ, 0xc0, !PT ;  /* 0x0000001f06ff7812 */ /* 0x008fc8000784c0ff */
[----:B------:R-:W-:-:S13]  /*f5c0*/  PLOP3.LUT P2, PT, P2, P0, PT, 0x8f, 0xf8 ;  /* 0x0000000000f8781c */ /* 0x000fda0001741177 */
[----:B------:R-:W-:Y:S05]  /*f5d0*/  @P2 BRA `(.L_x_269) ;  /* 0x0000000000042947 */ /* 0x000fea0003800000 */
[----:B------:R-:W-:Y:S05]  /*f5e0*/  BPT.TRAP 0x1 ;  /* 0x000000040000795c */ /* 0x000fea0000300000 */
.L_x_269:
[----:B------:R-:W-:Y:S05]  /*f5f0*/  BSYNC.RECONVERGENT B0 ;  /* 0x0000000000007941 */ /* 0x000fea0003800200 */
.L_x_268:
[----:B------:R-:W-:Y:S02]  /*f600*/  UIADD3 UR18, UP2, UPT, UR4, 0x80, URZ ;  /* 0x0000008004127890 */ /* 0x000fe4000ff5e0ff */
[----:B------:R-:W-:Y:S02]  /*f610*/  UIADD3 UR9, UPT, UPT, UR8, 0x16000, URZ ;  /* 0x0001600008097890 */ /* 0x000fe4000fffe0ff */
[----:B------:R-:W-:Y:S01]  /*f620*/  UIADD3.X UR19, UPT, UPT, URZ, UR5, URZ, UP2, !UPT ;  /* 0x00000005ff137290 */ /* 0x000fe200097fe4ff */
[----:B------:R-:W-:Y:S01]  /*f630*/  UMOV UR16, 0x0 ;  /* 0x0000000000107882 */ /* 0x000fe20000000000 */
[----:B------:R-:W-:Y:S01]  /*f640*/  UMOV UR17, 0x10000000 ;  /* 0x1000000000117882 */ /* 0x000fe20000000000 */
[----:B------:R-:W-:-:S06]  /*f650*/  UMOV UR10, URZ ;  /* 0x000000ff000a7c82 */ /* 0x000fcc0008000000 */
[----:B------:R3:W-:Y:S02]  /*f660*/  UTMALDG.5D [UR8], [UR18], desc[UR16] ;  /* 0x00001008120075b4 */ /* 0x0007e40008021000 */
[----:B---3--:R-:W-:Y:S05]  /*f670*/  BRA.U !UP0, `(.L_x_270) ;  /* 0x0000000108047547 */ /* 0x008fea000b800000 */
[----:B------:R-:W-:Y:S05]  /*f680*/  BPT.TRAP 0x1 ;  /* 0x000000040000795c */ /* 0x000fea0000300000 */
.L_x_270:
[----:B------:R-:W-:Y:S01]  /*f690*/  ULEA UR17, UR22, UR8, 0x3 ;  /* 0x0000000816117291 */ /* 0x000fe2000f8e18ff */
[----:B--2---:R-:W-:Y:S01]  /*f6a0*/  IMAD.U32 R2, RZ, RZ, UR15 ;  /* 0x0000000fff027e24 */ /* 0x004fe2000f8e00ff */
[----:B-1----:R-:W-:-:S04]  /*f6b0*/  @!P0 MOV R3, 0x2000 ;  /* 0x0000200000038802 */ /* 0x002fc80000000f00 */
[----:B------:R-:W-:-:S04]  /*f6c0*/  SHF.L.U32 R2, R2, 0x1f, RZ ;  /* 0x0000001f02027819 */ /* 0x000fc800000006ff */
[----:B------:R-:W1:Y:S02]  /*f6d0*/  SYNCS.PHASECHK.TRANS64.TRYWAIT P1, [UR17+0x16038], R2 ;  /* 0x01603802ff0075a7 */ /* 0x000e640008021111 */
[----:B-1----:R-:W-:Y:S05]  /*f6e0*/  @!P1 BRA `(.L_x_271) ;  /* 0x0000003800bc9947 */ /* 0x002fea0003800000 */
.L_x_426:
[----:B------:R2:W-:Y:S01]  /*f6f0*/  @!P0 SYNCS.ARRIVE.TRANS64 RZ, [UR17+0x16020], R3 ;  /* 0x01602003ffff89a7 */ /* 0x0005e20008000011 */
[----:B------:R-:W-:Y:S05]  /*f700*/  BRA.U !UP1, `(.L_x_272) ;  /* 0x0000000109047547 */ /* 0x000fea000b800000 */
[----:B------:R-:W-:Y:S05]  /*f710*/  BPT.TRAP 0x1 ;  /* 0x000000040000795c */ /* 0x000fea0000300000 */
.L_x_272:
[----:B--2---:R-:W-:Y:S01]  /*f720*/  LOP3.LUT P1, R3, R6, 0x1f, RZ, 0xc0, !PT ;  /* 0x0000001f06037812 */ /* 0x004fe2000782c0ff */
[----:B------:R-:W-:Y:S03]  /*f730*/  BSSY.RECONVERGENT B0, `(.L_x_273) ;  /* 0x0000004000007945 */ /* 0x000fe60003800200 */
[----:B------:R-:W-:-:S13]  /*f740*/  PLOP3.LUT P1, PT, P1, P0, PT, 0x8f, 0xf8 ;  /* 0x0000000000f8781c */ /* 0x000fda0000f21177 */
[----:B------:R-:W-:Y:S05]  /*f750*/  @P1 BRA `(.L_x_274) ;  /* 0x0000000000041947 */ /* 0x000fea0003800000 */
[----:B------:R-:W-:Y:S05]  /*f760*/  BPT.TRAP 0x1 ;  /* 0x000000040000795c */ /* 0x000fea0000300000 */
.L_x_274:
[----:B------:R-:W-:Y:S05]  /*f770*/  BSYNC.RECONVERGENT B0 ;  /* 0x0000000000007941 */ /* 0x000fea0003800200 */
.L_x_273:
[----:B------:R-:W-:Y:S01]  /*f780*/  ULEA UR16, UR22, UR8, 0xd ;  /* 0x0000000816107291 */ /* 0x000fe2000f8e68ff */
[----:B------:R-:W-:Y:S01]  /*f790*/  BSSY.RECONVERGENT B0, `(.L_x_275) ;  /* 0x0000013000007945 */ /* 0x000fe20003800200 */
[----:B------:R-:W-:Y:S02]  /*f7a0*/  UIADD3 UR26, UP2, UPT, UR4, 0x180, URZ ;  /* 0x00000180041a7890 */ /* 0x000fe4000ff5e0ff */
[----:B------:R-:W-:Y:S02]  /*f7b0*/  UIADD3 UR6, UPT, UPT, UR22, 0x1, URZ ;  /* 0x0000000116067890 */ /* 0x000fe4000fffe0ff */
[----:B------:R-:W-:Y:S02]  /*f7c0*/  UIADD3 UR17, UPT, UPT, UR17, 0x16020, URZ ;  /* 0x0001602011117890 */ /* 0x000fe4000fffe0ff */
[----:B------:R-:W-:Y:S02]  /*f7d0*/  UIADD3 UR16, UPT, UPT, UR16, 0x8000, URZ ;  /* 0x0000800010107890 */ /* 0x000fe4000fffe0ff */
[----:B------:R-:W-:-:S02]  /*f7e0*/  UIADD3.X UR27, UPT, UPT, URZ, UR5, URZ, UP2, !UPT ;  /* 0x00000005ff1b7290 */ /* 0x000fc400097fe4ff */
[----:B------:R-:W-:Y:S01]  /*f7f0*/  UISETP.NE.AND UP2, UPT, UR6, 0x3, UPT ;  /* 0x000000030600788c */ /* 0x000fe2000bf45270 */
[----:B------:R-:W-:Y:S01]  /*f800*/  UMOV UR24, 0x0 ;  /* 0x0000000000187882 */ /* 0x000fe20000000000 */
[----:B------:R-:W-:Y:S02]  /*f810*/  UMOV UR25, 0x10000000 ;  /* 0x1000000000197882 */ /* 0x000fe40000000000 */
[----:B------:R-:W-:Y:S01]  /*f820*/  USEL UR9, URZ, 0x1, UP2 ;  /* 0x00000001ff097887 */ /* 0x000fe20009000000 */
[----:B------:R-:W-:Y:S01]  /*f830*/  UMOV UR18, URZ ;  /* 0x000000ff00127c82 */ /* 0x000fe20008000000 */
[----:B------:R-:W-:Y:S01]  /*f840*/  UMOV UR19, URZ ;  /* 0x000000ff00137c82 */ /* 0x000fe20008000000 */
[----:B------:R-:W-:Y:S01]  /*f850*/  UMOV UR20, UR13 ;  /* 0x0000000d00147c82 */ /* 0x000fe20008000000 */
[----:B------:R-:W-:Y:S01]  /*f860*/  UMOV UR21, UR14 ;  /* 0x0000000e00157c82 */ /* 0x000fe20008000000 */
[----:B------:R-:W-:Y:S01]  /*f870*/  USEL UR6, UR6, URZ, UP2 ;  /* 0x000000ff06067287 */ /* 0x000fe20009000000 */
[----:B------:R2:W-:Y:S01]  /*f880*/  UTMALDG.4D [UR16], [UR26], desc[UR24] ;  /* 0x000018101a0075b4 */ /* 0x0005e20008019000 */
[----:B------:R-:W-:Y:S01]  /*f890*/  ULOP3.LUT UR15, UR15, UR9, URZ, 0x3c, !UPT ;  /* 0x000000090f0f7292 */ /* 0x000fe2000f8e3cff */
[----:B--2---:R-:W-:Y:S06]  /*f8a0*/  @!P3 BRA `(.L_x_276) ;  /* 0x000000000004b947 */ /* 0x004fec0003800000 */
[----:B------:R-:W-:Y:S05]  /*f8b0*/  BPT.TRAP 0x1 ;  /* 0x000000040000795c */ /* 0x000fea0000300000 */
.L_x_276:
[----:B------:R-:W-:Y:S05]  /*f8c0*/  BSYNC.RECONVERGENT B0 ;  /* 0x0000000000007941 */ /* 0x000fea0003800200 */
.L_x_275:
[----:B------:R-:W2:Y:S01]  /*f8d0*/  SYNCS.PHASECHK.TRANS64.TRYWAIT P1, [UR8+0x16018], R0 ;  /* 0x01601800ff0075a7 */ /* 0x000ea20008021108 */
[----:B-1----:R-:W-:Y:S01]  /*f8e0*/  @!P0 MOV R2, 0x4000 ;  /* 0x0000400000028802 */ /* 0x002fe20000000f00 */
[----:B--2---:R-:W-:Y:S06]  /*f8f0*/  @!P1 BRA `(.L_x_277) ;  /* 0x0000003800509947 */ /* 0x004fec0003800000 */
.L_x_428:
[----:B------:R2:W-:Y:S01]  /*f900*/  @!P0 SYNCS.ARRIVE.TRANS64 RZ, [UR8+0x16008], R2 ;  /* 0x01600802ffff89a7 */ /* 0x0005e20008000008 */
[----:B------:R-:W-:Y:S04]  /*f910*/  BSSY.RECONVERGENT B0, `(.L_x_278) ;  /* 0x0000003000007945 */ /* 0x000fe80003800200 */
[----:B------:R-:W-:Y:S05]  /*f920*/  @!P5 BRA `(.L_x_279) ;  /* 0x000000000004d947 */ /* 0x000fea0003800000 */
[----:B------:R-:W-:Y:S05]  /*f930*/  BPT.TRAP 0x1 ;  /* 0x000000040000795c */ /* 0x000fea0000300000 */
.L_x_279:
[----:B------:R-:W-:Y:S05]  /*f940*/  BSYNC.RECONVERGENT B0 ;  /* 0x0000000000007941 */ /* 0x000fea0003800200 */
.L_x_278:
[----:B------:R-:W-:Y:S01]  /*f950*/  ISETP.EQ.OR P1, PT, R3, RZ, P0 ;  /* 0x000000ff0300720c */ /* 0x000fe20000722670 */
[----:B------:R-:W-:-:S12]  /*f960*/  BSSY.RECONVERGENT B0, `(.L_x_280) ;  /* 0x0000003000007945 */ /* 0x000fd80003800200 */
[----:B------:R-:W-:Y:S05]  /*f970*/  @P1 BRA `(.L_x_281) ;  /* 0x0000000000041947 */ /* 0x000fea0003800000 */
[----:B------:R-:W-:Y:S05]  /*f980*/  BPT.TRAP 0x1 ;  /* 0x000000040000795c */ /* 0x000fea0000300000 */
.L_x_281:
[----:B------:R-:W-:Y:S05]  /*f990*/  BSYNC.RECONVERGENT B0 ;  /* 0x0000000000007941 */ /* 0x000fea0003800200 */
.L_x_280:
[----:B------:R-:W-:Y:S02]  /*f9a0*/  UIADD3 UR10, UP2, UPT, UR4, 0x80, URZ ;  /* 0x00000080040a7890 */ /* 0x000fe4000ff5e0ff */
[----:B------:R-:W-:Y:S02]  /*f9b0*/  UIADD3 UR19, UPT, UPT, UR11, 0x80, URZ ;  /* 0x000000800b137890 */ /* 0x000fe4000fffe0ff */
[----:B------:R-:W-:Y:S02]  /*f9c0*/  UIADD3 UR16, UPT, UPT, UR8, 0x4000, URZ ;  /* 0x0000400008107890 */ /* 0x000fe4000fffe0ff */
[----:B------:R-:W-:Y:S02]  /*f9d0*/  UIADD3 UR17, UPT, UPT, UR8, 0x16008, URZ ;  /* 0x0001600808117890 */ /* 0x000fe4000fffe0ff */
[----:B------:R-:W-:Y:S01]  /*f9e0*/  UIADD3.X UR11, UPT, UPT, URZ, UR5, URZ, UP2, !UPT ;  /* 0x00000005ff0b7290 */ /* 0x000fe200097fe4ff */
[----:B------:R-:W-:Y:S01]  /*f9f0*/  UMOV UR24, 0x0 ;  /* 0x0000000000187882 */ /* 0x000fe20000000000 */
[----:B------:R-:W-:Y:S01]  /*fa00*/  UMOV UR25, 0x10000000 ;  /* 0x1000000000197882 */ /* 0x000fe20000000000 */
[----:B------:R-:W-:Y:S01]  /*fa10*/  UMOV UR18, URZ ;  /* 0x000000ff00127c82 */ /* 0x000fe20008000000 */
[----:B------:R-:W-:Y:S01]  /*fa20*/  UMOV UR20, UR12 ;  /* 0x0000000c00147c82 */ /* 0x000fe20008000000 */
[----:B------:R-:W-:Y:S01]  /*fa30*/  UMOV UR21, UR13 ;  /* 0x0000000d00157c82 */ /* 0x000fe20008000000 */
[----:B------:R-:W-:-:S03]  /*fa40*/  UMOV UR22, UR14 ;  /* 0x0000000e00167c82 */ /* 0x000fc60008000000 */
[----:B------:R3:W-:Y:S02]  /*fa50*/  UTMALDG.5D [UR16], [UR10], desc[UR24] ;  /* 0x000018100a0075b4 */ /* 0x0007e40008021000 */
[----:B---3--:R-:W-:Y:S05]  /*fa60*/  BRA.U !UP0, `(.L_x_282) ;  /* 0x0000000108047547 */ /* 0x008fea000b800000 */
[----:B------:R-:W-:Y:S05]  /*fa70*/  BPT.TRAP 0x1 ;  /* 0x000000040000795c */ /* 0x000fea0000300000 */
.L_x_282:
[----:B------:R-:W-:Y:S01]  /*fa80*/  ULEA UR17, UR6, UR8, 0x3 ;  /* 0x0000000806117291 */ /* 0x000fe2000f8e18ff */
[----:B-1----:R-:W-:Y:S01]  /*fa90*/  IMAD.U32 R0, RZ, RZ, UR15 ;  /* 0x0000000fff007e24 */ /* 0x002fe2000f8e00ff */
[----:B--2---:R-:W-:-:S04]  /*faa0*/  @!P0 MOV R2, 0x2000 ;  /* 0x0000200000028802 */ /* 0x004fc80000000f00 */
[----:B------:R-:W-:-:S04]  /*fab0*/  SHF.L.U32 R0, R0, 0x1f, RZ ;  /* 0x0000001f00007819 */ /* 0x000fc800000006ff */
[----:B------:R-:W1:Y:S02]  /*fac0*/  SYNCS.PHASECHK.TRANS64.TRYWAIT P1, [UR17+0x16038], R0 ;  /* 0x01603800ff0075a7 */ /* 0x000e640008021111 */
[----:B-1----:R-:W-:Y:S05]  /*fad0*/  @!P1 BRA `(.L_x_283) ;  /* 0x0000003400f09947 */ /* 0x002fea0003800000 */
.L_x_430:
[----:B------:R2:W-:Y:S01]  /*fae0*/  @!P0 SYNCS.ARRIVE.TRANS64 RZ, [UR17+0x16020], R2 ;  /* 0x01602002ffff89a7 */ /* 0x0005e20008000011 */
[----:B------:R-:W-:Y:S05]  /*faf0*/  BRA.U !UP1, `(.L_x_284) ;  /* 0x0000000109047547 */ /* 0x000fea000b800000 */
[----:B------:R-:W-:Y:S05]  /*fb00*/  BPT.TRAP 0x1 ;  /* 0x000000040000795c */ /* 0x000fea0000300000 */
.L_x_284:
[----:B------:R-:W-:Y:S04]  /*fb10*/  BSSY.RECONVERGENT B0, `(.L_x_285) ;  /* 0x0000003000007945 */ /* 0x000fe80003800200 */
[----:B------:R-:W-:Y:S05]  /*fb20*/  @P2 BRA `(.L_x_286) ;  /* 0x0000000000042947 */ /* 0x000fea0003800000 */
[----:B------:R-:W-:Y:S05]  /*fb30*/  BPT.TRAP 0x1 ;  /* 0x000000040000795c */ /* 0x000fea0000300000 */
.L_x_286:
[----:B------:R-:W-:Y:S05]  /*fb40*/  BSYNC.RECONVERGENT B0 ;  /* 0x0000000000007941 */ /* 0x000fea0003800200 */
.L_x_285:
[----:B------:R-:W-:Y:S01]  /*fb50*/  ULEA UR16, UR6, UR8, 0xd ;  /* 0x0000000806107291 */ /* 0x000fe2000f8e68ff */
[----:B------:R-:W-:Y:S01]  /*fb60*/  LOP3.LUT R4, R4, 0x1, RZ, 0x3c, !PT ;  /* 0x0000000104047812 */ /* 0x000fe200078e3cff */
[----:B------:R-:W-:Y:S02]  /*fb70*/  UIADD3 UR24, UP2, UPT, UR4, 0x280, URZ ;  /* 0x0000028004187890 */ /* 0x000fe4000ff5e0ff */
[----:B------:R-:W-:Y:S02]  /*fb80*/  UIADD3 UR17, UPT, UPT, UR17, 0x16020, URZ ;  /* 0x0001602011117890 */ /* 0x000fe4000fffe0ff */
[----:B------:R-:W-:Y:S02]  /*fb90*/  UIADD3 UR16, UPT, UPT, UR16, 0x8000, URZ ;  /* 0x0000800010107890 */ /* 0x000fe4000fffe0ff */
[----:B------:R-:W-:Y:S01]  /*fba0*/  UIADD3.X UR25, UPT, UPT, URZ, UR5, URZ, UP2, !UPT ;  /* 0x00000005ff197290 */ /* 0x000fe200097fe4ff */
[----:B------:R-:W-:Y:S01]  /*fbb0*/  UMOV UR10, 0x0 ;  /* 0x00000000000a7882 */ /* 0x000fe20000000000 */
[----:B------:R-:W-:Y:S01]  /*fbc0*/  UMOV UR11, 0x10000000 ;  /* 0x10000000000b7882 */ /* 0x000fe20000000000 */
[----:B------:R-:W-:Y:S01]  /*fbd0*/  UMOV UR18, URZ ;  /* 0x000000ff00127c82 */ /* 0x000fe20008000000 */
[----:B------:R-:W-:Y:S01]  /*fbe0*/  UMOV UR19, URZ ;  /* 0x000000ff00137c82 */ /* 0x000fe20008000000 */
[----:B------:R-:W-:Y:S01]  /*fbf0*/  UMOV UR20, UR13 ;  /* 0x0000000d00147c82 */ /* 0x000fe20008000000 */
[----:B------:R-:W-:Y:S01]  /*fc00*/  UMOV UR21, UR14 ;  /* 0x0000000e00157c82 */ /* 0x000fe20008000000 */
[----:B------:R-:W-:-:S02]  /*fc10*/  UIADD3 UR6, UPT, UPT, UR6, 0x1, URZ ;  /* 0x0000000106067890 */ /* 0x000fc4000fffe0ff */
[----:B------:R3:W-:Y:S02]  /*fc20*/  UTMALDG.4D [UR16], [UR24], desc[UR10] ;  /* 0x00000a10180075b4 */ /* 0x0007e40008019000 */
[----:B------:R-:W-:-:S04]  /*fc30*/  UISETP.NE.AND UP2, UPT, UR6, 0x3, UPT ;  /* 0x000000030600788c */ /* 0x000fc8000bf45270 */
[----:B------:R-:W-:Y:S02]  /*fc40*/  USEL UR9, URZ, 0x1, UP2 ;  /* 0x00000001ff097887 */ /* 0x000fe40009000000 */
[----:B------:R-:W-:Y:S02]  /*fc50*/  USEL UR22, UR6, URZ, UP2 ;  /* 0x000000ff06167287 */ /* 0x000fe40009000000 */
[----:B------:R-:W-:Y:S02]  /*fc60*/  UISETP.GE.AND UP2, UPT, UR7, 0x41, UPT ;  /* 0x000000410700788c */ /* 0x000fe4000bf46270 */
[----:B------:R-:W-:-:S07]  /*fc70*/  ULOP3.LUT UR15, UR15, UR9, URZ, 0x3c, !UPT ;  /* 0x000000090f0f7292 */ /* 0x000fce000f8e3cff */
[----:B---3--:R-:W-:Y:S05]  /*fc80*/  BRA.U !UP2, `(.L_x_262) ;  /* 0x0000001d0a7c7547 */ /* 0x008fea000b800000 */
[----:B------:R-:W-:-:S04]  /*fc90*/  UIADD3 UR7, UPT, UPT, UR7, 0x3f, URZ ;  /* 0x0000003f07077890 */ /* 0x000fc8000fffe0ff */
[----:B------:R-:W-:-:S04]  /*fca0*/  USHF.R.S32.HI UR6, URZ, 0x1f, UR7 ;  /* 0x0000001fff067899 */ /* 0x000fc80008011407 */
[----:B------:R-:W-:-:S04]  /*fcb0*/  ULEA.HI UR7, UR6, UR7, URZ, 0x6 ;  /* 0x0000000706077291 */ /* 0x000fc8000f8f30ff */
[----:B------:R-:W-:-:S04]  /*fcc0*/  USHF.R.S32.HI UR7, URZ, 0x6, UR7 ;  /* 0x00000006ff077899 */ /* 0x000fc80008011407 */
[----:B------:R-:W-:-:S04]  /*fcd0*/  UISETP.LT.AND UP2, UPT, UR7, 0x2, UPT ;  /* 0x000000020700788c */ /* 0x000fc8000bf41270 */
[----:B------:R-:W-:-:S04]  /*fce0*/  USEL UR6, UR7, 0x2, UP2 ;  /* 0x0000000207067887 */ /* 0x000fc80009000000 */
[----:B------:R-:W-:-:S04]  /*fcf0*/  UIADD3 UR6, UPT, UPT, UR7, -UR6, URZ ;  /* 0x8000000607067290 */ /* 0x000fc8000fffe0ff */
[----:B------:R-:W-:Y:S02]  /*fd00*/  UISETP.GE.U32.AND UP2, UPT, UR6, 0x3, UPT ;  /* 0x000000030600788c */ /* 0x000fe4000bf46070 */
[----:B------:R-:W-:-:S03]  /*fd10*/  UIADD3 UR9, UPT, UPT, UR6, 0x1, URZ ;  /* 0x0000000106097890 */ /* 0x000fc6000fffe0ff */
[----:B------:R-:W-:Y:S01]  /*fd20*/  UMOV UR6, 0x1 ;  /* 0x0000000100067882 */ /* 0x000fe20000000000 */
[----:B------:R-:W-:-:S03]  /*fd30*/  ULOP3.LUT UR7, UR9, 0x3, URZ, 0xc0, !UPT ;  /* 0x0000000309077892 */ /* 0x000fc6000f8ec0ff */
[----:B------:R-:W-:Y:S09]  /*fd40*/  BRA.U !UP2, `(.L_x_287) ;  /* 0x000000110a307547 */ /* 0x000ff2000b800000 */
[----:B------:R-:W-:Y:S01]  /*fd50*/  ULOP3.LUT UR9, UR9, 0xfffffffc, URZ, 0xc0, !UPT ;  /* 0xfffffffc09097892 */ /* 0x000fe2000f8ec0ff */
[----:B------:R-:W-:-:S11]  /*fd60*/  UMOV UR6, 0x1 ;  /* 0x0000000100067882 */ /* 0x000fd60000000000 */
.L_x_328:
[----:B------:R-:W-:Y:S05]  /*fd70*/  BRA.U !UP0, `(.L_x_288) ;  /* 0x0000000108047547 */ /* 0x000fea000b800000 */
[----:B------:R-:W-:Y:S05]  /*fd80*/  BPT.TRAP 0x1 ;  /* 0x000000040000795c */ /* 0x000fea0000300000 */
.L_x_288:
[----:B------:R-:W3:Y:S01]  /*fd90*/  S2UR UR8, SR_CgaCtaId ;  /* 0x00000000000879c3 */ /* 0x000ee20000008800 */
[----:B------:R-:W-:Y:S01]  /*fda0*/  UMOV UR10, 0x400 ;  /* 0x00000400000a7882 */ /* 0x000fe20000000000 */
[----:B-1----:R-:W-:Y:S01]  /*fdb0*/  IMAD.U32 R0, RZ, RZ, UR15 ;  /* 0x0000000fff007e24 */ /* 0x002fe2000f8e00ff */
[----:B--2---:R-:W-:-:S04]  /*fdc0*/  @!P0 MOV R2, 0x2000 ;  /* 0x0000200000028802 */ /* 0x004fc80000000f00 */
[----:B------:R-:W-:Y:S01]  /*fdd0*/  SHF.L.U32 R0, R0, 0x1f, RZ ;  /* 0x0000001f00007819 */ /* 0x000fe200000006ff */
[----:B---3--:R-:W-:-:S04]  /*fde0*/  ULEA UR8, UR8, UR10, 0x18 ;  /* 0x0000000a08087291 */ /* 0x008fc8000f8ec0ff */
[----:B------:R-:W-:-:S09]  /*fdf0*/  ULEA UR17, UR22, UR8, 0x3 ;  /* 0x0000000816117291 */ /* 0x000fd2000f8e18ff */
[----:B------:R-:W1:Y:S02]  /*fe00*/  SYNCS.PHASECHK.TRANS64.TRYWAIT P1, [UR17+0x16038], R0 ;  /* 0x01603800ff0075a7 */ /* 0x000e640008021111 */
[----:B-1----:R-:W-:Y:S05]  /*fe10*/  @!P1 BRA `(.L_x_289) ;  /* 0x0000003400389947 */ /* 0x002fea0003800000 */
.L_x_432:
[----:B------:R2:W-:Y:S01]  /*fe20*/  @!P0 SYNCS.ARRIVE.TRANS64 RZ, [UR17+0x16020], R2 ;  /* 0x01602002ffff89a7 */ /* 0x0005e20008000011 */
[----:B------:R-:W-:Y:S05]  /*fe30*/  BRA.U !UP1, `(.L_x_290) ;  /* 0x0000000109047547 */ /* 0x000fea000b800000 */
[----:B------:R-:W-:Y:S05]  /*fe40*/  BPT.TRAP 0x1 ;  /* 0x000000040000795c */ /* 0x000fea0000300000 */
.L_x_290:
[----:B-1----:R-:W1:Y:S01]  /*fe50*/  S2R R0, SR_TID.X ;  /* 0x0000000000007919 */ /* 0x002e620000002100 */
[----:B------:R-:W-:Y:S01]  /*fe60*/  BSSY.RECONVERGENT B0, `(.L_x_291) ;  /* 0x0000005000007945 */ /* 0x000fe20003800200 */
[----:B-1----:R-:W-:-:S04]  /*fe70*/  LOP3.LUT P2, RZ, R0, 0x1f, RZ, 0xc0, !PT ;  /* 0x0000001f00ff7812 */ /* 0x002fc8000784c0ff */
[----:B------:R-:W-:-:S13]  /*fe80*/  PLOP3.LUT P2, PT, P2, P0, PT, 0x8f, 0xf8 ;  /* 0x0000000000f8781c */ /* 0x000fda0001741177 */
[----:B------:R-:W-:Y:S05]  /*fe90*/  @P2 BRA `(.L_x_292) ;  /* 0x0000000000042947 */ /* 0x000fea0003800000 */
[----:B------:R-:W-:Y:S05]  /*fea0*/  BPT.TRAP 0x1 ;  /* 0x000000040000795c */ /* 0x000fea0000300000 */
.L_x_292:
[----:B------:R-:W-:Y:S05]  /*feb0*/  BSYNC.RECONVERGENT B0 ;  /* 0x0000000000007941 */ /* 0x000fea0003800200 */
.L_x_291:
[----:B------:R-:W-:Y:S02]  /*fec0*/  ULEA UR16, UR22, UR8, 0xd ;  /* 0x0000000816107291 */ /* 0x000fe4000f8e68ff */
[----:B------:R-:W-:Y:S02]  /*fed0*/  UIADD3 UR24, UP2, UPT, UR4, 0x180, URZ ;  /* 0x0000018004187890 */ /* 0x000fe4000ff5e0ff */
[----:B------:R-:W-:Y:S02]  /*fee0*/  USHF.L.U32 UR19, UR6, 0x6, URZ ;  /* 0x0000000606137899 */ /* 0x000fe400080006ff */
        /* <DEDUP_REMOVED lines=8> */
[----:B------:R-:W-:-:S03]  /*ff70*/  UIADD3 UR22, UPT, UPT, UR22, 0x1, URZ ;  /* 0x0000000116167890 */ /* 0x000fc6000fffe0ff */
[----:B------:R1:W-:Y:S01]  /*ff80*/  UTMALDG.4D [UR16], [UR24], desc[UR10] ;  /* 0x00000a10180075b4 */ /* 0x0003e20008019000 */
[----:B------:R-:W-:-:S04]  /*ff90*/  UISETP.NE.AND UP2, UPT, UR22, 0x3, UPT ;  /* 0x000000031600788c */ /* 0x000fc8000bf45270 */
[----:B------:R-:W-:Y:S02]  /*ffa0*/  USEL UR12, URZ, 0x1, UP2 ;  /* 0x00000001ff0c7887 */ /* 0x000fe40009000000 */
[----:B------:R-:W-:Y:S02]  /*ffb0*/  USEL UR22, UR22, URZ, UP2 ;  /* 0x000000ff16167287 */ /* 0x000fe40009000000 */
[----:B------:R-:W-:Y:S01]  /*ffc0*/  ULOP3.LUT UR15, UR15, UR12, URZ, 0x3c, !UPT ;  /* 0x0000000c0f0f7292 */ /* 0x000fe2000f8e3cff */
[----:B-1----:R-:W-:Y:S11]  /*ffd0*/  BRA.U !UP0, `(.L_x_293) ;  /* 0x0000000108047547 */ /* 0x002ff6000b800000 */
[----:B------:R-:W-:Y:S05]  /*ffe0*/  BPT.TRAP 0x1 ;  /* 0x000000040000795c */ /* 0x000fea0000300000 */
.L_x_293:
[----:B------:R-:W-:Y:S01]  /*fff0*/  ULEA UR17, UR22, UR8, 0x3 ;  /* 0x0000000816117291 */ /* 0x000fe2000f8e18ff */
[----:B------:R-:W-:Y:S01]  /*10000*/  IMAD.U32 R0, RZ, RZ, UR15 ;  /* 0x0000000fff007e24 */ /* 0x000fe2000f8e00ff */
[----:B--2---:R-:W-:-:S04]  /*10010*/  @!P0 MOV R2, 0x2000 ;  /* 0x0000200000028802 */ /* 0x004fc80000000f00 */
[----:B------:R-:W-:-:S04]  /*10020*/  SHF.L.U32 R0, R0, 0x1f, RZ ;  /* 0x0000001f00007819 */ /* 0x000fc800000006ff */
[----:B------:R-:W1:Y:S02]  /*10030*/  SYNCS.PHASECHK.TRANS64.TRYWAIT P1, [UR17+0x16038], R0 ;  /* 0x01603800ff0075a7 */ /* 0x000e640008021111 */
[----:B-1----:R-:W-:Y:S05]  /*10040*/  @!P1 BRA `(.L_x_294) ;  /* 0x0000003000c49947 */ /* 0x002fea0003800000 */
.L_x_434:
[----:B------:R2:W-:Y:S01]  /*10050*/  @!P0 SYNCS.ARRIVE.TRANS64 RZ, [UR17+0x16020], R2 ;  /* 0x01602002ffff89a7 */ /* 0x0005e20008000011 */
[----:B------:R-:W-:Y:S05]  /*10060*/  BRA.U !UP1, `(.L_x_295) ;  /* 0x0000000109047547 */ /* 0x000fea000b800000 */
[----:B------:R-:W-:Y:S05]  /*10070*/  BPT.TRAP 0x1 ;  /* 0x000000040000795c */ /* 0x000fea0000300000 */
.L_x_295:
[----:B------:R-:W-:Y:S04]  /*10080*/  BSSY.RECONVERGENT B0, `(.L_x_296) ;  /* 0x0000003000007945 */ /* 0x000fe80003800200 */
[----:B------:R-:W-:Y:S05]  /*10090*/  @P2 BRA `(.L_x_297) ;  /* 0x0000000000042947 */ /* 0x000fea0003800000 */
[----:B------:R-:W-:Y:S05]  /*100a0*/  BPT.TRAP 0x1 ;  /* 0x000000040000795c */ /* 0x000fea0000300000 */
.L_x_297:
[----:B------:R-:W-:Y:S05]  /*100b0*/  BSYNC.RECONVERGENT B0 ;  /* 0x0000000000007941 */ /* 0x000fea0003800200 */
.L_x_296:
        /* <DEDUP_REMOVED lines=17> */
[----:B---3--:R-:W-:Y:S11]  /*101d0*/  BRA.U !UP0, `(.L_x_298) ;  /* 0x0000000108047547 */ /* 0x008ff6000b800000 */
[----:B------:R-:W-:Y:S05]  /*101e0*/  BPT.TRAP 0x1 ;  /* 0x000000040000795c */ /* 0x000fea0000300000 */
.L_x_298:
[----:B------:R-:W-:Y:S01]  /*101f0*/  ULEA UR17, UR22, UR8, 0x3 ;  /* 0x0000000816117291 */ /* 0x000fe2000f8e18ff */
[----:B-1----:R-:W-:Y:S01]  /*10200*/  IMAD.U32 R0, RZ, RZ, UR15 ;  /* 0x0000000fff007e24 */ /* 0x002fe2000f8e00ff */
[----:B--2---:R-:W-:-:S04]  /*10210*/  @!P0 MOV R2, 0x2000 ;  /* 0x0000200000028802 */ /* 0x004fc80000000f00 */
[----:B------:R-:W-:-:S04]  /*10220*/  SHF.L.U32 R0, R0, 0x1f, RZ ;  /* 0x0000001f00007819 */ /* 0x000fc800000006ff */
[----:B------:R-:W1:Y:S02]  /*10230*/  SYNCS.PHASECHK.TRANS64.TRYWAIT P1, [UR17+0x16038], R0 ;  /* 0x01603800ff0075a7 */ /* 0x000e640008021111 */
[----:B-1----:R-:W-:Y:S05]  /*10240*/  @!P1 BRA `(.L_x_299) ;  /* 0x00000030005c9947 */ /* 0x002fea0003800000 */
.L_x_436:
[----:B------:R2:W-:Y:S01]  /*10250*/  @!P0 SYNCS.ARRIVE.TRANS64 RZ, [UR17+0x16020], R2 ;  /* 0x01602002ffff89a7 */ /* 0x0005e20008000011 */
[----:B------:R-:W-:Y:S05]  /*10260*/  BRA.U !UP1, `(.L_x_300) ;  /* 0x0000000109047547 */ /* 0x000fea000b800000 */
[----:B------:R-:W-:Y:S05]  /*10270*/  BPT.TRAP 0x1 ;  /* 0x000000040000795c */ /* 0x000fea0000300000 */
.L_x_300:
[----:B------:R-:W-:Y:S04]  /*10280*/  BSSY.RECONVERGENT B0, `(.L_x_301) ;  /* 0x0000003000007945 */ /* 0x000fe80003800200 */
[----:B------:R-:W-:Y:S05]  /*10290*/  @P2 BRA `(.L_x_302) ;  /* 0x0000000000042947 */ /* 0x000fea0003800000 */
[----:B------:R-:W-:Y:S05]  /*102a0*/  BPT.TRAP 0x1 ;  /* 0x000000040000795c */ /* 0x000fea0000300000 */
.L_x_302:
[----:B------:R-:W-:Y:S05]  /*102b0*/  BSYNC.RECONVERGENT B0 ;  /* 0x0000000000007941 */ /* 0x000fea0003800200 */
.L_x_301:
[----:B------:R-:W-:Y:S02]  /*102c0*/  ULEA UR16, UR22, UR8, 0xd ;  /* 0x0000000816107291 */ /* 0x000fe4000f8e68ff */
[----:B------:R-:W-:Y:S02]  /*102d0*/  UIADD3 UR24, UP2, UPT, UR4, 0x180, URZ ;  /* 0x0000018004187890 */ /* 0x000fe4000ff5e0ff */
[----:B------:R-:W-:Y:S02]  /*102e0*/  ULEA UR19, UR6, 0x40, 0x6 ;  /* 0x0000004006137891 */ /* 0x000fe4000f8e30ff */
        /* <DEDUP_REMOVED lines=16> */
.L_x_303:
[----:B------:R-:W-:Y:S01]  /*103f0*/  ULEA UR17, UR22, UR8, 0x3 ;  /* 0x0000000816117291 */ /* 0x000fe2000f8e18ff */
[----:B-1----:R-:W-:Y:S01]  /*10400*/  IMAD.U32 R0, RZ, RZ, UR15 ;  /* 0x0000000fff007e24 */ /* 0x002fe2000f8e00ff */
[----:B--2---:R-:W-:-:S04]  /*10410*/  @!P0 MOV R2, 0x2000 ;  /* 0x0000200000028802 */ /* 0x004fc80000000f00 */
[----:B------:R-:W-:-:S04]  /*10420*/  SHF.L.U32 R0, R0, 0x1f, RZ ;  /* 0x0000001f00007819 */ /* 0x000fc800000006ff */
[----:B------:R-:W1:Y:S02]  /*10430*/  SYNCS.PHASECHK.TRANS64.TRYWAIT P1, [UR17+0x16038], R0 ;  /* 0x01603800ff0075a7 */ /* 0x000e640008021111 */
[----:B-1----:R-:W-:Y:S05]  /*10440*/  @!P1 BRA `(.L_x_304) ;  /* 0x0000002c00f49947 */ /* 0x002fea0003800000 */
.L_x_438:
[----:B------:R2:W-:Y:S01]  /*10450*/  @!P0 SYNCS.ARRIVE.TRANS64 RZ, [UR17+0x16020], R2 ;  /* 0x01602002ffff89a7 */ /* 0x0005e20008000011 */
[----:B------:R-:W-:Y:S05]  /*10460*/  BRA.U !UP1, `(.L_x_305) ;  /* 0x0000000109047547 */ /* 0x000fea000b800000 */
[----:B------:R-:W-:Y:S05]  /*10470*/  BPT.TRAP 0x1 ;  /* 0x000000040000795c */ /* 0x000fea0000300000 */
.L_x_305:
[----:B------:R-:W-:Y:S04]  /*10480*/  BSSY.RECONVERGENT B0, `(.L_x_306) ;  /* 0x0000003000007945 */ /* 0x000fe80003800200 */
[----:B------:R-:W-:Y:S05]  /*10490*/  @P2 BRA `(.L_x_307) ;  /* 0x0000000000042947 */ /* 0x000fea0003800000 */
[----:B------:R-:W-:Y:S05]  /*104a0*/  BPT.TRAP 0x1 ;  /* 0x000000040000795c */ /* 0x000fea0000300000 */
.L_x_307:
[----:B------:R-:W-:Y:S05]  /*104b0*/  BSYNC.RECONVERGENT B0 ;  /* 0x0000000000007941 */ /* 0x000fea0003800200 */
.L_x_306:
        /* <DEDUP_REMOVED lines=19> */
.L_x_308:
[----:B------:R-:W-:Y:S01]  /*105f0*/  ULEA UR17, UR22, UR8, 0x3 ;  /* 0x0000000816117291 */ /* 0x000fe2000f8e18ff */
[----:B-1----:R-:W-:Y:S01]  /*10600*/  IMAD.U32 R0, RZ, RZ, UR15 ;  /* 0x0000000fff007e24 */ /* 0x002fe2000f8e00ff */
[----:B--2---:R-:W-:-:S04]  /*10610*/  @!P0 MOV R2, 0x2000 ;  /* 0x0000200000028802 */ /* 0x004fc80000000f00 */
[----:B------:R-:W-:-:S04]  /*10620*/  SHF.L.U32 R0, R0, 0x1f, RZ ;  /* 0x0000001f00007819 */ /* 0x000fc800000006ff */
[----:B------:R-:W1:Y:S02]  /*10630*/  SYNCS.PHASECHK.TRANS64.TRYWAIT P1, [UR17+0x16038], R0 ;  /* 0x01603800ff0075a7 */ /* 0x000e640008021111 */
[----:B-1----:R-:W-:Y:S05]  /*10640*/  @!P1 BRA `(.L_x_309) ;  /* 0x0000002c008c9947 */ /* 0x002fea0003800000 */
.L_x_440:
[----:B------:R2:W-:Y:S01]  /*10650*/  @!P0 SYNCS.ARRIVE.TRANS64 RZ, [UR17+0x16020], R2 ;  /* 0x01602002ffff89a7 */ /* 0x0005e20008000011 */
[----:B------:R-:W-:Y:S05]  /*10660*/  BRA.U !UP1, `(.L_x_310) ;  /* 0x0000000109047547 */ /* 0x000fea000b800000 */
[----:B------:R-:W-:Y:S05]  /*10670*/  BPT.TRAP 0x1 ;  /* 0x000000040000795c */ /* 0x000fea0000300000 */
.L_x_310:
[----:B------:R-:W-:Y:S04]  /*10680*/  BSSY.RECONVERGENT B0, `(.L_x_311) ;  /* 0x0000003000007945 */ /* 0x000fe80003800200 */
[----:B------:R-:W-:Y:S05]  /*10690*/  @P2 BRA `(.L_x_312) ;  /* 0x0000000000042947 */ /* 0x000fea0003800000 */
[----:B------:R-:W-:Y:S05]  /*106a0*/  BPT.TRAP 0x1 ;  /* 0x000000040000795c */ /* 0x000fea0000300000 */
.L_x_312:
[----:B------:R-:W-:Y:S05]  /*106b0*/  BSYNC.RECONVERGENT B0 ;  /* 0x0000000000007941 */ /* 0x000fea0003800200 */
.L_x_311:
        /* <DEDUP_REMOVED lines=19> */
.L_x_313:
[----:B------:R-:W-:Y:S01]  /*107f0*/  ULEA UR17, UR22, UR8, 0x3 ;  /* 0x0000000816117291 */ /* 0x000fe2000f8e18ff */
[----:B-1----:R-:W-:Y:S01]  /*10800*/  IMAD.U32 R0, RZ, RZ, UR15 ;  /* 0x0000000fff007e24 */ /* 0x002fe2000f8e00ff */
[----:B--2---:R-:W-:-:S04]  /*10810*/  @!P0 MOV R2, 0x2000 ;  /* 0x0000200000028802 */ /* 0x004fc80000000f00 */
[----:B------:R-:W-:-:S04]  /*10820*/  SHF.L.U32 R0, R0, 0x1f, RZ ;  /* 0x0000001f00007819 */ /* 0x000fc800000006ff */
[----:B------:R-:W1:Y:S02]  /*10830*/  SYNCS.PHASECHK.TRANS64.TRYWAIT P1, [UR17+0x16038], R0 ;  /* 0x01603800ff0075a7 */ /* 0x000e640008021111 */
[----:B-1----:R-:W-:Y:S05]  /*10840*/  @!P1 BRA `(.L_x_314) ;  /* 0x0000002c00249947 */ /* 0x002fea0003800000 */
.L_x_442:
[----:B------:R2:W-:Y:S01]  /*10850*/  @!P0 SYNCS.ARRIVE.TRANS64 RZ, [UR17+0x16020], R2 ;  /* 0x01602002ffff89a7 */ /* 0x0005e20008000011 */
[----:B------:R-:W-:Y:S05]  /*10860*/  BRA.U !UP1, `(.L_x_315) ;  /* 0x0000000109047547 */ /* 0x000fea000b800000 */
[----:B------:R-:W-:Y:S05]  /*10870*/  BPT.TRAP 0x1 ;  /* 0x000000040000795c */ /* 0x000fea0000300000 */
.L_x_315:
[----:B------:R-:W-:Y:S04]  /*10880*/  BSSY.RECONVERGENT B0, `(.L_x_316) ;  /* 0x0000003000007945 */ /* 0x000fe80003800200 */
[----:B------:R-:W-:Y:S05]  /*10890*/  @P2 BRA `(.L_x_317) ;  /* 0x0000000000042947 */ /* 0x000fea0003800000 */
[----:B------:R-:W-:Y:S05]  /*108a0*/  BPT.TRAP 0x1 ;  /* 0x000000040000795c */ /* 0x000fea0000300000 */
.L_x_317:
[----:B------:R-:W-:Y:S05]  /*108b0*/  BSYNC.RECONVERGENT B0 ;  /* 0x0000000000007941 */ /* 0x000fea0003800200 */
.L_x_316:
        /* <DEDUP_REMOVED lines=13> */
[----:B------:R-:W-:Y:S02]  /*10990*/  UIADD3 UR10, UPT, UPT, UR6, 0x3, URZ ;  /* 0x00000003060a7890 */ /* 0x000fe4000fffe0ff */
[----:B------:R-:W-:-:S04]  /*109a0*/  UISETP.NE.AND UP2, UPT, UR22, 0x3, UPT ;  /* 0x000000031600788c */ /* 0x000fc8000bf45270 */
[----:B------:R-:W-:Y:S02]  /*109b0*/  USEL UR11, URZ, 0x1, UP2 ;  /* 0x00000001ff0b7887 */ /* 0x000fe40009000000 */
[----:B------:R-:W-:Y:S02]  /*109c0*/  USEL UR22, UR22, URZ, UP2 ;  /* 0x000000ff16167287 */ /* 0x000fe40009000000 */
[----:B------:R-:W-:Y:S01]  /*109d0*/  ULOP3.LUT UR15, UR15, UR11, URZ, 0x3c, !UPT ;  /* 0x0000000b0f0f7292 */ /* 0x000fe2000f8e3cff */
[----:B---3--:R-:W-:Y:S11]  /*109e0*/  BRA.U !UP0, `(.L_x_318) ;  /* 0x0000000108047547 */ /* 0x008ff6000b800000 */
[----:B------:R-:W-:Y:S05]  /*109f0*/  BPT.TRAP 0x1 ;  /* 0x000000040000795c */ /* 0x000fea0000300000 */
.L_x_318:
[----:B------:R-:W-:Y:S01]  /*10a00*/  ULEA UR17, UR22, UR8, 0x3 ;  /* 0x0000000816117291 */ /* 0x000fe2000f8e18ff */
[----:B-1----:R-:W-:Y:S01]  /*10a10*/  IMAD.U32 R0, RZ, RZ, UR15 ;  /* 0x0000000fff007e24 */ /* 0x002fe2000f8e00ff */
[----:B--2---:R-:W-:-:S04]  /*10a20*/  @!P0 MOV R2, 0x2000 ;  /* 0x0000200000028802 */ /* 0x004fc80000000f00 */
[----:B------:R-:W-:-:S04]  /*10a30*/  SHF.L.U32 R0, R0, 0x1f, RZ ;  /* 0x0000001f00007819 */ /* 0x000fc800000006ff */
[----:B------:R-:W1:Y:S02]  /*10a40*/  SYNCS.PHASECHK.TRANS64.TRYWAIT P1, [UR17+0x16038], R0 ;  /* 0x01603800ff0075a7 */ /* 0x000e640008021111 */
[----:B-1----:R-:W-:Y:S05]  /*10a50*/  @!P1 BRA `(.L_x_319) ;  /* 0x0000002800b89947 */ /* 0x002fea0003800000 */
.L_x_444:
[----:B------:R2:W-:Y:S01]  /*10a60*/  @!P0 SYNCS.ARRIVE.TRANS64 RZ, [UR17+0x16020], R2 ;  /* 0x01602002ffff89a7 */ /* 0x0005e20008000011 */
[----:B------:R-:W-:Y:S05]  /*10a70*/  BRA.U !UP1, `(.L_x_320) ;  /* 0x0000000109047547 */ /* 0x000fea000b800000 */
[----:B------:R-:W-:Y:S05]  /*10a80*/  BPT.TRAP 0x1 ;  /* 0x000000040000795c */ /* 0x000fea0000300000 */
.L_x_320:
[----:B------:R-:W-:Y:S04]  /*10a90*/  BSSY.RECONVERGENT B0, `(.L_x_321) ;  /* 0x0000003000007945 */ /* 0x000fe80003800200 */
[----:B------:R-:W-:Y:S05]  /*10aa0*/  @P2 BRA `(.L_x_322) ;  /* 0x0000000000042947 */ /* 0x000fea0003800000 */
[----:B------:R-:W-:Y:S05]  /*10ab0*/  BPT.TRAP 0x1 ;  /* 0x000000040000795c */ /* 0x000fea0000300000 */
.L_x_322:
[----:B------:R-:W-:Y:S05]  /*10ac0*/  BSYNC.RECONVERGENT B0 ;  /* 0x0000000000007941 */ /* 0x000fea0003800200 */
.L_x_321:
        /* <DEDUP_REMOVED lines=19> */
.L_x_323:
[----:B------:R-:W-:Y:S01]  /*10c00*/  ULEA UR17, UR22, UR8, 0x3 ;  /* 0x0000000816117291 */ /* 0x000fe2000f8e18ff */
[----:B-1----:R-:W-:Y:S01]  /*10c10*/  IMAD.U32 R0, RZ, RZ, UR15 ;  /* 0x0000000fff007e24 */ /* 0x002fe2000f8e00ff */
[----:B--2---:R-:W-:-:S04]  /*10c20*/  @!P0 MOV R2, 0x2000 ;  /* 0x0000200000028802 */ /* 0x004fc80000000f00 */
[----:B------:R-:W-:-:S04]  /*10c30*/  SHF.L.U32 R0, R0, 0x1f, RZ ;  /* 0x0000001f00007819 */ /* 0x000fc800000006ff */
[----:B------:R-:W1:Y:S02]  /*10c40*/  SYNCS.PHASECHK.TRANS64.TRYWAIT P1, [UR17+0x16038], R0 ;  /* 0x01603800ff0075a7 */ /* 0x000e640008021111 */
[----:B-1----:R-:W-:Y:S05]  /*10c50*/  @!P1 BRA `(.L_x_324) ;  /* 0x0000002800509947 */ /* 0x002fea0003800000 */
.L_x_446:
[----:B------:R2:W-:Y:S01]  /*10c60*/  @!P0 SYNCS.ARRIVE.TRANS64 RZ, [UR17+0x16020], R2 ;  /* 0x01602002ffff89a7 */ /* 0x0005e20008000011 */
[----:B------:R-:W-:Y:S05]  /*10c70*/  BRA.U !UP1, `(.L_x_325) ;  /* 0x0000000109047547 */ /* 0x000fea000b800000 */
[----:B------:R-:W-:Y:S05]  /*10c80*/  BPT.TRAP 0x1 ;  /* 0x000000040000795c */ /* 0x000fea0000300000 */
.L_x_325:
[----:B------:R-:W-:Y:S04]  /*10c90*/  BSSY.RECONVERGENT B0, `(.L_x_326) ;  /* 0x0000003000007945 */ /* 0x000fe80003800200 */
[----:B------:R-:W-:Y:S05]  /*10ca0*/  @P2 BRA `(.L_x_327) ;  /* 0x0000000000042947 */ /* 0x000fea0003800000 */
[----:B------:R-:W-:Y:S05]  /*10cb0*/  BPT.TRAP 0x1 ;  /* 0x000000040000795c */ /* 0x000fea0000300000 */
.L_x_327:
[----:B------:R-:W-:Y:S05]  /*10cc0*/  BSYNC.RECONVERGENT B0 ;  /* 0x0000000000007941 */ /* 0x000fea0003800200 */
.L_x_326:
        /* <DEDUP_REMOVED lines=17> */
[----:B------:R-:W-:Y:S02]  /*10de0*/  UISETP.NE.AND UP2, UPT, UR10, UR9, UPT ;  /* 0x000000090a00728c */ /* 0x000fe4000bf45270 */
[----:B------:R-:W-:-:S07]  /*10df0*/  ULOP3.LUT UR15, UR15, UR11, URZ, 0x3c, !UPT ;  /* 0x0000000b0f0f7292 */ /* 0x000fce000f8e3cff */
[----:B---3--:R-:W-:Y:S05]  /*10e00*/  BRA.U UP2, `(.L_x_328) ;  /* 0xffffffed02d87547 */ /* 0x008fea000b83ffff */
.L_x_287:
[----:B------:R-:W-:-:S09]  /*10e10*/  UISETP.NE.AND UP2, UPT, UR7, URZ, UPT ;  /* 0x000000ff0700728c */ /* 0x000fd2000bf45270 */
[----:B------:R-:W-:Y:S05]  /*10e20*/  BRA.U !UP2, `(.L_x_262) ;  /* 0x0000000d0a147547 */ /* 0x000fea000b800000 */
[----:B------:R-:W-:Y:S05]  /*10e30*/  BRA.U !UP0, `(.L_x_329) ;  /* 0x0000000108047547 */ /* 0x000fea000b800000 */
[----:B------:R-:W-:Y:S05]  /*10e40*/  BPT.TRAP 0x1 ;  /* 0x000000040000795c */ /* 0x000fea0000300000 */
.L_x_329:
[----:B------:R-:W-:Y:S01]  /*10e50*/  ULEA UR17, UR22, UR8, 0x3 ;  /* 0x0000000816117291 */ /* 0x000fe2000f8e18ff */
[----:B-1----:R-:W-:Y:S01]  /*10e60*/  IMAD.U32 R0, RZ, RZ, UR15 ;  /* 0x0000000fff007e24 */ /* 0x002fe2000f8e00ff */
[----:B--2---:R-:W-:-:S04]  /*10e70*/  @!P0 MOV R2, 0x2000 ;  /* 0x0000200000028802 */ /* 0x004fc80000000f00 */
[----:B------:R-:W-:-:S04]  /*10e80*/  SHF.L.U32 R0, R0, 0x1f, RZ ;  /* 0x0000001f00007819 */ /* 0x000fc800000006ff */
[----:B------:R-:W1:Y:S02]  /*10e90*/  SYNCS.PHASECHK.TRANS64.TRYWAIT P1, [UR17+0x16038], R0 ;  /* 0x01603800ff0075a7 */ /* 0x000e640008021111 */
[----:B-1----:R-:W-:Y:S05]  /*10ea0*/  @!P1 BRA `(.L_x_330) ;  /* 0x0000002400d49947 */ /* 0x002fea0003800000 */
.L_x_448:
[----:B------:R2:W-:Y:S01]  /*10eb0*/  @!P0 SYNCS.ARRIVE.TRANS64 RZ, [UR17+0x16020], R2 ;  /* 0x01602002ffff89a7 */ /* 0x0005e20008000011 */
[----:B------:R-:W-:Y:S05]  /*10ec0*/  BRA.U !UP1, `(.L_x_331) ;  /* 0x0000000109047547 */ /* 0x000fea000b800000 */
[----:B------:R-:W-:Y:S05]  /*10ed0*/  BPT.TRAP 0x1 ;  /* 0x000000040000795c */ /* 0x000fea0000300000 */
.L_x_331:
[----:B------:R-:W-:Y:S04]  /*10ee0*/  BSSY.RECONVERGENT B0, `(.L_x_332) ;  /* 0x0000003000007945 */ /* 0x000fe80003800200 */
[----:B------:R-:W-:Y:S05]  /*10ef0*/  @P2 BRA `(.L_x_333) ;  /* 0x0000000000042947 */ /* 0x000fea0003800000 */
[----:B------:R-:W-:Y:S05]  /*10f00*/  BPT.TRAP 0x1 ;  /* 0x000000040000795c */ /* 0x000fea0000300000 */
.L_x_333:
[----:B------:R-:W-:Y:S05]  /*10f10*/  BSYNC.RECONVERGENT B0 ;  /* 0x0000000000007941 */ /* 0x000fea0003800200 */
.L_x_332:
        /* <DEDUP_REMOVED lines=19> */
.L_x_334:
[----:B------:R-:W-:Y:S01]  /*11050*/  ULEA UR17, UR22, UR8, 0x3 ;  /* 0x0000000816117291 */ /* 0x000fe2000f8e18ff */
[----:B-1----:R-:W-:Y:S01]  /*11060*/  IMAD.U32 R0, RZ, RZ, UR15 ;  /* 0x0000000fff007e24 */ /* 0x002fe2000f8e00ff */
[----:B--2---:R-:W-:-:S04]  /*11070*/  @!P0 MOV R2, 0x2000 ;  /* 0x0000200000028802 */ /* 0x004fc80000000f00 */
[----:B------:R-:W-:-:S04]  /*11080*/  SHF.L.U32 R0, R0, 0x1f, RZ ;  /* 0x0000001f00007819 */ /* 0x000fc800000006ff */
[----:B------:R-:W1:Y:S02]  /*11090*/  SYNCS.PHASECHK.TRANS64.TRYWAIT P1, [UR17+0x16038], R0 ;  /* 0x01603800ff0075a7 */ /* 0x000e640008021111 */
[----:B-1----:R-:W-:Y:S05]  /*110a0*/  @!P1 BRA `(.L_x_335) ;  /* 0x00000024006c9947 */ /* 0x002fea0003800000 */
.L_x_450:
[----:B------:R2:W-:Y:S01]  /*110b0*/  @!P0 SYNCS.ARRIVE.TRANS64 RZ, [UR17+0x16020], R2 ;  /* 0x01602002ffff89a7 */ /* 0x0005e20008000011 */
[----:B------:R-:W-:Y:S05]  /*110c0*/  BRA.U !UP1, `(.L_x_336) ;  /* 0x0000000109047547 */ /* 0x000fea000b800000 */
[----:B------:R-:W-:Y:S05]  /*110d0*/  BPT.TRAP 0x1 ;  /* 0x000000040000795c */ /* 0x000fea0000300000 */
.L_x_336:
[----:B------:R-:W-:Y:S04]  /*110e0*/  BSSY.RECONVERGENT B0, `(.L_x_337) ;  /* 0x0000003000007945 */ /* 0x000fe80003800200 */
[----:B------:R-:W-:Y:S05]  /*110f0*/  @P2 BRA `(.L_x_338) ;  /* 0x0000000000042947 */ /* 0x000fea0003800000 */
[----:B------:R-:W-:Y:S05]  /*11100*/  BPT.TRAP 0x1 ;  /* 0x000000040000795c */ /* 0x000fea0000300000 */
.L_x_338:
[----:B------:R-:W-:Y:S05]  /*11110*/  BSYNC.RECONVERGENT B0 ;  /* 0x0000000000007941 */ /* 0x000fea0003800200 */
.L_x_337:
        /* <DEDUP_REMOVED lines=16> */
[----:B------:R-:W-:Y:S02]  /*11220*/  UISETP.NE.AND UP2, UPT, UR7, 0x1, UPT ;  /* 0x000000010700788c */ /* 0x000fe4000bf45270 */
[----:B------:R-:W-:-:S07]  /*11230*/  ULOP3.LUT UR15, UR15, UR9, URZ, 0x3c, !UPT ;  /* 0x000000090f0f7292 */ /* 0x000fce000f8e3cff */
[----:B---3--:R-:W-:Y:S05]  /*11240*/  BRA.U !UP2, `(.L_x_262) ;  /* 0x000000090a0c7547 */ /* 0x008fea000b800000 */
[----:B------:R-:W-:Y:S05]  /*11250*/  BRA.U !UP0, `(.L_x_339) ;  /* 0x0000000108047547 */ /* 0x000fea000b800000 */
[----:B------:R-:W-:Y:S05]  /*11260*/  BPT.TRAP 0x1 ;  /* 0x000000040000795c */ /* 0x000fea0000300000 */
.L_x_339:
[----:B------:R-:W-:Y:S01]  /*11270*/  ULEA UR17, UR22, UR8, 0x3 ;  /* 0x0000000816117291 */ /* 0x000fe2000f8e18ff */
[----:B-1----:R-:W-:Y:S01]  /*11280*/  IMAD.U32 R0, RZ, RZ, UR15 ;  /* 0x0000000fff007e24 */ /* 0x002fe2000f8e00ff */
[----:B--2---:R-:W-:-:S04]  /*11290*/  @!P0 MOV R2, 0x2000 ;  /* 0x0000200000028802 */ /* 0x004fc80000000f00 */
[----:B------:R-:W-:-:S04]  /*112a0*/  SHF.L.U32 R0, R0, 0x1f, RZ ;  /* 0x0000001f00007819 */ /* 0x000fc800000006ff */
[----:B------:R-:W1:Y:S02]  /*112b0*/  SYNCS.PHASECHK.TRANS64.TRYWAIT P1, [UR17+0x16038], R0 ;  /* 0x01603800ff0075a7 */ /* 0x000e640008021111 */
[----:B-1----:R-:W-:Y:S05]  /*112c0*/  @!P1 BRA `(.L_x_340) ;  /* 0x0000002000fc9947 */ /* 0x002fea0003800000 */
.L_x_452:
[----:B------:R2:W-:Y:S01]  /*112d0*/  @!P0 SYNCS.ARRIVE.TRANS64 RZ, [UR17+0x16020], R2 ;  /* 0x01602002ffff89a7 */ /* 0x0005e20008000011 */
[----:B------:R-:W-:Y:S05]  /*112e0*/  BRA.U !UP1, `(.L_x_341) ;  /* 0x0000000109047547 */ /* 0x000fea000b800000 */
[----:B------:R-:W-:Y:S05]  /*112f0*/  BPT.TRAP 0x1 ;  /* 0x000000040000795c */ /* 0x000fea0000300000 */
.L_x_341:
[----:B------:R-:W-:Y:S04]  /*11300*/  BSSY.RECONVERGENT B0, `(.L_x_342) ;  /* 0x0000003000007945 */ /* 0x000fe80003800200 */
[----:B------:R-:W-:Y:S05]  /*11310*/  @P2 BRA `(.L_x_343) ;  /* 0x0000000000042947 */ /* 0x000fea0003800000 */
[----:B------:R-:W-:Y:S05]  /*11320*/  BPT.TRAP 0x1 ;  /* 0x000000040000795c */ /* 0x000fea0000300000 */
.L_x_343:
[----:B------:R-:W-:Y:S05]  /*11330*/  BSYNC.RECONVERGENT B0 ;  /* 0x0000000000007941 */ /* 0x000fea0003800200 */
.L_x_342:
        /* <DEDUP_REMOVED lines=19> */
.L_x_344:
[----:B------:R-:W-:Y:S01]  /*11470*/  ULEA UR17, UR22, UR8, 0x3 ;  /* 0x0000000816117291 */ /* 0x000fe2000f8e18ff */
[----:B-1----:R-:W-:Y:S01]  /*11480*/  IMAD.U32 R0, RZ, RZ, UR15 ;  /* 0x0000000fff007e24 */ /* 0x002fe2000f8e00ff */
[----:B--2---:R-:W-:-:S04]  /*11490*/  @!P0 MOV R2, 0x2000 ;  /* 0x0000200000028802 */ /* 0x004fc80000000f00 */
[----:B------:R-:W-:-:S04]  /*114a0*/  SHF.L.U32 R0, R0, 0x1f, RZ ;  /* 0x0000001f00007819 */ /* 0x000fc800000006ff */
[----:B------:R-:W1:Y:S02]  /*114b0*/  SYNCS.PHASECHK.TRANS64.TRYWAIT P1, [UR17+0x16038], R0 ;  /* 0x01603800ff0075a7 */ /* 0x000e640008021111 */
[----:B-1----:R-:W-:Y:S05]  /*114c0*/  @!P1 BRA `(.L_x_345) ;  /* 0x0000002000949947 */ /* 0x002fea0003800000 */
.L_x_454:
[----:B------:R2:W-:Y:S01]  /*114d0*/  @!P0 SYNCS.ARRIVE.TRANS64 RZ, [UR17+0x16020], R2 ;  /* 0x01602002ffff89a7 */ /* 0x0005e20008000011 */
[----:B------:R-:W-:Y:S05]  /*114e0*/  BRA.U !UP1, `(.L_x_346) ;  /* 0x0000000109047547 */ /* 0x000fea000b800000 */
[----:B------:R-:W-:Y:S05]  /*114f0*/  BPT.TRAP 0x1 ;  /* 0x000000040000795c */ /* 0x000fea0000300000 */
.L_x_346:
[----:B------:R-:W-:Y:S04]  /*11500*/  BSSY.RECONVERGENT B0, `(.L_x_347) ;  /* 0x0000003000007945 */ /* 0x000fe80003800200 */
[----:B------:R-:W-:Y:S05]  /*11510*/  @P2 BRA `(.L_x_348) ;  /* 0x0000000000042947 */ /* 0x000fea0003800000 */
[----:B------:R-:W-:Y:S05]  /*11520*/  BPT.TRAP 0x1 ;  /* 0x000000040000795c */ /* 0x000fea0000300000 */
.L_x_348:
[----:B------:R-:W-:Y:S05]  /*11530*/  BSYNC.RECONVERGENT B0 ;  /* 0x0000000000007941 */ /* 0x000fea0003800200 */
.L_x_347:
        /* <DEDUP_REMOVED lines=19> */
[----:B------:R-:W-:Y:S01]  /*11670*/  UIADD3 UR6, UPT, UPT, UR6, 0x2, URZ ;  /* 0x0000000206067890 */ /* 0x000fe2000fffe0ff */
[----:B------:R-:W-:Y:S11]  /*11680*/  BRA.U !UP0, `(.L_x_349) ;  /* 0x0000000108047547 */ /* 0x000ff6000b800000 */
[----:B------:R-:W-:Y:S05]  /*11690*/  BPT.TRAP 0x1 ;  /* 0x000000040000795c */ /* 0x000fea0000300000 */
.L_x_349:
[----:B------:R-:W-:Y:S01]  /*116a0*/  ULEA UR17, UR22, UR8, 0x3 ;  /* 0x0000000816117291 */ /* 0x000fe2000f8e18ff */
[----:B-1----:R-:W-:Y:S01]  /*116b0*/  IMAD.U32 R0, RZ, RZ, UR15 ;  /* 0x0000000fff007e24 */ /* 0x002fe2000f8e00ff */
[----:B--2---:R-:W-:-:S04]  /*116c0*/  @!P0 MOV R2, 0x2000 ;  /* 0x0000200000028802 */ /* 0x004fc80000000f00 */
[----:B------:R-:W-:-:S04]  /*116d0*/  SHF.L.U32 R0, R0, 0x1f, RZ ;  /* 0x0000001f00007819 */ /* 0x000fc800000006ff */
[----:B------:R-:W1:Y:S02]  /*116e0*/  SYNCS.PHASECHK.TRANS64.TRYWAIT P1, [UR17+0x16038], R0 ;  /* 0x01603800ff0075a7 */ /* 0x000e640008021111 */
[----:B-1----:R-:W-:Y:S05]  /*116f0*/  @!P1 BRA `(.L_x_350) ;  /* 0x0000002000209947 */ /* 0x002fea0003800000 */
.L_x_456:
[----:B------:R2:W-:Y:S01]  /*11700*/  @!P0 SYNCS.ARRIVE.TRANS64 RZ, [UR17+0x16020], R2 ;  /* 0x01602002ffff89a7 */ /* 0x0005e20008000011 */
[----:B------:R-:W-:Y:S05]  /*11710*/  BRA.U !UP1, `(.L_x_351) ;  /* 0x0000000109047547 */ /* 0x000fea000b800000 */
[----:B------:R-:W-:Y:S05]  /*11720*/  BPT.TRAP 0x1 ;  /* 0x000000040000795c */ /* 0x000fea0000300000 */
.L_x_351:
[----:B------:R-:W-:Y:S04]  /*11730*/  BSSY.RECONVERGENT B0, `(.L_x_352) ;  /* 0x0000003000007945 */ /* 0x000fe80003800200 */
[----:B------:R-:W-:Y:S05]  /*11740*/  @P2 BRA `(.L_x_353) ;  /* 0x0000000000042947 */ /* 0x000fea0003800000 */
[----:B------:R-:W-:Y:S05]  /*11750*/  BPT.TRAP 0x1 ;  /* 0x000000040000795c */ /* 0x000fea0000300000 */
.L_x_353:
[----:B------:R-:W-:Y:S05]  /*11760*/  BSYNC.RECONVERGENT B0 ;  /* 0x0000000000007941 */ /* 0x000fea0003800200 */
.L_x_352:
        /* <DEDUP_REMOVED lines=19> */
.L_x_354:
[----:B------:R-:W-:Y:S01]  /*118a0*/  ULEA UR9, UR22, UR8, 0x3 ;  /* 0x0000000816097291 */ /* 0x000fe2000f8e18ff */
[----:B-1----:R-:W-:Y:S01]  /*118b0*/  IMAD.U32 R0, RZ, RZ, UR15 ;  /* 0x0000000fff007e24 */ /* 0x002fe2000f8e00ff */
[----:B--2---:R-:W-:-:S04]  /*118c0*/  @!P0 MOV R2, 0x2000 ;  /* 0x0000200000028802 */ /* 0x004fc80000000f00 */
[----:B------:R-:W-:-:S04]  /*118d0*/  SHF.L.U32 R0, R0, 0x1f, RZ ;  /* 0x0000001f00007819 */ /* 0x000fc800000006ff */
[----:B------:R-:W1:Y:S02]  /*118e0*/  SYNCS.PHASECHK.TRANS64.TRYWAIT P1, [UR9+0x16038], R0 ;  /* 0x01603800ff0075a7 */ /* 0x000e640008021109 */
[----:B-1----:R-:W-:Y:S05]  /*118f0*/  @!P1 BRA `(.L_x_355) ;  /* 0x0000001c00b89947 */ /* 0x002fea0003800000 */
.L_x_458:
[----:B------:R2:W-:Y:S01]  /*11900*/  @!P0 SYNCS.ARRIVE.TRANS64 RZ, [UR9+0x16020], R2 ;  /* 0x01602002ffff89a7 */ /* 0x0005e20008000009 */
[----:B------:R-:W-:Y:S05]  /*11910*/  BRA.U !UP1, `(.L_x_356) ;  /* 0x0000000109047547 */ /* 0x000fea000b800000 */
[----:B------:R-:W-:Y:S05]  /*11920*/  BPT.TRAP 0x1 ;  /* 0x000000040000795c */ /* 0x000fea0000300000 */
.L_x_356:
[----:B------:R-:W-:Y:S04]  /*11930*/  BSSY.RECONVERGENT B0, `(.L_x_357) ;  /* 0x0000003000007945 */ /* 0x000fe80003800200 */
[----:B------:R-:W-:Y:S05]  /*11940*/  @P2 BRA `(.L_x_358) ;  /* 0x0000000000042947 */ /* 0x000fea0003800000 */
[----:B------:R-:W-:Y:S05]  /*11950*/  BPT.TRAP 0x1 ;  /* 0x000000040000795c */ /* 0x000fea0000300000 */
.L_x_358:
[----:B------:R-:W-:Y:S05]  /*11960*/  BSYNC.RECONVERGENT B0 ;  /* 0x0000000000007941 */ /* 0x000fea0003800200 */
.L_x_357:
[----:B------:R-:W-:Y:S02]  /*11970*/  ULEA UR8, UR22, UR8, 0xd ;  /* 0x0000000816087291 */ /* 0x000fe4000f8e68ff */
[----:B------:R-:W-:Y:S02]  /*11980*/  UIADD3 UR16, UP2, UPT, UR4, 0x280, URZ ;  /* 0x0000028004107890 */ /* 0x000fe4000ff5e0ff */
[----:B------:R-:W-:Y:S02]  /*11990*/  USHF.L.U32 UR11, UR6, 0x6, URZ ;  /* 0x00000006060b7899 */ /* 0x000fe400080006ff */
[----:B------:R-:W-:Y:S02]  /*119a0*/  UIADD3 UR9, UPT, UPT, UR9, 0x16020, URZ ;  /* 0x0001602009097890 */ /* 0x000fe4000fffe0ff */
[----:B------:R-:W-:Y:S02]  /*119b0*/  UIADD3 UR8, UPT, UPT, UR8, 0x8000, URZ ;  /* 0x0000800008087890 */ /* 0x000fe4000fffe0ff */
[----:B------:R-:W-:Y:S01]  /*119c0*/  UIADD3.X UR17, UPT, UPT, URZ, UR5, URZ, UP2, !UPT ;  /* 0x00000005ff117290 */ /* 0x000fe200097fe4ff */
[----:B------:R-:W-:Y:S01]  /*119d0*/  UMOV UR12, UR13 ;  /* 0x0000000d000c7c82 */ /* 0x000fe20008000000 */
[----:B------:R-:W-:Y:S01]  /*119e0*/  UMOV UR6, 0x0 ;  /* 0x0000000000067882 */ /* 0x000fe20000000000 */
[----:B------:R-:W-:Y:S01]  /*119f0*/  UMOV UR7, 0x10000000 ;  /* 0x1000000000077882 */ /* 0x000fe20000000000 */
[----:B------:R-:W-:Y:S01]  /*11a00*/  UMOV UR13, UR14 ;  /* 0x0000000e000d7c82 */ /* 0x000fe20008000000 */
[----:B------:R-:W-:Y:S01]  /*11a10*/  UMOV UR10, URZ ;  /* 0x000000ff000a7c82 */ /* 0x000fe20008000000 */
[----:B------:R-:W-:-:S03]  /*11a20*/  UIADD3 UR22, UPT, UPT, UR22, 0x1, URZ ;  /* 0x0000000116167890 */ /* 0x000fc6000fffe0ff */
[----:B------:R3:W-:Y:S01]  /*11a30*/  UTMALDG.4D [UR8], [UR16], desc[UR6] ;  /* 0x00000608100075b4 */ /* 0x0007e20008019000 */
[----:B------:R-:W-:-:S04]  /*11a40*/  UISETP.NE.AND UP2, UPT, UR22, 0x3, UPT ;  /* 0x000000031600788c */ /* 0x000fc8000bf45270 */
[----:B------:R-:W-:Y:S02]  /*11a50*/  USEL UR14, URZ, 0x1, UP2 ;  /* 0x00000001ff0e7887 */ /* 0x000fe40009000000 */
[----:B------:R-:W-:Y:S02]  /*11a60*/  USEL UR22, UR22, URZ, UP2 ;  /* 0x000000ff16167287 */ /* 0x000fe40009000000 */
[----:B---3--:R-:W-:-:S12]  /*11a70*/  ULOP3.LUT UR15, UR15, UR14, URZ, 0x3c, !UPT ;  /* 0x0000000e0f0f7292 */ /* 0x008fd8000f8e3cff */
.L_x_262:
[----:B------:R-:W3:Y:S01]  /*11a80*/  LDCU UR7, c[0x0][0x370] ;  /* 0x00006e00ff0777ac */ /* 0x000ee20008000800 */
[----:B------:R-:W4:Y:S01]  /*11a90*/  LDCU UR6, c[0x0][0x900] ;  /* 0x00012000ff0677ac */ /* 0x000f220008000800 */
[----:B---3--:R-:W-:-:S04]  /*11aa0*/  UIADD3 UR36, UPT, UPT, UR7, UR36, URZ ;  /* 0x0000002407247290 */ /* 0x008fc8000fffe0ff */
[----:B----4-:R-:W-:-:S09]  /*11ab0*/  UISETP.GE.AND UP2, UPT, UR36, UR6, UPT ;  /* 0x000000062400728c */ /* 0x010fd2000bf46270 */
[----:B------:R-:W-:Y:S05]  /*11ac0*/  BRA.U !UP2, `(.L_x_359) ;  /* 0xffffffd50a787547 */ /* 0x000fea000b83ffff */
[----:B-1----:R-:W-:Y:S05]  /*11ad0*/  EXIT ;  /* 0x000000000000794d */ /* 0x002fea0003800000 */
.L_x_477:
[----:B------:R-:W-:-:S08]  /*11ae0*/  NOP ;  /* 0x0000000000007918 */ /* 0x000fd00000000000 */
[----:B------:R-:W1:-:S00]  /*11af0*/  USETMAXREG.DEALLOC.CTAPOOL 0x20 ;  /* 0x00000020000079c8 */ /* 0x000e4000080e0500 */
[----:B-1----:R-:W1:Y:S02]  /*11b00*/  LDC R0, c[0x0][0x900] ;  /* 0x00024000ff007b82 */ /* 0x002e640000000800 */
[----:B-1----:R-:W-:-:S13]  /*11b10*/  ISETP.LE.AND P0, PT, R0, UR36, PT ;  /* 0x0000002400007c0c */ /* 0x002fda000bf03270 */
[----:B------:R-:W-:Y:S05]  /*11b20*/  @P0 EXIT ;  /* 0x000000000000094d */ /* 0x000fea0003800000 */
[----:B------:R-:W-:Y:S01]  /*11b30*/  HFMA2 R4, -RZ, RZ, 0, 0 ;  /* 0x00000000ff047431 */ /* 0x000fe200000001ff */
[----:B------:R-:W-:Y:S01]  /*11b40*/  PRMT R0, RZ, 0x7610, R0 ;  /* 0x00007610ff007816 */ /* 0x000fe20000000000 */
[----:B------:R-:W1:Y:S01]  /*11b50*/  LDCU.64 UR26, c[0x0][0x348] ;  /* 0x00006900ff1a77ac */ /* 0x000e620008000a00 */
[----:B------:R-:W2:Y:S01]  /*11b60*/  LDCU UR24, c[0x0][0x370] ;  /* 0x00006e00ff1877ac */ /* 0x000ea20008000800 */
[----:B------:R-:W3:Y:S01]  /*11b70*/  LDCU UR16, c[0x0][0x900] ;  /* 0x00012000ff1077ac */ /* 0x000ee20008000800 */
[----:B------:R-:W4:Y:S01]  /*11b80*/  LDCU UR22, c[0x0][0x904] ;  /* 0x00012080ff1677ac */ /* 0x000f220008000800 */
[----:B------:R-:W5:Y:S01]  /*11b90*/  LDCU UR21, c[0x0][0x380] ;  /* 0x00007000ff1577ac */ /* 0x000f620008000800 */
[----:B------:R-:W1:Y:S01]  /*11ba0*/  LDCU UR19, c[0x0][0x38c] ;  /* 0x00007180ff1377ac */ /* 0x000e620008000800 */
[----:B------:R-:W1:Y:S01]  /*11bb0*/  LDCU UR23, c[0x0][0x91c] ;  /* 0x00012380ff1777ac */ /* 0x000e620008000800 */
[----:B------:R-:W1:Y:S01]  /*11bc0*/  LDCU UR20, c[0x0][0x918] ;  /* 0x00012300ff1477ac */ /* 0x000e620008000800 */
[----:B------:R-:W1:Y:S01]  /*11bd0*/  LDCU.64 UR14, c[0x0][0x908] ;  /* 0x00012100ff0e77ac */ /* 0x000e620008000a00 */
[----:B------:R-:W1:Y:S01]  /*11be0*/  LDCU.64 UR6, c[0x0][0x920] ;  /* 0x00012400ff0677ac */ /* 0x000e620008000a00 */
[----:B------:R-:W1:Y:S02]  /*11bf0*/  LDCU.64 UR4, c[0x0][0x910] ;  /* 0x00012200ff0477ac */ /* 0x000e640008000a00 */
.L_x_367:
[----:B-1----:R-:W-:Y:S02]  /*11c00*/  UIMAD.WIDE.U32 UR8, UR36, UR14, URZ ;  /* 0x0000000e240872a5 */ /* 0x002fe4000f8e00ff */
[----:B----4-:R-:W-:Y:S02]  /*11c10*/  UISETP.NE.AND UP0, UPT, UR22, 0x1, UPT ;  /* 0x000000011600788c */ /* 0x010fe4000bf05270 */
[----:B------:R-:W-:-:S04]  /*11c20*/  USHF.R.U32.HI UR8, URZ, UR15, UR9 ;  /* 0x0000000fff087299 */ /* 0x000fc80008011609 */
[----:B------:R-:W-:Y:S02]  /*11c30*/  USEL UR8, UR36, UR8, !UP0 ;  /* 0x0000000824087287 */ /* 0x000fe4000c000000 */
[----:B------:R-:W-:Y:S02]  /*11c40*/  UISETP.NE.AND UP0, UPT, UR23, 0x1, UPT ;  /* 0x000000011700788c */ /* 0x000fe4000bf05270 */
[----:B------:R-:W-:Y:S02]  /*11c50*/  UIMAD.WIDE.U32 UR10, UR8, UR6, URZ ;  /* 0x00000006080a72a5 */ /* 0x000fe4000f8e00ff */
[----:B------:R-:W-:Y:S02]  /*11c60*/  UIADD3 UR10, UPT, UPT, -UR8, URZ, URZ ;  /* 0x000000ff080a7290 */ /* 0x000fe4000fffe1ff */
[----:B------:R-:W-:Y:S02]  /*11c70*/  USHF.R.U32.HI UR11, URZ, UR7, UR11 ;  /* 0x00000007ff0b7299 */ /* 0x000fe4000801160b */
[----:B------:R-:W-:-:S02]  /*11c80*/  UIMAD UR10, UR22, UR10, UR36 ;  /* 0x0000000a160a72a4 */ /* 0x000fc4000f8e0224 */
[----:B------:R-:W-:Y:S02]  /*11c90*/  USEL UR11, UR8, UR11, !UP0 ;  /* 0x0000000b080b7287 */ /* 0x000fe4000c000000 */
[----:B------:R-:W-:Y:S02]  /*11ca0*/  USHF.L.U32 UR10, UR10, 0x8, URZ ;  /* 0x000000080a0a7899 */ /* 0x000fe400080006ff */
[----:B------:R-:W-:Y:S02]  /*11cb0*/  UIADD3 UR13, UPT, UPT, -UR11, URZ, URZ ;  /* 0x000000ff0b0d7290 */ /* 0x000fe4000fffe1ff */
[----:B-----5:R-:W-:Y:S02]  /*11cc0*/  UISETP.GE.AND UP0, UPT, UR10, UR21, UPT ;  /* 0x000000150a00728c */ /* 0x020fe4000bf06270 */
[----:B------:R-:W-:-:S07]  /*11cd0*/  UIMAD UR13, UR23, UR13, UR8 ;  /* 0x0000000d170d72a4 */ /* 0x000fce000f8e0208 */
[----:B------:R-:W-:Y:S05]  /*11ce0*/  BRA.U UP0, `(.L_x_360) ;  /* 0x0000000500307547 */ /* 0x000fea000b800000 */
[----:B------:R-:W-:Y:S01]  /*11cf0*/  IMAD.U32 R0, RZ, RZ, UR19 ;  /* 0x00000013ff007e24 */ /* 0x000fe2000f8e00ff */
[----:B------:R-:W-:Y:S02]  /*11d00*/  UIMAD.WIDE.U32 UR8, UR11, UR5, URZ ;  /* 0x000000050b0872a5 */ /* 0x000fe4000f8e00ff */
[----:B------:R-:W-:Y:S02]  /*11d10*/  UISETP.NE.AND UP0, UPT, UR4, 0x1, UPT ;  /* 0x000000010400788c */ /* 0x000fe4000bf05270 */
[----:B------:R-:W-:Y:S01]  /*11d20*/  IABS R0, R0 ;  /* 0x0000000000007213 */ /* 0x000fe20000000000 */
[----:B------:R-:W-:-:S03]  /*11d30*/  USHF.R.U32.HI UR8, URZ, UR20, UR9 ;  /* 0x00000014ff087299 */ /* 0x000fc60008011609 */
[----:B------:R-:W1:Y:S01]  /*11d40*/  I2F.RP R2, R0 ;  /* 0x0000000000027306 */ /* 0x000e620000209400 */
[----:B------:R-:W-:Y:S02]  /*11d50*/  USEL UR8, UR11, UR8, !UP0 ;  /* 0x000000080b087287 */ /* 0x000fe4000c000000 */
[----:B------:R-:W-:Y:S02]  /*11d60*/  UISETP.NE.AND UP0, UPT, UR19, URZ, UPT ;  /* 0x000000ff1300728c */ /* 0x000fe4000bf05270 */
[----:B------:R-:W-:-:S04]  /*11d70*/  UIADD3 UR8, UPT, UPT, -UR8, URZ, URZ ;  /* 0x000000ff08087290 */ /* 0x000fc8000fffe1ff */
[----:B------:R-:W-:-:S04]  /*11d80*/  UIMAD UR11, UR4, UR8, UR11 ;  /* 0x00000008040b72a4 */ /* 0x000fc8000f8e020b */
[----:B------:R-:W-:Y:S01]  /*11d90*/  ULOP3.LUT UR8, UR11, UR19, URZ, 0x3c, !UPT ;  /* 0x000000130b087292 */ /* 0x000fe2000f8e3cff */
[----:B-1----:R-:W1:Y:S03]  /*11da0*/  MUFU.RCP R2, R2 ;  /* 0x0000000200027308 */ /* 0x002e660000001000 */
[----:B------:R-:W-:Y:S01]  /*11db0*/  UISETP.GE.AND UP1, UPT, UR8, URZ, UPT ;  /* 0x000000ff0800728c */ /* 0x000fe2000bf26270 */
[----:B-1----:R-:W-:-:S04]  /*11dc0*/  IADD3 R2, PT, PT, R2, 0xffffffe, RZ ;  /* 0x0ffffffe02027810 */ /* 0x002fc80007ffe0ff */
[----:B------:R-:W1:Y:S02]  /*11dd0*/  F2I.FTZ.U32.TRUNC.NTZ R3, R2 ;  /* 0x0000000200037305 */ /* 0x000e64000021f000 */
[----:B-1----:R-:W-:-:S05]  /*11de0*/  IMAD.MOV R2, RZ, RZ, -R3 ;  /* 0x000000ffff027224 */ /* 0x002fca00078e0a03 */
        /* <DEDUP_REMOVED lines=13> */
[----:B------:R-:W-:Y:S02]  /*11ec0*/  ELECT P0, URZ, PT ;  /* 0x0000000000ff782f */ /* 0x000fe40003800000 */
[----:B------:R-:W-:-:S13]  /*11ed0*/  ISETP.GE.U32.AND P1, PT, R3, R0, PT ;  /* 0x000000000300720c */ /* 0x000fda0003f26070 */
[----:B------:R-:W-:-:S05]  /*11ee0*/  @P1 VIADD R2, R2, 0x1 ;  /* 0x0000000102021836 */ /* 0x000fca0000000000 */
[----:B------:R-:W-:-:S13]  /*11ef0*/  R2UR UR12, R2 ;  /* 0x00000000020c72ca */ /* 0x000fda00000e0000 */
[----:B------:R-:W-:Y:S02]  /*11f00*/  @!UP1 UIADD3 UR12, UPT, UPT, -UR12, URZ, URZ ;  /* 0x000000ff0c0c9290 */ /* 0x000fe4000fffe1ff */
[----:B------:R-:W-:-:S04]  /*11f10*/  @!UP0 ULOP3.LUT UR12, URZ, UR19, URZ, 0x33, !UPT ;  /* 0x00000013ff0c8292 */ /* 0x000fc8000f8e33ff */
[----:B------:R-:W-:-:S04]  /*11f20*/  UIADD3 UR8, UPT, UPT, -UR12, URZ, URZ ;  /* 0x000000ff0c087290 */ /* 0x000fc8000fffe1ff */
[----:B------:R-:W-:Y:S01]  /*11f30*/  UIMAD UR11, UR19, UR8, UR11 ;  /* 0x00000008130b72a4 */ /* 0x000fe2000f8e020b */
[----:B------:R-:W-:Y:S11]  /*11f40*/  BRA.U UP6, `(.L_x_361) ;  /* 0x0000000106047547 */ /* 0x000ff6000b800000 */
[----:B--23--:R-:W-:Y:S05]  /*11f50*/  BPT.TRAP 0x1 ;  /* 0x000000040000795c */ /* 0x00cfea0000300000 */
.L_x_361:
[----:B------:R-:W1:Y:S01]  /*11f60*/  S2UR UR18, SR_CgaCtaId ;  /* 0x00000000001279c3 */ /* 0x000e620000008800 */
[----:B------:R-:W-:Y:S01]  /*11f70*/  UMOV UR17, 0x400 ;  /* 0x0000040000117882 */ /* 0x000fe20000000000 */
[----:B------:R-:W-:Y:S01]  /*11f80*/  SHF.L.U32 R0, R4, 0x1f, RZ ;  /* 0x0000001f04007819 */ /* 0x000fe200000006ff */
[----:B-1----:R-:W-:-:S09]  /*11f90*/  ULEA UR17, UR18, UR17, 0x18 ;  /* 0x0000001112117291 */ /* 0x002fd2000f8ec0ff */
[----:B------:R-:W1:Y:S02]  /*11fa0*/  SYNCS.PHASECHK.TRANS64.TRYWAIT P0, [UR17+0x160b0], R0 ;  /* 0x0160b000ff0075a7 */ /* 0x000e640008001111 */
[----:B-1----:R-:W-:Y:S05]  /*11fb0*/  @!P0 BRA `(.L_x_362) ;  /* 0x0000001800208947 */ /* 0x002fea0003800000 */
.L_x_460:
[----:B------:R-:W-:Y:S02]  /*11fc0*/  UIADD3 UR28, UP0, UPT, UR26, 0x400, URZ ;  /* 0x000004001a1c7890 */ /* 0x000fe4000ff1e0ff */
[----:B------:R-:W-:Y:S02]  /*11fd0*/  UIADD3 UR8, UPT, UPT, UR17, 0xe000, URZ ;  /* 0x0000e00011087890 */ /* 0x000fe4000fffe0ff */
[----:B------:R-:W-:Y:S01]  /*11fe0*/  UIADD3.X UR29, UPT, UPT, URZ, UR27, URZ, UP0, !UPT ;  /* 0x0000001bff1d7290 */ /* 0x000fe200087fe4ff */
[----:B------:R-:W-:-:S08]  /*11ff0*/  UMOV UR9, URZ ;  /* 0x000000ff00097c82 */ /* 0x000fd00008000000 */
[----:B------:R4:W-:Y:S01]  /*12000*/  UTMASTG.5D [UR8], [UR28] ;  /* 0x000000081c0073b5 */ /* 0x0009e20008020000 */
[----:B------:R0:W-:Y:S01]  /*12010*/  UTMACMDFLUSH ;  /* 0x00000000000079b7 */ /* 0x0001e20000000000 */
[----:B----4-:R-:W-:Y:S05]  /*12020*/  BRA.U UP6, `(.L_x_363) ;  /* 0x0000000106047547 */ /* 0x010fea000b800000 */
[----:B--23--:R-:W-:Y:S05]  /*12030*/  BPT.TRAP 0x1 ;  /* 0x000000040000795c */ /* 0x00cfea0000300000 */
.L_x_363:
[----:B------:R-:W4:Y:S02]  /*12040*/  SYNCS.PHASECHK.TRANS64.TRYWAIT P0, [UR17+0x160b8], R0 ;  /* 0x0160b800ff0075a7 */ /* 0x000f240008001111 */
[----:B----4-:R-:W-:Y:S05]  /*12050*/  @!P0 BRA `(.L_x_364) ;  /* 0x0000001800108947 */ /* 0x010fea0003800000 */
.L_x_462:
[----:B------:R-:W-:Y:S02]  /*12060*/  UIADD3 UR28, UP0, UPT, UR26, 0x400, URZ ;  /* 0x000004001a1c7890 */ /* 0x000fe4000ff1e0ff */
[----:B------:R-:W-:Y:S02]  /*12070*/  UIADD3 UR10, UPT, UPT, UR10, 0x80, URZ ;  /* 0x000000800a0a7890 */ /* 0x000fe4000fffe0ff */
[----:B------:R-:W-:Y:S02]  /*12080*/  UIADD3 UR8, UPT, UPT, UR17, 0x12000, URZ ;  /* 0x0001200011087890 */ /* 0x000fe4000fffe0ff */
[----:B------:R-:W-:Y:S01]  /*12090*/  UIADD3.X UR29, UPT, UPT, URZ, UR27, URZ, UP0, !UPT ;  /* 0x0000001bff1d7290 */ /* 0x000fe200087fe4ff */
[----:B------:R-:W-:-:S08]  /*120a0*/  UMOV UR9, URZ ;  /* 0x000000ff00097c82 */ /* 0x000fd00008000000 */
[----:B------:R4:W-:Y:S01]  /*120b0*/  UTMASTG.5D [UR8], [UR28] ;  /* 0x000000081c0073b5 */ /* 0x0009e20008020000 */
[----:B------:R0:W-:Y:S01]  /*120c0*/  UTMACMDFLUSH ;  /* 0x00000000000079b7 */ /* 0x0001e20000000000 */
[----:B------:R-:W-:-:S04]  /*120d0*/  DEPBAR.LE SB0, 0x1 ;  /* 0x000080400000791a */ /* 0x000fc80000000000 */
[----:B----4-:R-:W-:Y:S05]  /*120e0*/  BRA.U UP6, `(.L_x_365) ;  /* 0x0000000106047547 */ /* 0x010fea000b800000 */
[----:B--23--:R-:W-:Y:S05]  /*120f0*/  BPT.TRAP 0x1 ;  /* 0x000000040000795c */ /* 0x00cfea0000300000 */
.L_x_365:
[----:B------:R-:W-:-:S04]  /*12100*/  UIADD3 UR8, UPT, UPT, UR17, 0x160c0, URZ ;  /* 0x000160c011087890 */ /* 0x000fc8000fffe0ff */
[----:B------:R-:W-:-:S09]  /*12110*/  UPRMT UR8, UR18, 0x654, UR8 ;  /* 0x0000065412087896 */ /* 0x000fd20008000008 */
[----:B------:R-:W-:Y:S01]  /*12120*/  SYNCS.ARRIVE.TRANS64.RED.A1T0 RZ, [UR8], RZ ;  /* 0x000000ffffff79a7 */ /* 0x000fe20008100408 */
[----:B------:R-:W-:-:S04]  /*12130*/  DEPBAR.LE SB0, 0x0 ;  /* 0x000080000000791a */ /* 0x000fc80000000000 */
[----:B------:R-:W-:Y:S05]  /*12140*/  BRA.U UP6, `(.L_x_366) ;  /* 0x0000000106047547 */ /* 0x000fea000b800000 */
[----:B--23--:R-:W-:Y:S05]  /*12150*/  BPT.TRAP 0x1 ;  /* 0x000000040000795c */ /* 0x00cfea0000300000 */
.L_x_366:
[----:B------:R-:W-:Y:S01]  /*12160*/  UIADD3 UR17, UPT, UPT, UR17, 0x160c8, URZ ;  /* 0x000160c811117890 */ /* 0x000fe2000fffe0ff */
[----:B-1----:R-:W-:Y:S01]  /*12170*/  HFMA2 R0, -RZ, RZ, 0, 5.9604644775390625e-08 ;  /* 0x00000001ff007431 */ /* 0x002fe200000001ff */
[----:B------:R-:W-:Y:S02]  /*12180*/  LOP3.LUT R4, R4, 0x1, RZ, 0x3c, !PT ;  /* 0x0000000104047812 */ /* 0x000fe400078e3cff */
[----:B------:R-:W-:-:S09]  /*12190*/  UPRMT UR17, UR18, 0x654, UR17 ;  /* 0x0000065412117896 */ /* 0x000fd20008000011 */
[----:B------:R-:W-:Y:S03]  /*121a0*/  SYNCS.ARRIVE.TRANS64.RED.A1T0 RZ, [UR17], RZ ;  /* 0x000000ffffff79a7 */ /* 0x000fe60008100411 */
.L_x_360:
[----:B--2---:R-:W-:-:S04]  /*121b0*/  UIADD3 UR36, UPT, UPT, UR24, UR36, URZ ;  /* 0x0000002418247290 */ /* 0x004fc8000fffe0ff */
[----:B---3--:R-:W-:-:S09]  /*121c0*/  UISETP.GE.AND UP0, UPT, UR36, UR16, UPT ;  /* 0x000000102400728c */ /* 0x008fd2000bf06270 */
[----:B------:R-:W-:Y:S05]  /*121d0*/  BRA.U !UP0, `(.L_x_367) ;  /* 0xfffffff908887547 */ /* 0x000fea000b83ffff */
[----:B------:R-:W-:-:S13]  /*121e0*/  LOP3.LUT P0, RZ, R0, 0xff, RZ, 0xc0, !PT ;  /* 0x000000ff00ff7812 */ /* 0x000fda000780c0ff */
[----:B------:R-:W-:Y:S05]  /*121f0*/  @!P0 EXIT ;  /* 0x000000000000894d */ /* 0x000fea0003800000 */
[----:B------:R-:W1:Y:S01]  /*12200*/  S2UR UR4, SR_CgaCtaId ;  /* 0x00000000000479c3 */ /* 0x000e620000008800 */
[----:B------:R-:W-:Y:S01]  /*12210*/  UMOV UR5, 0x400 ;  /* 0x0000040000057882 */ /* 0x000fe20000000000 */
[----:B------:R-:W-:Y:S01]  /*12220*/  UMOV UR6, 0x40 ;  /* 0x0000004000067882 */ /* 0x000fe20000000000 */
[----:B------:R-:W-:Y:S01]  /*12230*/  IMAD.MOV.U32 R3, RZ, RZ, 0xffff ;  /* 0x0000ffffff037424 */ /* 0x000fe200078e00ff */
[----:B-1----:R-:W-:Y:S02]  /*12240*/  ULEA UR5, UR4, UR5, 0x18 ;  /* 0x0000000504057291 */ /* 0x002fe4000f8ec0ff */
[----:B------:R-:W-:-:S07]  /*12250*/  ULEA UR6, UR4, UR6, 0x18 ;  /* 0x0000000604067291 */ /* 0x000fce000f8ec0ff */
[----:B------:R-:W1:Y:S01]  /*12260*/  LDS R0, [UR5+0x160e0] ;  /* 0x0160e005ff007984 */ /* 0x000e620008000800 */
[----:B------:R-:W-:-:S03]  /*12270*/  NOP ;  /* 0x0000000000007918 */ /* 0x000fc60000000000 */
[----:B------:R-:W2:Y:S01]  /*12280*/  LDS R2, [UR6+0x14] ;  /* 0x00001406ff027984 */ /* 0x000ea20008000800 */
[----:B-1----:R-:W-:-:S04]  /*12290*/  LOP3.LUT R0, R0, 0xffff, RZ, 0xc0, !PT ;  /* 0x0000ffff00007812 */ /* 0x002fc800078ec0ff */
[----:B------:R-:W-:-:S04]  /*122a0*/  SHF.R.U32.HI R4, RZ, 0x5, R0 ;  /* 0x00000005ff047819 */ /* 0x000fc80000011600 */
[----:B------:R-:W-:-:S04]  /*122b0*/  SHF.L.U32 R3, R3, R4, RZ ;  /* 0x0000000403037219 */ /* 0x000fc800000006ff */
[----:B--2---:R-:W-:Y:S01]  /*122c0*/  LOP3.LUT R0, R2, R3, RZ, 0xc0, !PT ;  /* 0x0000000302007212 */ /* 0x004fe200078ec0ff */
[----:B------:R-:W-:-:S03]  /*122d0*/  IMAD.MOV.U32 R2, RZ, RZ, 0x1 ;  /* 0x00000001ff027424 */ /* 0x000fc600078e00ff */
[----:B------:R-:W-:Y:S02]  /*122e0*/  ISETP.NE.AND P0, PT, R0, R3, PT ;  /* 0x000000030000720c */ /* 0x000fe40003f05270 */
[----:B------:R-:W-:-:S11]  /*122f0*/  SHF.L.U32 R2, R2, R4, RZ ;  /* 0x0000000402027219 */ /* 0x000fd600000006ff */
[----:B------:R-:W-:Y:S05]  /*12300*/  @P0 BRA `(.L_x_368) ;  /* 0x00000000005c0947 */ /* 0x000fea0003800000 */
[----:B------:R-:W1:Y:S02]  /*12310*/  LDS R0, [UR6+0x18] ;  /* 0x00001806ff007984 */ /* 0x000e640008000800 */
[----:B-1----:R-:W-:-:S04]  /*12320*/  LOP3.LUT R0, R0, R2, RZ, 0xc0, !PT ;  /* 0x0000000200007212 */ /* 0x002fc800078ec0ff */
[----:B------:R-:W-:-:S13]  /*12330*/  ISETP.NE.AND P0, PT, R0, R2, PT ;  /* 0x000000020000720c */ /* 0x000fda0003f05270 */
[----:B------:R-:W-:Y:S05]  /*12340*/  @P0 BRA `(.L_x_369) ;  /* 0x0000000000400947 */ /* 0x000fea0003800000 */
[----:B------:R-:W-:Y:S01]  /*12350*/  R2UR UR8, R3 ;  /* 0x00000000030872ca */ /* 0x000fe200000e0000 */
[----:B------:R-:W-:Y:S01]  /*12360*/  VOTEU.ANY UR7, UPT, PT ;  /* 0x0000000000077886 */ /* 0x000fe200038e0100 */
[----:B------:R-:W1:Y:S01]  /*12370*/  S2R R3, SR_LANEID ;  /* 0x0000000000037919 */ /* 0x000e620000000000 */
[----:B------:R-:W-:Y:S01]  /*12380*/  LOP3.LUT R2, RZ, R2, RZ, 0x33, !PT ;  /* 0x00000002ff027212 */ /* 0x000fe200078e33ff */
[----:B------:R-:W-:-:S03]  /*12390*/  UFLO.U32 UR7, UR7 ;  /* 0x00000007000772bd */ /* 0x000fc600080e0000 */
[----:B------:R-:W2:Y:S06]  /*123a0*/  REDUX UR4, R2 ;  /* 0x00000000020473c4 */ /* 0x000eac0000000000 */
[----:B------:R-:W-:-:S06]  /*123b0*/  ULOP3.LUT UR8, URZ, UR8, URZ, 0x33, !UPT ;  /* 0x00000008ff087292 */ /* 0x000fcc000f8e33ff */
[----:B------:R-:W-:-:S04]  /*123c0*/  IMAD.U32 R0, RZ, RZ, UR8 ;  /* 0x00000008ff007e24 */ /* 0x000fc8000f8e00ff */
[----:B------:R2:W3:Y:S02]  /*123d0*/  REDUX UR5, R0 ;  /* 0x00000000000573c4 */ /* 0x0004e40000000000 */
[----:B------:R4:W-:Y:S01]  /*123e0*/  UTCATOMSWS.AND URZ, UR8 ;  /* 0x0000000800ff79e3 */ /* 0x0009e20008000000 */
[----:B-1----:R-:W-:Y:S01]  /*123f0*/  ISETP.EQ.U32.AND P0, PT, R3, UR7, PT ;  /* 0x0000000703007c0c */ /* 0x002fe2000bf02070 */
[----:B--2---:R-:W-:Y:S02]  /*12400*/  IMAD.U32 R0, RZ, RZ, UR4 ;  /* 0x00000004ff007e24 */ /* 0x004fe4000f8e00ff */
[----:B---3--:R-:W-:-:S10]  /*12410*/  IMAD.U32 R2, RZ, RZ, UR5 ;  /* 0x00000005ff027e24 */ /* 0x008fd4000f8e00ff */
[----:B------:R4:W-:Y:S04]  /*12420*/  @P0 ATOMS.AND RZ, [UR6+0x14], R2 ;  /* 0x00001402ffff098c */ /* 0x0009e8000a800006 */
[----:B------:R4:W-:Y:S01]  /*12430*/  @P0 ATOMS.AND RZ, [UR6+0x18], R0 ;  /* 0x00001800ffff098c */ /* 0x0009e2000a800006 */
[----:B------:R-:W-:Y:S05]  /*12440*/  BRA `(.L_x_370) ;  /* 0x0000000000147947 */ /* 0x000fea0003800000 */
.L_x_369:
[----:B------:R-:W-:Y:S02]  /*12450*/  MOV R2, 0x12470 ;  /* 0x0001247000027802 */ /* 0x000fe40000000f00 */
[----:B------:R-:W-:Y:S05]  /*12460*/  CALL.REL.NOINC `($__internal_0_$__cuda_sm10x_tcgen05_guardrail_trap_col_being_dealloced_not_returned_by_alloc) ;  /* 0x0000001400247944 */ /* 0x000fea0003c00000 */
[----:B------:R-:W-:Y:S05]  /*12470*/  BRA `(.L_x_370) ;  /* 0x0000000000087947 */ /* 0x000fea0003800000 */
.L_x_368:
[----:B------:R-:W-:Y:S02]  /*12480*/  MOV R2, 0x124a0 ;  /* 0x000124a000027802 */ /* 0x000fe40000000f00 */
[----:B------:R-:W-:Y:S05]  /*12490*/  CALL.REL.NOINC `($__internal_2_$__cuda_sm10x_tcgen05_guardrail_trap_unallocated_columns_being_dealloced) ;  /* 0x0000001400307944 */ /* 0x000fea0003c00000 */
.L_x_370:
[----:B------:R-:W-:Y:S01]  /*124a0*/  NOP ;  /* 0x0000000000007918 */ /* 0x000fe20000000000 */
[----:B----4-:R-:W-:Y:S05]  /*124b0*/  EXIT ;  /* 0x000000000000794d */ /* 0x010fea0003800000 */
.L_x_37:
[----:B------:R-:W-:-:S07]  /*124c0*/  MOV R2, UR11 ;  /* 0x0000000b00027c02 */ /* 0x000fce0008000f00 */
.L_x_371:
[----:B-1----:R1:W2:Y:S02]  /*124d0*/  SYNCS.PHASECHK.TRANS64.TRYWAIT P0, [R2+URZ+0x16000], R0 ;  /* 0x01600000020075a7 */ /* 0x0022a400080011ff */
[----:B--2---:R-:W-:Y:S05]  /*124e0*/  @!P0 NANOSLEEP.SYNCS 0x989680 ;  /* 0x009896800000895d */ /* 0x004fea0003900000 */
[----:B------:R-:W2:Y:S02]  /*124f0*/  @!P0 SYNCS.PHASECHK.TRANS64 P0, [R2+URZ+0x16000], R0 ;  /* 0x01600000020085a7 */ /* 0x000ea400080010ff */
[----:B--2---:R-:W-:Y:S05]  /*12500*/  @!P0 BRA `(.L_x_371) ;  /* 0xfffffffc00f08947 */ /* 0x004fea000383ffff */
[----:B------:R-:W-:Y:S05]  /*12510*/  BRA `(.L_x_372) ;  /* 0xfffffef400ec7947 */ /* 0x000fea000383ffff */
.L_x_39:
[----:B------:R-:W-:-:S07]  /*12520*/  MOV R5, UR7 ;  /* 0x0000000700057c02 */ /* 0x000fce0008000f00 */
.L_x_373:
[----:B-1----:R1:W2:Y:S02]  /*12530*/  SYNCS.PHASECHK.TRANS64.TRYWAIT P0, [R5+URZ+0x16020], R2 ;  /* 0x01602002050075a7 */ /* 0x0022a400080011ff */
[----:B--2---:R-:W-:Y:S05]  /*12540*/  @!P0 NANOSLEEP.SYNCS 0x989680 ;  /* 0x009896800000895d */ /* 0x004fea0003900000 */
[----:B------:R-:W2:Y:S02]  /*12550*/  @!P0 SYNCS.PHASECHK.TRANS64 P0, [R5+URZ+0x16020], R2 ;  /* 0x01602002050085a7 */ /* 0x000ea400080010ff */
[----:B--2---:R-:W-:Y:S05]  /*12560*/  @!P0 BRA `(.L_x_373) ;  /* 0xfffffffc00f08947 */ /* 0x004fea000383ffff */
[----:B------:R-:W-:Y:S05]  /*12570*/  BRA `(.L_x_374) ;  /* 0xfffffef400f47947 */ /* 0x000fea000383ffff */
.L_x_41:
[----:B------:R-:W-:-:S07]  /*12580*/  MOV R5, UR11 ;  /* 0x0000000b00057c02 */ /* 0x000fce0008000f00 */
.L_x_375:
[----:B-1----:R1:W2:Y:S02]  /*12590*/  SYNCS.PHASECHK.TRANS64.TRYWAIT P0, [R5+URZ+0x16058], R2 ;  /* 0x01605802050075a7 */ /* 0x0022a400080011ff */
[----:B--2---:R-:W-:Y:S05]  /*125a0*/  @!P0 NANOSLEEP.SYNCS 0x989680 ;  /* 0x009896800000895d */ /* 0x004fea0003900000 */
[----:B------:R-:W2:Y:S02]  /*125b0*/  @!P0 SYNCS.PHASECHK.TRANS64 P0, [R5+URZ+0x16058], R2 ;  /* 0x01605802050085a7 */ /* 0x000ea400080010ff */
[----:B--2---:R-:W-:Y:S05]  /*125c0*/  @!P0 BRA `(.L_x_375) ;  /* 0xfffffffc00f08947 */ /* 0x004fea000383ffff */
[----:B------:R-:W-:Y:S05]  /*125d0*/  BRA `(.L_x_376) ;  /* 0xfffffef800187947 */ /* 0x000fea000383ffff */
.L_x_45:
[----:B------:R-:W-:-:S07]  /*125e0*/  MOV R2, UR11 ;  /* 0x0000000b00027c02 */ /* 0x000fce0008000f00 */
.L_x_377:
[----:B-1----:R1:W2:Y:S02]  /*125f0*/  SYNCS.PHASECHK.TRANS64.TRYWAIT P0, [R2+URZ+0x16008], R0 ;  /* 0x01600800020075a7 */ /* 0x0022a400080011ff */
[----:B--2---:R-:W-:Y:S05]  /*12600*/  @!P0 NANOSLEEP.SYNCS 0x989680 ;  /* 0x009896800000895d */ /* 0x004fea0003900000 */
[----:B------:R-:W2:Y:S02]  /*12610*/  @!P0 SYNCS.PHASECHK.TRANS64 P0, [R2+URZ+0x16008], R0 ;  /* 0x01600800020085a7 */ /* 0x000ea400080010ff */
[----:B--2---:R-:W-:Y:S05]  /*12620*/  @!P0 BRA `(.L_x_377) ;  /* 0xfffffffc00f08947 */ /* 0x004fea000383ffff */
[----:B------:R-:W-:Y:S05]  /*12630*/  BRA `(.L_x_378) ;  /* 0xfffffef800b87947 */ /* 0x000fea000383ffff */
.L_x_47:
[----:B------:R-:W-:-:S07]  /*12640*/  MOV R2, UR11 ;  /* 0x0000000b00027c02 */ /* 0x000fce0008000f00 */
.L_x_379:
[----:B-1----:R1:W2:Y:S02]  /*12650*/  SYNCS.PHASECHK.TRANS64.TRYWAIT P0, [R2+URZ+0x16068], R0 ;  /* 0x01606800020075a7 */ /* 0x0022a400080011ff */
[----:B--2---:R-:W-:Y:S05]  /*12660*/  @!P0 NANOSLEEP.SYNCS 0x989680 ;  /* 0x009896800000895d */ /* 0x004fea0003900000 */
[----:B------:R-:W2:Y:S02]  /*12670*/  @!P0 SYNCS.PHASECHK.TRANS64 P0, [R2+URZ+0x16068], R0 ;  /* 0x01606800020085a7 */ /* 0x000ea400080010ff */
[----:B--2---:R-:W-:Y:S05]  /*12680*/  @!P0 BRA `(.L_x_379) ;  /* 0xfffffffc00f08947 */ /* 0x004fea000383ffff */
[----:B------:R-:W-:Y:S05]  /*12690*/  BRA `(.L_x_380) ;  /* 0xfffffef800c07947 */ /* 0x000fea000383ffff */
.L_x_51:
[----:B------:R-:W-:-:S07]  /*126a0*/  MOV R2, UR4 ;  /* 0x0000000400027c02 */ /* 0x000fce0008000f00 */
.L_x_381:
[----:B-1----:R1:W3:Y:S02]  /*126b0*/  SYNCS.PHASECHK.TRANS64.TRYWAIT P0, [R2+URZ+0x16020], R0 ;  /* 0x01602000020075a7 */ /* 0x0022e400080011ff */
[----:B---3--:R-:W-:Y:S05]  /*126c0*/  @!P0 NANOSLEEP.SYNCS 0x989680 ;  /* 0x009896800000895d */ /* 0x008fea0003900000 */
[----:B------:R-:W3:Y:S02]  /*126d0*/  @!P0 SYNCS.PHASECHK.TRANS64 P0, [R2+URZ+0x16020], R0 ;  /* 0x01602000020085a7 */ /* 0x000ee400080010ff */
[----:B---3--:R-:W-:Y:S05]  /*126e0*/  @!P0 BRA `(.L_x_381) ;  /* 0xfffffffc00f08947 */ /* 0x008fea000383ffff */
[----:B------:R-:W-:Y:S05]  /*126f0*/  BRA `(.L_x_382) ;  /* 0xfffffefc005c7947 */ /* 0x000fea000383ffff */
.L_x_53:
[----:B------:R-:W-:-:S07]  /*12700*/  MOV R2, UR11 ;  /* 0x0000000b00027c02 */ /* 0x000fce0008000f00 */
.L_x_383:
[----:B-1----:R1:W2:Y:S02]  /*12710*/  SYNCS.PHASECHK.TRANS64.TRYWAIT P0, [R2+URZ+0x160a0], R0 ;  /* 0x0160a000020075a7 */ /* 0x0022a400080011ff */
[----:B--2---:R-:W-:Y:S05]  /*12720*/  @!P0 NANOSLEEP.SYNCS 0x989680 ;  /* 0x009896800000895d */ /* 0x004fea0003900000 */
[----:B------:R-:W2:Y:S02]  /*12730*/  @!P0 SYNCS.PHASECHK.TRANS64 P0, [R2+URZ+0x160a0], R0 ;  /* 0x0160a000020085a7 */ /* 0x000ea400080010ff */
[----:B--2---:R-:W-:Y:S05]  /*12740*/  @!P0 BRA `(.L_x_383) ;  /* 0xfffffffc00f08947 */ /* 0x004fea000383ffff */
[----:B------:R-:W-:Y:S05]  /*12750*/  BRA `(.L_x_384) ;  /* 0xfffffefc00707947 */ /* 0x000fea000383ffff */
.L_x_55:
[----:B------:R-:W-:-:S07]  /*12760*/  MOV R2, UR11 ;  /* 0x0000000b00027c02 */ /* 0x000fce0008000f00 */
.L_x_385:
[----:B-1----:R1:W2:Y:S02]  /*12770*/  SYNCS.PHASECHK.TRANS64.TRYWAIT P0, [R2+URZ+0x16058], R0 ;  /* 0x01605800020075a7 */ /* 0x0022a400080011ff */
[----:B--2---:R-:W-:Y:S05]  /*12780*/  @!P0 NANOSLEEP.SYNCS 0x989680 ;  /* 0x009896800000895d */ /* 0x004fea0003900000 */
[----:B------:R-:W2:Y:S02]  /*12790*/  @!P0 SYNCS.PHASECHK.TRANS64 P0, [R2+URZ+0x16058], R0 ;  /* 0x01605800020085a7 */ /* 0x000ea400080010ff */
[----:B--2---:R-:W-:Y:S05]  /*127a0*/  @!P0 BRA `(.L_x_385) ;  /* 0xfffffffc00f08947 */ /* 0x004fea000383ffff */
[----:B------:R-:W-:Y:S05]  /*127b0*/  BRA `(.L_x_386) ;  /* 0xfffffefc007c7947 */ /* 0x000fea000383ffff */
.L_x_59:
[----:B------:R-:W-:Y:S07]  /*127c0*/  MOV R2, UR5 ;  /* 0x0000000500027c02 */ /* 0x000fee0008000f00 */
.L_x_387:
[----:B-1----:R1:W2:Y:S02]  /*127d0*/  SYNCS.PHASECHK.TRANS64.TRYWAIT P0, [R2+URZ+0x16020], R0 ;  /* 0x01602000020075a7 */ /* 0x0022a400080011ff */
[----:B--2---:R-:W-:Y:S05]  /*127e0*/  @!P0 NANOSLEEP.SYNCS 0x989680 ;  /* 0x009896800000895d */ /* 0x004fea0003900000 */
[----:B------:R-:W2:Y:S02]  /*127f0*/  @!P0 SYNCS.PHASECHK.TRANS64 P0, [R2+URZ+0x16020], R0 ;  /* 0x01602000020085a7 */ /* 0x000ea400080010ff */
[----:B--2---:R-:W-:Y:S05]  /*12800*/  @!P0 BRA `(.L_x_387) ;  /* 0xfffffffc00f08947 */ /* 0x004fea000383ffff */
[----:B------:R-:W-:Y:S05]  /*12810*/  BRA `(.L_x_388) ;  /* 0xffffff0000747947 */ /* 0x000fea000383ffff */
.L_x_62:
[----:B------:R-:W-:Y:S07]  /*12820*/  MOV R2, UR11 ;  /* 0x0000000b00027c02 */ /* 0x000fee0008000f00 */
.L_x_389:
[----:B--2---:R2:W3:Y:S02]  /*12830*/  SYNCS.PHASECHK.TRANS64.TRYWAIT P0, [R2+URZ+0x160a8], R0 ;  /* 0x0160a800020075a7 */ /* 0x0044e400080011ff */
[----:B---3--:R-:W-:Y:S05]  /*12840*/  @!P0 NANOSLEEP.SYNCS 0x989680 ;  /* 0x009896800000895d */ /* 0x008fea0003900000 */
[----:B------:R-:W3:Y:S02]  /*12850*/  @!P0 SYNCS.PHASECHK.TRANS64 P0, [R2+URZ+0x160a8], R0 ;  /* 0x0160a800020085a7 */ /* 0x000ee400080010ff */
[----:B---3--:R-:W-:Y:S05]  /*12860*/  @!P0 BRA `(.L_x_389) ;  /* 0xfffffffc00f08947 */ /* 0x008fea000383ffff */
[----:B------:R-:W-:Y:S05]  /*12870*/  BRA `(.L_x_390) ;  /* 0xffffff0400547947 */ /* 0x000fea000383ffff */
.L_x_64:
[----:B------:R-:W-:Y:S07]  /*12880*/  MOV R2, UR11 ;  /* 0x0000000b00027c02 */ /* 0x000fee0008000f00 */
.L_x_391:
[----:B--2---:R2:W3:Y:S02]  /*12890*/  SYNCS.PHASECHK.TRANS64.TRYWAIT P0, [R2+URZ+0x16068], R0 ;  /* 0x01606800020075a7 */ /* 0x0044e400080011ff */
[----:B---3--:R-:W-:Y:S05]  /*128a0*/  @!P0 NANOSLEEP.SYNCS 0x989680 ;  /* 0x009896800000895d */ /* 0x008fea0003900000 */
[----:B------:R-:W3:Y:S02]  /*128b0*/  @!P0 SYNCS.PHASECHK.TRANS64 P0, [R2+URZ+0x16068], R0 ;  /* 0x01606800020085a7 */ /* 0x000ee400080010ff */
[----:B---3--:R-:W-:Y:S05]  /*128c0*/  @!P0 BRA `(.L_x_391) ;  /* 0xfffffffc00f08947 */ /* 0x008fea000383ffff */
[----:B------:R-:W-:Y:S05]  /*128d0*/  BRA `(.L_x_392) ;  /* 0xffffff0400607947 */ /* 0x000fea000383ffff */
.L_x_70:
[----:B------:R-:W-:Y:S07]  /*128e0*/  MOV R2, UR4 ;  /* 0x0000000400027c02 */ /* 0x000fee0008000f00 */
.L_x_393:
[----:B-1----:R1:W2:Y:S02]  /*128f0*/  SYNCS.PHASECHK.TRANS64.TRYWAIT P0, [R2+URZ+0x16020], R0 ;  /* 0x01602000020075a7 */ /* 0x0022a400080011ff */
[----:B--2---:R-:W-:Y:S05]  /*12900*/  @!P0 NANOSLEEP.SYNCS 0x989680 ;  /* 0x009896800000895d */ /* 0x004fea0003900000 */
[----:B------:R-:W2:Y:S02]  /*12910*/  @!P0 SYNCS.PHASECHK.TRANS64 P0, [R2+URZ+0x16020], R0 ;  /* 0x01602000020085a7 */ /* 0x000ea400080010ff */
[----:B--2---:R-:W-:Y:S05]  /*12920*/  @!P0 BRA `(.L_x_393) ;  /* 0xfffffffc00f08947 */ /* 0x004fea000383ffff */
[----:B------:R-:W-:Y:S05]  /*12930*/  BRA `(.L_x_394) ;  /* 0xffffff0800dc7947 */ /* 0x000fea000383ffff */
.L_x_72:
[----:B------:R-:W-:Y:S07]  /*12940*/  MOV R2, UR11 ;  /* 0x0000000b00027c02 */ /* 0x000fee0008000f00 */
.L_x_395:
[----:B-1----:R1:W2:Y:S02]  /*12950*/  SYNCS.PHASECHK.TRANS64.TRYWAIT P0, [R2+URZ+0x160a0], R0 ;  /* 0x0160a000020075a7 */ /* 0x0022a400080011ff */
[----:B--2---:R-:W-:Y:S05]  /*12960*/  @!P0 NANOSLEEP.SYNCS 0x989680 ;  /* 0x009896800000895d */ /* 0x004fea0003900000 */
[----:B------:R-:W2:Y:S02]  /*12970*/  @!P0 SYNCS.PHASECHK.TRANS64 P0, [R2+URZ+0x160a0], R0 ;  /* 0x0160a000020085a7 */ /* 0x000ea400080010ff */
[----:B--2---:R-:W-:Y:S05]  /*12980*/  @!P0 BRA `(.L_x_395) ;  /* 0xfffffffc00f08947 */ /* 0x004fea000383ffff */
[----:B------:R-:W-:Y:S05]  /*12990*/  BRA `(.L_x_396) ;  /* 0xffffff0800f07947 */ /* 0x000fea000383ffff */
.L_x_74:
[----:B------:R-:W-:Y:S01]  /*129a0*/  MOV R2, UR11 ;  /* 0x0000000b00027c02 */ /* 0x000fe20008000f00 */
[----:B------:R-:W-:Y:S05]  /*129b0*/  IMAD.U32 R0, RZ, RZ, UR5 ;  /* 0x00000005ff007e24 */ /* 0x000fea000f8e00ff */
[----:B------:R-:W-:Y:S07]  /*129c0*/  SHF.L.U32 R0, R0, 0x1f, RZ ;  /* 0x0000001f00007819 */ /* 0x000fee00000006ff */
.L_x_397:
[----:B-1----:R1:W2:Y:S02]  /*129d0*/  SYNCS.PHASECHK.TRANS64.TRYWAIT P0, [R2+URZ+0x16058], R0 ;  /* 0x01605800020075a7 */ /* 0x0022a400080011ff */
[----:B--2---:R-:W-:Y:S05]  /*129e0*/  @!P0 NANOSLEEP.SYNCS 0x989680 ;  /* 0x009896800000895d */ /* 0x004fea0003900000 */
[----:B------:R-:W2:Y:S02]  /*129f0*/  @!P0 SYNCS.PHASECHK.TRANS64 P0, [R2+URZ+0x16058], R0 ;  /* 0x01605800020085a7 */ /* 0x000ea400080010ff */
[----:B--2---:R-:W-:Y:S05]  /*12a00*/  @!P0 BRA `(.L_x_397) ;  /* 0xfffffffc00f08947 */ /* 0x004fea000383ffff */
[----:B------:R-:W-:Y:S05]  /*12a10*/  BRA `(.L_x_398) ;  /* 0xffffff0800f87947 */ /* 0x000fea000383ffff */
.L_x_82:
[----:B------:R-:W-:-:S07]  /*12a20*/  MOV R2, UR11 ;  /* 0x0000000b00027c02 */ /* 0x000fce0008000f00 */
.L_x_399:
[----:B--2---:R2:W3:Y:S02]  /*12a30*/  SYNCS.PHASECHK.TRANS64.TRYWAIT P0, [R2+URZ+0x160a8], R0 ;  /* 0x0160a800020075a7 */ /* 0x0044e400080011ff */
[----:B---3--:R-:W-:Y:S05]  /*12a40*/  @!P0 NANOSLEEP.SYNCS 0x989680 ;  /* 0x009896800000895d */ /* 0x008fea0003900000 */
[----:B------:R-:W3:Y:S02]  /*12a50*/  @!P0 SYNCS.PHASECHK.TRANS64 P0, [R2+URZ+0x160a8], R0 ;  /* 0x0160a800020085a7 */ /* 0x000ee400080010ff */
[----:B---3--:R-:W-:Y:S05]  /*12a60*/  @!P0 BRA `(.L_x_399) ;  /* 0xfffffffc00f08947 */ /* 0x008fea000383ffff */
[----:B------:R-:W-:Y:S05]  /*12a70*/  BRA `(.L_x_400) ;  /* 0xffffff0c00cc7947 */ /* 0x000fea000383ffff */
.L_x_84:
[----:B------:R-:W-:-:S07]  /*12a80*/  MOV R2, UR11 ;  /* 0x0000000b00027c02 */ /* 0x000fce0008000f00 */
.L_x_401:
[----:B--2---:R2:W3:Y:S02]  /*12a90*/  SYNCS.PHASECHK.TRANS64.TRYWAIT P0, [R2+URZ+0x16068], R0 ;  /* 0x01606800020075a7 */ /* 0x0044e400080011ff */
[----:B---3--:R-:W-:Y:S05]  /*12aa0*/  @!P0 NANOSLEEP.SYNCS 0x989680 ;  /* 0x009896800000895d */ /* 0x008fea0003900000 */
[----:B------:R-:W3:Y:S02]  /*12ab0*/  @!P0 SYNCS.PHASECHK.TRANS64 P0, [R2+URZ+0x16068], R0 ;  /* 0x01606800020085a7 */ /* 0x000ee400080010ff */
[----:B---3--:R-:W-:Y:S05]  /*12ac0*/  @!P0 BRA `(.L_x_401) ;  /* 0xfffffffc00f08947 */ /* 0x008fea000383ffff */
[----:B------:R-:W-:Y:S05]  /*12ad0*/  BRA `(.L_x_402) ;  /* 0xffffff0c00d87947 */ /* 0x000fea000383ffff */
.L_x_96:
[----:B-1----:R1:W2:Y:S02]  /*12ae0*/  SYNCS.PHASECHK.TRANS64.TRYWAIT P0, [R76+URZ+0x160c0], R0 ;  /* 0x0160c0004c0075a7 */ /* 0x0022a400080011ff */
[----:B--2---:R-:W-:Y:S05]  /*12af0*/  @!P0 NANOSLEEP.SYNCS 0x989680 ;  /* 0x009896800000895d */ /* 0x004fea0003900000 */
[----:B------:R-:W2:Y:S02]  /*12b00*/  @!P0 SYNCS.PHASECHK.TRANS64 P0, [R76+URZ+0x160c0], R0 ;  /* 0x0160c0004c0085a7 */ /* 0x000ea400080010ff */
[----:B--2---:R-:W-:Y:S05]  /*12b10*/  @!P0 BRA `(.L_x_96) ;  /* 0xfffffffc00f08947 */ /* 0x004fea000383ffff */
[----:B------:R-:W-:Y:S05]  /*12b20*/  BRA `(.L_x_403) ;  /* 0xffffff1400c07947 */ /* 0x000fea000383ffff */
.L_x_163:
[----:B--2---:R2:W3:Y:S02]  /*12b30*/  SYNCS.PHASECHK.TRANS64.TRYWAIT P0, [R76+URZ+0x160c8], R0 ;  /* 0x0160c8004c0075a7 */ /* 0x0044e400080011ff */
[----:B---3--:R-:W-:Y:S05]  /*12b40*/  @!P0 NANOSLEEP.SYNCS 0x989680 ;  /* 0x009896800000895d */ /* 0x008fea0003900000 */
[----:B------:R-:W3:Y:S02]  /*12b50*/  @!P0 SYNCS.PHASECHK.TRANS64 P0, [R76+URZ+0x160c8], R0 ;  /* 0x0160c8004c0085a7 */ /* 0x000ee400080010ff */
[----:B---3--:R-:W-:Y:S05]  /*12b60*/  @!P0 BRA `(.L_x_163) ;  /* 0xfffffffc00f08947 */ /* 0x008fea000383ffff */
[----:B------:R-:W-:Y:S05]  /*12b70*/  BRA `(.L_x_404) ;  /* 0xffffff5000b47947 */ /* 0x000fea000383ffff */
.L_x_169:
[----:B-1----:R1:W2:Y:S02]  /*12b80*/  SYNCS.PHASECHK.TRANS64.TRYWAIT P0, [R60+URZ+0x16070], R0 ;  /* 0x016070003c0075a7 */ /* 0x0022a400080011ff */
[----:B--2---:R-:W-:Y:S05]  /*12b90*/  @!P0 NANOSLEEP.SYNCS 0x989680 ;  /* 0x009896800000895d */ /* 0x004fea0003900000 */
[----:B------:R-:W2:Y:S02]  /*12ba0*/  @!P0 SYNCS.PHASECHK.TRANS64 P0, [R60+URZ+0x16070], R0 ;  /* 0x016070003c0085a7 */ /* 0x000ea400080010ff */
[----:B--2---:R-:W-:Y:S05]  /*12bb0*/  @!P0 BRA `(.L_x_169) ;  /* 0xfffffffc00f08947 */ /* 0x004fea000383ffff */
[----:B------:R-:W-:Y:S05]  /*12bc0*/  BRA `(.L_x_405) ;  /* 0xffffff5400cc7947 */ /* 0x000fea000383ffff */
.L_x_172:
[----:B--2---:R2:W3:Y:S02]  /*12bd0*/  SYNCS.PHASECHK.TRANS64.TRYWAIT P1, [R60+URZ+0x16080], R2 ;  /* 0x016080023c0075a7 */ /* 0x0044e400080211ff */
[----:B---3--:R-:W-:Y:S05]  /*12be0*/  @!P1 NANOSLEEP.SYNCS 0x989680 ;  /* 0x009896800000995d */ /* 0x008fea0003900000 */
[----:B------:R-:W3:Y:S02]  /*12bf0*/  @!P1 SYNCS.PHASECHK.TRANS64 P1, [R60+URZ+0x16080], R2 ;  /* 0x016080023c0095a7 */ /* 0x000ee400080210ff */
[----:B---3--:R-:W-:Y:S05]  /*12c00*/  @!P1 BRA `(.L_x_172) ;  /* 0xfffffffc00f09947 */ /* 0x008fea000383ffff */
[----:B------:R-:W-:Y:S05]  /*12c10*/  BRA `(.L_x_406) ;  /* 0xffffff5400f47947 */ /* 0x000fea000383ffff */
.L_x_175:
[----:B-1----:R1:W2:Y:S02]  /*12c20*/  SYNCS.PHASECHK.TRANS64.TRYWAIT P0, [R60+URZ+0x16070], R0 ;  /* 0x016070003c0075a7 */ /* 0x0022a400080011ff */
[----:B--2---:R-:W-:Y:S05]  /*12c30*/  @!P0 NANOSLEEP.SYNCS 0x989680 ;  /* 0x009896800000895d */ /* 0x004fea0003900000 */
[----:B------:R-:W2:Y:S02]  /*12c40*/  @!P0 SYNCS.PHASECHK.TRANS64 P0, [R60+URZ+0x16070], R0 ;  /* 0x016070003c0085a7 */ /* 0x000ea400080010ff */
[----:B--2---:R-:W-:Y:S05]  /*12c50*/  @!P0 BRA `(.L_x_175) ;  /* 0xfffffffc00f08947 */ /* 0x004fea000383ffff */
[----:B------:R-:W-:Y:S05]  /*12c60*/  BRA `(.L_x_407) ;  /* 0xffffff58003c7947 */ /* 0x000fea000383ffff */
.L_x_177:
[----:B-1----:R1:W2:Y:S02]  /*12c70*/  SYNCS.PHASECHK.TRANS64.TRYWAIT P0, [R60+URZ+0x16090], R0 ;  /* 0x016090003c0075a7 */ /* 0x0022a400080011ff */
[----:B--2---:R-:W-:Y:S05]  /*12c80*/  @!P0 NANOSLEEP.SYNCS 0x989680 ;  /* 0x009896800000895d */ /* 0x004fea0003900000 */
[----:B------:R-:W2:Y:S02]  /*12c90*/  @!P0 SYNCS.PHASECHK.TRANS64 P0, [R60+URZ+0x16090], R0 ;  /* 0x016090003c0085a7 */ /* 0x000ea400080010ff */
[----:B--2---:R-:W-:Y:S05]  /*12ca0*/  @!P0 BRA `(.L_x_177) ;  /* 0xfffffffc00f08947 */ /* 0x004fea000383ffff */
[----:B------:R-:W-:Y:S05]  /*12cb0*/  BRA `(.L_x_408) ;  /* 0xffffff5800847947 */ /* 0x000fea000383ffff */
.L_x_188:
[----:B-1----:R1:W4:Y:S02]  /*12cc0*/  SYNCS.PHASECHK.TRANS64.TRYWAIT P0, [R60+URZ+0x16080], R0 ;  /* 0x016080003c0075a7 */ /* 0x00232400080011ff */
[----:B----4-:R-:W-:Y:S05]  /*12cd0*/  @!P0 NANOSLEEP.SYNCS 0x989680 ;  /* 0x009896800000895d */ /* 0x010fea0003900000 */
[----:B------:R-:W4:Y:S02]  /*12ce0*/  @!P0 SYNCS.PHASECHK.TRANS64 P0, [R60+URZ+0x16080], R0 ;  /* 0x016080003c0085a7 */ /* 0x000f2400080010ff */
[----:B----4-:R-:W-:Y:S05]  /*12cf0*/  @!P0 BRA `(.L_x_188) ;  /* 0xfffffffc00f08947 */ /* 0x010fea000383ffff */
[----:B------:R-:W-:Y:S05]  /*12d00*/  BRA `(.L_x_409) ;  /* 0xffffff6000b87947 */ /* 0x000fea000383ffff */
.L_x_190:
[----:B-1----:R1:W2:Y:S02]  /*12d10*/  SYNCS.PHASECHK.TRANS64.TRYWAIT P0, [R60+URZ+0x16098], R0 ;  /* 0x016098003c0075a7 */ /* 0x0022a400080011ff */
[----:B--2---:R-:W-:Y:S05]  /*12d20*/  @!P0 NANOSLEEP.SYNCS 0x989680 ;  /* 0x009896800000895d */ /* 0x004fea0003900000 */
[----:B------:R-:W2:Y:S02]  /*12d30*/  @!P0 SYNCS.PHASECHK.TRANS64 P0, [R60+URZ+0x16098], R0 ;  /* 0x016098003c0085a7 */ /* 0x000ea400080010ff */
[----:B--2---:R-:W-:Y:S05]  /*12d40*/  @!P0 BRA `(.L_x_190) ;  /* 0xfffffffc00f08947 */ /* 0x004fea000383ffff */
[----:B------:R-:W-:Y:S05]  /*12d50*/  BRA `(.L_x_410) ;  /* 0xffffff6000fc7947 */ /* 0x000fea000383ffff */
.L_x_203:
[----:B----4-:R4:W5:Y:S02]  /*12d60*/  SYNCS.PHASECHK.TRANS64.TRYWAIT P0, [R60+URZ+0x16070], R2 ;  /* 0x016070023c0075a7 */ /* 0x01096400080011ff */
[----:B-----5:R-:W-:Y:S05]  /*12d70*/  @!P0 NANOSLEEP.SYNCS 0x989680 ;  /* 0x009896800000895d */ /* 0x020fea0003900000 */
[----:B------:R-:W5:Y:S02]  /*12d80*/  @!P0 SYNCS.PHASECHK.TRANS64 P0, [R60+URZ+0x16070], R2 ;  /* 0x016070023c0085a7 */ /* 0x000f6400080010ff */
[----:B-----5:R-:W-:Y:S05]  /*12d90*/  @!P0 BRA `(.L_x_203) ;  /* 0xfffffffc00f08947 */ /* 0x020fea000383ffff */
[----:B------:R-:W-:Y:S05]  /*12da0*/  BRA `(.L_x_411) ;  /* 0xffffff6c00507947 */ /* 0x000fea000383ffff */
.L_x_206:
[----:B-1----:R1:W5:Y:S02]  /*12db0*/  SYNCS.PHASECHK.TRANS64.TRYWAIT P0, [R60+URZ+0x16090], R0 ;  /* 0x016090003c0075a7 */ /* 0x00236400080011ff */
[----:B-----5:R-:W-:Y:S05]  /*12dc0*/  @!P0 NANOSLEEP.SYNCS 0x989680 ;  /* 0x009896800000895d */ /* 0x020fea0003900000 */
[----:B------:R-:W5:Y:S02]  /*12dd0*/  @!P0 SYNCS.PHASECHK.TRANS64 P0, [R60+URZ+0x16090], R0 ;  /* 0x016090003c0085a7 */ /* 0x000f6400080010ff */
[----:B-----5:R-:W-:Y:S05]  /*12de0*/  @!P0 BRA `(.L_x_206) ;  /* 0xfffffffc00f08947 */ /* 0x020fea000383ffff */
[----:B------:R-:W-:Y:S05]  /*12df0*/  BRA `(.L_x_412) ;  /* 0xffffff6c00747947 */ /* 0x000fea000383ffff */
.L_x_209:
[----:B-1----:R1:W4:Y:S02]  /*12e00*/  SYNCS.PHASECHK.TRANS64.TRYWAIT P0, [R60+URZ+0x160c0], R2 ;  /* 0x0160c0023c0075a7 */ /* 0x00232400080011ff */
[----:B----4-:R-:W-:Y:S05]  /*12e10*/  @!P0 NANOSLEEP.SYNCS 0x989680 ;  /* 0x009896800000895d */ /* 0x010fea0003900000 */
[----:B------:R-:W4:Y:S02]  /*12e20*/  @!P0 SYNCS.PHASECHK.TRANS64 P0, [R60+URZ+0x160c0], R2 ;  /* 0x0160c0023c0085a7 */ /* 0x000f2400080010ff */
[----:B----4-:R-:W-:Y:S05]  /*12e30*/  @!P0 BRA `(.L_x_209) ;  /* 0xfffffffc00f08947 */ /* 0x010fea000383ffff */
[----:B------:R-:W-:Y:S05]  /*12e40*/  BRA `(.L_x_413) ;  /* 0xffffff6c00807947 */ /* 0x000fea000383ffff */
.L_x_219:
[----:B-1----:R1:W2:Y:S02]  /*12e50*/  SYNCS.PHASECHK.TRANS64.TRYWAIT P0, [R60+URZ+0x16080], R0 ;  /* 0x016080003c0075a7 */ /* 0x0022a400080011ff */
[----:B--2---:R-:W-:Y:S05]  /*12e60*/  @!P0 NANOSLEEP.SYNCS 0x989680 ;  /* 0x009896800000895d */ /* 0x004fea0003900000 */
[----:B------:R-:W2:Y:S02]  /*12e70*/  @!P0 SYNCS.PHASECHK.TRANS64 P0, [R60+URZ+0x16080], R0 ;  /* 0x016080003c0085a7 */ /* 0x000ea400080010ff */
[----:B--2---:R-:W-:Y:S05]  /*12e80*/  @!P0 BRA `(.L_x_219) ;  /* 0xfffffffc00f08947 */ /* 0x004fea000383ffff */
[----:B------:R-:W-:Y:S05]  /*12e90*/  BRA `(.L_x_414) ;  /* 0xffffff8000647947 */ /* 0x000fea000383ffff */
.L_x_222:
[----:B-1----:R1:W2:Y:S02]  /*12ea0*/  SYNCS.PHASECHK.TRANS64.TRYWAIT P0, [R60+URZ+0x16098], R0 ;  /* 0x016098003c0075a7 */ /* 0x0022a400080011ff */
[----:B--2---:R-:W-:Y:S05]  /*12eb0*/  @!P0 NANOSLEEP.SYNCS 0x989680 ;  /* 0x009896800000895d */ /* 0x004fea0003900000 */
[----:B------:R-:W2:Y:S02]  /*12ec0*/  @!P0 SYNCS.PHASECHK.TRANS64 P0, [R60+URZ+0x16098], R0 ;  /* 0x016098003c0085a7 */ /* 0x000ea400080010ff */
[----:B--2---:R-:W-:Y:S05]  /*12ed0*/  @!P0 BRA `(.L_x_222) ;  /* 0xfffffffc00f08947 */ /* 0x004fea000383ffff */
[----:B------:R-:W-:Y:S05]  /*12ee0*/  BRA `(.L_x_415) ;  /* 0xffffff8000887947 */ /* 0x000fea000383ffff */
.L_x_225:
[----:B-1----:R1:W2:Y:S02]  /*12ef0*/  SYNCS.PHASECHK.TRANS64.TRYWAIT P0, [R60+URZ+0x160c8], R2 ;  /* 0x0160c8023c0075a7 */ /* 0x0022a400080011ff */
[----:B--2---:R-:W-:Y:S05]  /*12f00*/  @!P0 NANOSLEEP.SYNCS 0x989680 ;  /* 0x009896800000895d */ /* 0x004fea0003900000 */
[----:B------:R-:W2:Y:S02]  /*12f10*/  @!P0 SYNCS.PHASECHK.TRANS64 P0, [R60+URZ+0x160c8], R2 ;  /* 0x0160c8023c0085a7 */ /* 0x000ea400080010ff */
[----:B--2---:R-:W-:Y:S05]  /*12f20*/  @!P0 BRA `(.L_x_225) ;  /* 0xfffffffc00f08947 */ /* 0x004fea000383ffff */
[----:B------:R-:W-:Y:S05]  /*12f30*/  BRA `(.L_x_416) ;  /* 0xffffff8000947947 */ /* 0x000fea000383ffff */
.L_x_237:
[----:B-1----:R-:W-:-:S04]  /*12f40*/  MOV R2, UR49 ;  /* 0x0000003100027c02 */ /* 0x002fc80008000f00 */
[----:B------:R1:W2:Y:S03]  /*12f50*/  SYNCS.PHASECHK.TRANS64.TRYWAIT P0, [R2+URZ], R0 ;  /* 0x00000000020075a7 */ /* 0x0002a600080011ff */
[----:B--2---:R-:W-:Y:S05]  /*12f60*/  @!P0 NANOSLEEP.SYNCS 0x989680 ;  /* 0x009896800000895d */ /* 0x004fea0003900000 */
[----:B------:R-:W2:Y:S02]  /*12f70*/  @!P0 SYNCS.PHASECHK.TRANS64 P0, [R2+URZ], R0 ;  /* 0x00000000020085a7 */ /* 0x000ea400080010ff */
[----:B--2---:R-:W-:Y:S05]  /*12f80*/  @!P0 BRA `(.L_x_237) ;  /* 0xfffffffc00ec8947 */ /* 0x004fea000383ffff */
[----:B------:R-:W-:Y:S05]  /*12f90*/  BRA `(.L_x_417) ;  /* 0xffffff9800687947 */ /* 0x000fea000383ffff */
.L_x_240:
[----:B-1----:R-:W-:-:S04]  /*12fa0*/  MOV R2, UR46 ;  /* 0x0000002e00027c02 */ /* 0x002fc80008000f00 */
[----:B------:R1:W3:Y:S03]  /*12fb0*/  SYNCS.PHASECHK.TRANS64.TRYWAIT P1, [R2+URZ], R0 ;  /* 0x00000000020075a7 */ /* 0x0002e600080211ff */
[----:B---3--:R-:W-:Y:S05]  /*12fc0*/  @!P1 NANOSLEEP.SYNCS 0x989680 ;  /* 0x009896800000995d */ /* 0x008fea0003900000 */
[----:B------:R-:W3:Y:S02]  /*12fd0*/  @!P1 SYNCS.PHASECHK.TRANS64 P1, [R2+URZ], R0 ;  /* 0x00000000020095a7 */ /* 0x000ee400080210ff */
[----:B---3--:R-:W-:Y:S05]  /*12fe0*/  @!P1 BRA `(.L_x_240) ;  /* 0xfffffffc00ec9947 */ /* 0x008fea000383ffff */
[----:B------:R-:W-:Y:S05]  /*12ff0*/  BRA `(.L_x_418) ;  /* 0xffffff9800a87947 */ /* 0x000fea000383ffff */
.L_x_245:
[----:B-1----:R-:W-:-:S04]  /*13000*/  MOV R3, UR44 ;  /* 0x0000002c00037c02 */ /* 0x002fc80008000f00 */
[----:B------:R1:W2:Y:S03]  /*13010*/  SYNCS.PHASECHK.TRANS64.TRYWAIT P2, [R3+URZ], R2 ;  /* 0x00000002030075a7 */ /* 0x0002a600080411ff */
[----:B--2---:R-:W-:Y:S05]  /*13020*/  @!P2 NANOSLEEP.SYNCS 0x989680 ;  /* 0x009896800000a95d */ /* 0x004fea0003900000 */
[----:B------:R-:W2:Y:S02]  /*13030*/  @!P2 SYNCS.PHASECHK.TRANS64 P2, [R3+URZ], R2 ;  /* 0x000000020300a5a7 */ /* 0x000ea400080410ff */
[----:B--2---:R-:W-:Y:S05]  /*13040*/  @!P2 BRA `(.L_x_245) ;  /* 0xfffffffc00eca947 */ /* 0x004fea000383ffff */
[----:B------:R-:W-:Y:S05]  /*13050*/  BRA `(.L_x_419) ;  /* 0xffffffa0008c7947 */ /* 0x000fea000383ffff */
.L_x_249:
[----:B-1----:R-:W-:-:S04]  /*13060*/  MOV R2, UR49 ;  /* 0x0000003100027c02 */ /* 0x002fc80008000f00 */
[----:B------:R1:W3:Y:S03]  /*13070*/  SYNCS.PHASECHK.TRANS64.TRYWAIT P2, [R2+URZ], R0 ;  /* 0x00000000020075a7 */ /* 0x0002e600080411ff */
[----:B---3--:R-:W-:Y:S05]  /*13080*/  @!P2 NANOSLEEP.SYNCS 0x989680 ;  /* 0x009896800000a95d */ /* 0x008fea0003900000 */
[----:B------:R-:W3:Y:S02]  /*13090*/  @!P2 SYNCS.PHASECHK.TRANS64 P2, [R2+URZ], R0 ;  /* 0x000000000200a5a7 */ /* 0x000ee400080410ff */
[----:B---3--:R-:W-:Y:S05]  /*130a0*/  @!P2 BRA `(.L_x_249) ;  /* 0xfffffffc00eca947 */ /* 0x008fea000383ffff */
[----:B------:R-:W-:Y:S05]  /*130b0*/  BRA `(.L_x_420) ;  /* 0xffffffb800087947 */ /* 0x000fea000383ffff */
.L_x_254:
[----:B-1----:R-:W-:-:S04]  /*130c0*/  MOV R2, UR46 ;  /* 0x0000002e00027c02 */ /* 0x002fc80008000f00 */
[----:B------:R1:W3:Y:S03]  /*130d0*/  SYNCS.PHASECHK.TRANS64.TRYWAIT P1, [R2+URZ], R0 ;  /* 0x00000000020075a7 */ /* 0x0002e600080211ff */
[----:B---3--:R-:W-:Y:S05]  /*130e0*/  @!P1 NANOSLEEP.SYNCS 0x989680 ;  /* 0x009896800000995d */ /* 0x008fea0003900000 */
[----:B------:R-:W3:Y:S02]  /*130f0*/  @!P1 SYNCS.PHASECHK.TRANS64 P1, [R2+URZ], R0 ;  /* 0x00000000020095a7 */ /* 0x000ee400080210ff */
[----:B---3--:R-:W-:Y:S05]  /*13100*/  @!P1 BRA `(.L_x_254) ;  /* 0xfffffffc00ec9947 */ /* 0x008fea000383ffff */
[----:B------:R-:W-:Y:S05]  /*13110*/  BRA `(.L_x_421) ;  /* 0xffffffb800b47947 */ /* 0x000fea000383ffff */
.L_x_259:
[----:B-1----:R-:W-:-:S04]  /*13120*/  MOV R2, UR49 ;  /* 0x0000003100027c02 */ /* 0x002fc80008000f00 */
[----:B------:R1:W4:Y:S03]  /*13130*/  SYNCS.PHASECHK.TRANS64.TRYWAIT P0, [R2+URZ], R0 ;  /* 0x00000000020075a7 */ /* 0x00032600080011ff */
[----:B----4-:R-:W-:Y:S05]  /*13140*/  @!P0 NANOSLEEP.SYNCS 0x989680 ;  /* 0x009896800000895d */ /* 0x010fea0003900000 */
[----:B------:R-:W4:Y:S02]  /*13150*/  @!P0 SYNCS.PHASECHK.TRANS64 P0, [R2+URZ], R0 ;  /* 0x00000000020085a7 */ /* 0x000f2400080010ff */
[----:B----4-:R-:W-:Y:S05]  /*13160*/  @!P0 BRA `(.L_x_259) ;  /* 0xfffffffc00ec8947 */ /* 0x010fea000383ffff */
[----:B------:R-:W-:Y:S05]  /*13170*/  BRA `(.L_x_422) ;  /* 0xffffffbc00387947 */ /* 0x000fea000383ffff */
.L_x_265:
[----:B------:R-:W-:-:S07]  /*13180*/  MOV R3, UR8 ;  /* 0x0000000800037c02 */ /* 0x000fce0008000f00 */
.L_x_423:
[----:B-1----:R1:W2:Y:S02]  /*13190*/  SYNCS.PHASECHK.TRANS64.TRYWAIT P1, [R3+URZ+0x16010], R0 ;  /* 0x01601000030075a7 */ /* 0x0022a400080211ff */
[----:B--2---:R-:W-:Y:S05]  /*131a0*/  @!P1 NANOSLEEP.SYNCS 0x989680 ;  /* 0x009896800000995d */ /* 0x004fea0003900000 */
[----:B------:R-:W2:Y:S02]  /*131b0*/  @!P1 SYNCS.PHASECHK.TRANS64 P1, [R3+URZ+0x16010], R0 ;  /* 0x01601000030095a7 */ /* 0x000ea400080210ff */
[----:B--2---:R-:W-:Y:S05]  /*131c0*/  @!P1 BRA `(.L_x_423) ;  /* 0xfffffffc00f09947 */ /* 0x004fea000383ffff */
[----:B------:R-:W-:Y:S05]  /*131d0*/  BRA `(.L_x_424) ;  /* 0xffffffc000d87947 */ /* 0x000fea000383ffff */
.L_x_271:
[----:B------:R-:W-:-:S07]  /*131e0*/  MOV R5, UR17 ;  /* 0x0000001100057c02 */ /* 0x000fce0008000f00 */
.L_x_425:
[----:B-1----:R1:W2:Y:S02]  /*131f0*/  SYNCS.PHASECHK.TRANS64.TRYWAIT P1, [R5+URZ+0x16038], R2 ;  /* 0x01603802050075a7 */ /* 0x0022a400080211ff */
[----:B--2---:R-:W-:Y:S05]  /*13200*/  @!P1 NANOSLEEP.SYNCS 0x989680 ;  /* 0x009896800000995d */ /* 0x004fea0003900000 */
[----:B------:R-:W2:Y:S02]  /*13210*/  @!P1 SYNCS.PHASECHK.TRANS64 P1, [R5+URZ+0x16038], R2 ;  /* 0x01603802050095a7 */ /* 0x000ea400080210ff */
[----:B--2---:R-:W-:Y:S05]  /*13220*/  @!P1 BRA `(.L_x_425) ;  /* 0xfffffffc00f09947 */ /* 0x004fea000383ffff */
[----:B------:R-:W-:Y:S05]  /*13230*/  BRA `(.L_x_426) ;  /* 0xffffffc4002c7947 */ /* 0x000fea000383ffff */
.L_x_277:
[----:B------:R-:W-:-:S07]  /*13240*/  MOV R5, UR8 ;  /* 0x0000000800057c02 */ /* 0x000fce0008000f00 */
.L_x_427:
[----:B-1----:R1:W2:Y:S02]  /*13250*/  SYNCS.PHASECHK.TRANS64.TRYWAIT P1, [R5+URZ+0x16018], R0 ;  /* 0x01601800050075a7 */ /* 0x0022a400080211ff */
[----:B--2---:R-:W-:Y:S05]  /*13260*/  @!P1 NANOSLEEP.SYNCS 0x989680 ;  /* 0x009896800000995d */ /* 0x004fea0003900000 */
[----:B------:R-:W2:Y:S02]  /*13270*/  @!P1 SYNCS.PHASECHK.TRANS64 P1, [R5+URZ+0x16018], R0 ;  /* 0x01601800050095a7 */ /* 0x000ea400080210ff */
[----:B--2---:R-:W-:Y:S05]  /*13280*/  @!P1 BRA `(.L_x_427) ;  /* 0xfffffffc00f09947 */ /* 0x004fea000383ffff */
[----:B------:R-:W-:Y:S05]  /*13290*/  BRA `(.L_x_428) ;  /* 0xffffffc400987947 */ /* 0x000fea000383ffff */
.L_x_283:
[----:B------:R-:W-:-:S07]  /*132a0*/  MOV R3, UR17 ;  /* 0x0000001100037c02 */ /* 0x000fce0008000f00 */
.L_x_429:
[----:B-1----:R1:W2:Y:S02]  /*132b0*/  SYNCS.PHASECHK.TRANS64.TRYWAIT P1, [R3+URZ+0x16038], R0 ;  /* 0x01603800030075a7 */ /* 0x0022a400080211ff */
[----:B--2---:R-:W-:Y:S05]  /*132c0*/  @!P1 NANOSLEEP.SYNCS 0x989680 ;  /* 0x009896800000995d */ /* 0x004fea0003900000 */
[----:B------:R-:W2:Y:S02]  /*132d0*/  @!P1 SYNCS.PHASECHK.TRANS64 P1, [R3+URZ+0x16038], R0 ;  /* 0x01603800030095a7 */ /* 0x000ea400080210ff */
[----:B--2---:R-:W-:Y:S05]  /*132e0*/  @!P1 BRA `(.L_x_429) ;  /* 0xfffffffc00f09947 */ /* 0x004fea000383ffff */
[----:B------:R-:W-:Y:S05]  /*132f0*/  BRA `(.L_x_430) ;  /* 0xffffffc400f87947 */ /* 0x000fea000383ffff */
.L_x_289:
[----:B------:R-:W-:-:S07]  /*13300*/  MOV R3, UR17 ;  /* 0x0000001100037c02 */ /* 0x000fce0008000f00 */
.L_x_431:
[----:B-1----:R1:W2:Y:S02]  /*13310*/  SYNCS.PHASECHK.TRANS64.TRYWAIT P1, [R3+URZ+0x16038], R0 ;  /* 0x01603800030075a7 */ /* 0x0022a400080211ff */
[----:B--2---:R-:W-:Y:S05]  /*13320*/  @!P1 NANOSLEEP.SYNCS 0x989680 ;  /* 0x009896800000995d */ /* 0x004fea0003900000 */
[----:B------:R-:W2:Y:S02]  /*13330*/  @!P1 SYNCS.PHASECHK.TRANS64 P1, [R3+URZ+0x16038], R0 ;  /* 0x01603800030095a7 */ /* 0x000ea400080210ff */
[----:B--2---:R-:W-:Y:S05]  /*13340*/  @!P1 BRA `(.L_x_431) ;  /* 0xfffffffc00f09947 */ /* 0x004fea000383ffff */
[----:B------:R-:W-:Y:S05]  /*13350*/  BRA `(.L_x_432) ;  /* 0xffffffc800b07947 */ /* 0x000fea000383ffff */
.L_x_294:
[----:B------:R-:W-:-:S07]  /*13360*/  MOV R3, UR17 ;  /* 0x0000001100037c02 */ /* 0x000fce0008000f00 */
.L_x_433:
[----:B-1----:R1:W2:Y:S02]  /*13370*/  SYNCS.PHASECHK.TRANS64.TRYWAIT P1, [R3+URZ+0x16038], R0 ;  /* 0x01603800030075a7 */ /* 0x0022a400080211ff */
[----:B--2---:R-:W-:Y:S05]  /*13380*/  @!P1 NANOSLEEP.SYNCS 0x989680 ;  /* 0x009896800000995d */ /* 0x004fea0003900000 */
[----:B------:R-:W2:Y:S02]  /*13390*/  @!P1 SYNCS.PHASECHK.TRANS64 P1, [R3+URZ+0x16038], R0 ;  /* 0x01603800030095a7 */ /* 0x000ea400080210ff */
[----:B--2---:R-:W-:Y:S05]  /*133a0*/  @!P1 BRA `(.L_x_433) ;  /* 0xfffffffc00f09947 */ /* 0x004fea000383ffff */
[----:B------:R-:W-:Y:S05]  /*133b0*/  BRA `(.L_x_434) ;  /* 0xffffffcc00247947 */ /* 0x000fea000383ffff */
.L_x_299:
[----:B------:R-:W-:-:S07]  /*133c0*/  MOV R3, UR17 ;  /* 0x0000001100037c02 */ /* 0x000fce0008000f00 */
.L_x_435:
[----:B-1----:R1:W2:Y:S02]  /*133d0*/  SYNCS.PHASECHK.TRANS64.TRYWAIT P1, [R3+URZ+0x16038], R0 ;  /* 0x01603800030075a7 */ /* 0x0022a400080211ff */
[----:B--2---:R-:W-:Y:S05]  /*133e0*/  @!P1 NANOSLEEP.SYNCS 0x989680 ;  /* 0x009896800000995d */ /* 0x004fea0003900000 */
[----:B------:R-:W2:Y:S02]  /*133f0*/  @!P1 SYNCS.PHASECHK.TRANS64 P1, [R3+URZ+0x16038], R0 ;  /* 0x01603800030095a7 */ /* 0x000ea400080210ff */
[----:B--2---:R-:W-:Y:S05]  /*13400*/  @!P1 BRA `(.L_x_435) ;  /* 0xfffffffc00f09947 */ /* 0x004fea000383ffff */
[----:B------:R-:W-:Y:S05]  /*13410*/  BRA `(.L_x_436) ;  /* 0xffffffcc008c7947 */ /* 0x000fea000383ffff */
.L_x_304:
[----:B------:R-:W-:-:S07]  /*13420*/  MOV R3, UR17 ;  /* 0x0000001100037c02 */ /* 0x000fce0008000f00 */
.L_x_437:
[----:B-1----:R1:W2:Y:S02]  /*13430*/  SYNCS.PHASECHK.TRANS64.TRYWAIT P1, [R3+URZ+0x16038], R0 ;  /* 0x01603800030075a7 */ /* 0x0022a400080211ff */
[----:B--2---:R-:W-:Y:S05]  /*13440*/  @!P1 NANOSLEEP.SYNCS 0x989680 ;  /* 0x009896800000995d */ /* 0x004fea0003900000 */
[----:B------:R-:W2:Y:S02]  /*13450*/  @!P1 SYNCS.PHASECHK.TRANS64 P1, [R3+URZ+0x16038], R0 ;  /* 0x01603800030095a7 */ /* 0x000ea400080210ff */
[----:B--2---:R-:W-:Y:S05]  /*13460*/  @!P1 BRA `(.L_x_437) ;  /* 0xfffffffc00f09947 */ /* 0x004fea000383ffff */
[----:B------:R-:W-:Y:S05]  /*13470*/  BRA `(.L_x_438) ;  /* 0xffffffcc00f47947 */ /* 0x000fea000383ffff */
.L_x_309:
[----:B------:R-:W-:-:S07]  /*13480*/  MOV R3, UR17 ;  /* 0x0000001100037c02 */ /* 0x000fce0008000f00 */
.L_x_439:
[----:B-1----:R1:W2:Y:S02]  /*13490*/  SYNCS.PHASECHK.TRANS64.TRYWAIT P1, [R3+URZ+0x16038], R0 ;  /* 0x01603800030075a7 */ /* 0x0022a400080211ff */
[----:B--2---:R-:W-:Y:S05]  /*134a0*/  @!P1 NANOSLEEP.SYNCS 0x989680 ;  /* 0x009896800000995d */ /* 0x004fea0003900000 */
[----:B------:R-:W2:Y:S02]  /*134b0*/  @!P1 SYNCS.PHASECHK.TRANS64 P1, [R3+URZ+0x16038], R0 ;  /* 0x01603800030095a7 */ /* 0x000ea400080210ff */
[----:B--2---:R-:W-:Y:S05]  /*134c0*/  @!P1 BRA `(.L_x_439) ;  /* 0xfffffffc00f09947 */ /* 0x004fea000383ffff */
[----:B------:R-:W-:Y:S05]  /*134d0*/  BRA `(.L_x_440) ;  /* 0xffffffd0005c7947 */ /* 0x000fea000383ffff */
.L_x_314:
[----:B------:R-:W-:-:S07]  /*134e0*/  MOV R3, UR17 ;  /* 0x0000001100037c02 */ /* 0x000fce0008000f00 */
.L_x_441:
[----:B-1----:R1:W2:Y:S02]  /*134f0*/  SYNCS.PHASECHK.TRANS64.TRYWAIT P1, [R3+URZ+0x16038], R0 ;  /* 0x01603800030075a7 */ /* 0x0022a400080211ff */
[----:B--2---:R-:W-:Y:S05]  /*13500*/  @!P1 NANOSLEEP.SYNCS 0x989680 ;  /* 0x009896800000995d */ /* 0x004fea0003900000 */
[----:B------:R-:W2:Y:S02]  /*13510*/  @!P1 SYNCS.PHASECHK.TRANS64 P1, [R3+URZ+0x16038], R0 ;  /* 0x01603800030095a7 */ /* 0x000ea400080210ff */
[----:B--2---:R-:W-:Y:S05]  /*13520*/  @!P1 BRA `(.L_x_441) ;  /* 0xfffffffc00f09947 */ /* 0x004fea000383ffff */
[----:B------:R-:W-:Y:S05]  /*13530*/  BRA `(.L_x_442) ;  /* 0xffffffd000c47947 */ /* 0x000fea000383ffff */
.L_x_319:
[----:B------:R-:W-:-:S07]  /*13540*/  MOV R3, UR17 ;  /* 0x0000001100037c02 */ /* 0x000fce0008000f00 */
.L_x_443:
[----:B-1----:R1:W2:Y:S02]  /*13550*/  SYNCS.PHASECHK.TRANS64.TRYWAIT P1, [R3+URZ+0x16038], R0 ;  /* 0x01603800030075a7 */ /* 0x0022a400080211ff */
[----:B--2---:R-:W-:Y:S05]  /*13560*/  @!P1 NANOSLEEP.SYNCS 0x989680 ;  /* 0x009896800000995d */ /* 0x004fea0003900000 */
[----:B------:R-:W2:Y:S02]  /*13570*/  @!P1 SYNCS.PHASECHK.TRANS64 P1, [R3+URZ+0x16038], R0 ;  /* 0x01603800030095a7 */ /* 0x000ea400080210ff */
[----:B--2---:R-:W-:Y:S05]  /*13580*/  @!P1 BRA `(.L_x_443) ;  /* 0xfffffffc00f09947 */ /* 0x004fea000383ffff */
[----:B------:R-:W-:Y:S05]  /*13590*/  BRA `(.L_x_444) ;  /* 0xffffffd400307947 */ /* 0x000fea000383ffff */
.L_x_324:
[----:B------:R-:W-:-:S07]  /*135a0*/  MOV R3, UR17 ;  /* 0x0000001100037c02 */ /* 0x000fce0008000f00 */
.L_x_445:
[----:B-1----:R1:W2:Y:S02]  /*135b0*/  SYNCS.PHASECHK.TRANS64.TRYWAIT P1, [R3+URZ+0x16038], R0 ;  /* 0x01603800030075a7 */ /* 0x0022a400080211ff */
[----:B--2---:R-:W-:Y:S05]  /*135c0*/  @!P1 NANOSLEEP.SYNCS 0x989680 ;  /* 0x009896800000995d */ /* 0x004fea0003900000 */
[----:B------:R-:W2:Y:S02]  /*135d0*/  @!P1 SYNCS.PHASECHK.TRANS64 P1, [R3+URZ+0x16038], R0 ;  /* 0x01603800030095a7 */ /* 0x000ea400080210ff */
[----:B--2---:R-:W-:Y:S05]  /*135e0*/  @!P1 BRA `(.L_x_445) ;  /* 0xfffffffc00f09947 */ /* 0x004fea000383ffff */
[----:B------:R-:W-:Y:S05]  /*135f0*/  BRA `(.L_x_446) ;  /* 0xffffffd400987947 */ /* 0x000fea000383ffff */
.L_x_330:
[----:B------:R-:W-:-:S07]  /*13600*/  MOV R3, UR17 ;  /* 0x0000001100037c02 */ /* 0x000fce0008000f00 */
.L_x_447:
[----:B-1----:R1:W2:Y:S02]  /*13610*/  SYNCS.PHASECHK.TRANS64.TRYWAIT P1, [R3+URZ+0x16038], R0 ;  /* 0x01603800030075a7 */ /* 0x0022a400080211ff */
[----:B--2---:R-:W-:Y:S05]  /*13620*/  @!P1 NANOSLEEP.SYNCS 0x989680 ;  /* 0x009896800000995d */ /* 0x004fea0003900000 */
[----:B------:R-:W2:Y:S02]  /*13630*/  @!P1 SYNCS.PHASECHK.TRANS64 P1, [R3+URZ+0x16038], R0 ;  /* 0x01603800030095a7 */ /* 0x000ea400080210ff */
[----:B--2---:R-:W-:Y:S05]  /*13640*/  @!P1 BRA `(.L_x_447) ;  /* 0xfffffffc00f09947 */ /* 0x004fea000383ffff */
[----:B------:R-:W-:Y:S05]  /*13650*/  BRA `(.L_x_448) ;  /* 0xffffffd800147947 */ /* 0x000fea000383ffff */
.L_x_335:
[----:B------:R-:W-:-:S07]  /*13660*/  MOV R3, UR17 ;  /* 0x0000001100037c02 */ /* 0x000fce0008000f00 */
.L_x_449:
[----:B-1----:R1:W2:Y:S02]  /*13670*/  SYNCS.PHASECHK.TRANS64.TRYWAIT P1, [R3+URZ+0x16038], R0 ;  /* 0x01603800030075a7 */ /* 0x0022a400080211ff */
[----:B--2---:R-:W-:Y:S05]  /*13680*/  @!P1 NANOSLEEP.SYNCS 0x989680 ;  /* 0x009896800000995d */ /* 0x004fea0003900000 */
[----:B------:R-:W2:Y:S02]  /*13690*/  @!P1 SYNCS.PHASECHK.TRANS64 P1, [R3+URZ+0x16038], R0 ;  /* 0x01603800030095a7 */ /* 0x000ea400080210ff */
[----:B--2---:R-:W-:Y:S05]  /*136a0*/  @!P1 BRA `(.L_x_449) ;  /* 0xfffffffc00f09947 */ /* 0x004fea000383ffff */
[----:B------:R-:W-:Y:S05]  /*136b0*/  BRA `(.L_x_450) ;  /* 0xffffffd8007c7947 */ /* 0x000fea000383ffff */
.L_x_340:
[----:B------:R-:W-:-:S07]  /*136c0*/  MOV R3, UR17 ;  /* 0x0000001100037c02 */ /* 0x000fce0008000f00 */
.L_x_451:
[----:B-1----:R1:W2:Y:S02]  /*136d0*/  SYNCS.PHASECHK.TRANS64.TRYWAIT P1, [R3+URZ+0x16038], R0 ;  /* 0x01603800030075a7 */ /* 0x0022a400080211ff */
[----:B--2---:R-:W-:Y:S05]  /*136e0*/  @!P1 NANOSLEEP.SYNCS 0x989680 ;  /* 0x009896800000995d */ /* 0x004fea0003900000 */
[----:B------:R-:W2:Y:S02]  /*136f0*/  @!P1 SYNCS.PHASECHK.TRANS64 P1, [R3+URZ+0x16038], R0 ;  /* 0x01603800030095a7 */ /* 0x000ea400080210ff */
[----:B--2---:R-:W-:Y:S05]  /*13700*/  @!P1 BRA `(.L_x_451) ;  /* 0xfffffffc00f09947 */ /* 0x004fea000383ffff */
[----:B------:R-:W-:Y:S05]  /*13710*/  BRA `(.L_x_452) ;  /* 0xffffffd800ec7947 */ /* 0x000fea000383ffff */
.L_x_345:
[----:B------:R-:W-:-:S07]  /*13720*/  MOV R3, UR17 ;  /* 0x0000001100037c02 */ /* 0x000fce0008000f00 */
.L_x_453:
[----:B-1----:R1:W2:Y:S02]  /*13730*/  SYNCS.PHASECHK.TRANS64.TRYWAIT P1, [R3+URZ+0x16038], R0 ;  /* 0x01603800030075a7 */ /* 0x0022a400080211ff */
[----:B--2---:R-:W-:Y:S05]  /*13740*/  @!P1 NANOSLEEP.SYNCS 0x989680 ;  /* 0x009896800000995d */ /* 0x004fea0003900000 */
[----:B------:R-:W2:Y:S02]  /*13750*/  @!P1 SYNCS.PHASECHK.TRANS64 P1, [R3+URZ+0x16038], R0 ;  /* 0x01603800030095a7 */ /* 0x000ea400080210ff */
[----:B--2---:R-:W-:Y:S05]  /*13760*/  @!P1 BRA `(.L_x_453) ;  /* 0xfffffffc00f09947 */ /* 0x004fea000383ffff */
[----:B------:R-:W-:Y:S05]  /*13770*/  BRA `(.L_x_454) ;  /* 0xffffffdc00547947 */ /* 0x000fea000383ffff */
.L_x_350:
[----:B------:R-:W-:-:S07]  /*13780*/  MOV R3, UR17 ;  /* 0x0000001100037c02 */ /* 0x000fce0008000f00 */
.L_x_455:
[----:B-1----:R1:W2:Y:S02]  /*13790*/  SYNCS.PHASECHK.TRANS64.TRYWAIT P1, [R3+URZ+0x16038], R0 ;  /* 0x01603800030075a7 */ /* 0x0022a400080211ff */
[----:B--2---:R-:W-:Y:S05]  /*137a0*/  @!P1 NANOSLEEP.SYNCS 0x989680 ;  /* 0x009896800000995d */ /* 0x004fea0003900000 */
[----:B------:R-:W2:Y:S02]  /*137b0*/  @!P1 SYNCS.PHASECHK.TRANS64 P1, [R3+URZ+0x16038], R0 ;  /* 0x01603800030095a7 */ /* 0x000ea400080210ff */
[----:B--2---:R-:W-:Y:S05]  /*137c0*/  @!P1 BRA `(.L_x_455) ;  /* 0xfffffffc00f09947 */ /* 0x004fea000383ffff */
[----:B------:R-:W-:Y:S05]  /*137d0*/  BRA `(.L_x_456) ;  /* 0xffffffdc00c87947 */ /* 0x000fea000383ffff */
.L_x_355:
[----:B------:R-:W-:-:S07]  /*137e0*/  MOV R3, UR9 ;  /* 0x0000000900037c02 */ /* 0x000fce0008000f00 */
.L_x_457:
[----:B-1----:R1:W2:Y:S02]  /*137f0*/  SYNCS.PHASECHK.TRANS64.TRYWAIT P1, [R3+URZ+0x16038], R0 ;  /* 0x01603800030075a7 */ /* 0x0022a400080211ff */
[----:B--2---:R-:W-:Y:S05]  /*13800*/  @!P1 NANOSLEEP.SYNCS 0x989680 ;  /* 0x009896800000995d */ /* 0x004fea0003900000 */
[----:B------:R-:W2:Y:S02]  /*13810*/  @!P1 SYNCS.PHASECHK.TRANS64 P1, [R3+URZ+0x16038], R0 ;  /* 0x01603800030095a7 */ /* 0x000ea400080210ff */
[----:B--2---:R-:W-:Y:S05]  /*13820*/  @!P1 BRA `(.L_x_457) ;  /* 0xfffffffc00f09947 */ /* 0x004fea000383ffff */
[----:B------:R-:W-:Y:S05]  /*13830*/  BRA `(.L_x_458) ;  /* 0xffffffe000307947 */ /* 0x000fea000383ffff */
.L_x_362:
[----:B------:R-:W-:-:S07]  /*13840*/  MOV R2, UR17 ;  /* 0x0000001100027c02 */ /* 0x000fce0008000f00 */
.L_x_459:
[----:B-1----:R1:W4:Y:S02]  /*13850*/  SYNCS.PHASECHK.TRANS64.TRYWAIT P0, [R2+URZ+0x160b0], R0 ;  /* 0x0160b000020075a7 */ /* 0x00232400080011ff */
[----:B----4-:R-:W-:Y:S05]  /*13860*/  @!P0 NANOSLEEP.SYNCS 0x989680 ;  /* 0x009896800000895d */ /* 0x010fea0003900000 */
[----:B------:R-:W4:Y:S02]  /*13870*/  @!P0 SYNCS.PHASECHK.TRANS64 P0, [R2+URZ+0x160b0], R0 ;  /* 0x0160b000020085a7 */ /* 0x000f2400080010ff */
[----:B----4-:R-:W-:Y:S05]  /*13880*/  @!P0 BRA `(.L_x_459) ;  /* 0xfffffffc00f08947 */ /* 0x010fea000383ffff */
[----:B------:R-:W-:Y:S05]  /*13890*/  BRA `(.L_x_460) ;  /* 0xffffffe400c87947 */ /* 0x000fea000383ffff */
.L_x_364:
[----:B-1----:R-:W-:-:S07]  /*138a0*/  MOV R2, UR17 ;  /* 0x0000001100027c02 */ /* 0x002fce0008000f00 */
.L_x_461:
[----:B-1----:R1:W4:Y:S02]  /*138b0*/  SYNCS.PHASECHK.TRANS64.TRYWAIT P0, [R2+URZ+0x160b8], R0 ;  /* 0x0160b800020075a7 */ /* 0x00232400080011ff */
[----:B----4-:R-:W-:Y:S05]  /*138c0*/  @!P0 NANOSLEEP.SYNCS 0x989680 ;  /* 0x009896800000895d */ /* 0x010fea0003900000 */
[----:B------:R-:W4:Y:S02]  /*138d0*/  @!P0 SYNCS.PHASECHK.TRANS64 P0, [R2+URZ+0x160b8], R0 ;  /* 0x0160b800020085a7 */ /* 0x000f2400080010ff */
[----:B----4-:R-:W-:Y:S05]  /*138e0*/  @!P0 BRA `(.L_x_461) ;  /* 0xfffffffc00f08947 */ /* 0x010fea000383ffff */
[----:B------:R-:W-:Y:S05]  /*138f0*/  BRA `(.L_x_462) ;  /* 0xffffffe400d87947 */ /* 0x000fea000383ffff */
        .weak           $__internal_0_$__cuda_sm10x_tcgen05_guardrail_trap_col_being_dealloced_not_returned_by_alloc
        .type           $__internal_0_$__cuda_sm10x_tcgen05_guardrail_trap_col_being_dealloced_not_returned_by_alloc,@function
        .size           $__internal_0_$__cuda_sm10x_tcgen05_guardrail_trap_col_being_dealloced_not_returned_by_alloc,($__internal_1_$__cuda_sm10x_tcgen05_guardrail_trap_phase_invalid_during_alloc - $__internal_0_$__cuda_sm10x_tcgen05_guardrail_trap_col_being_dealloced_not_returned_by_alloc)
$__internal_0_$__cuda_sm10x_tcgen05_guardrail_trap_col_being_dealloced_not_returned_by_alloc:
[----:B------:R-:W-:Y:S05]  /*13900*/  BPT.TRAP 0x1 ;  /* 0x000000040000795c */ /* 0x000fea0000300000 */
[----:B------:R-:W-:-:S04]  /*13910*/  MOV R3, 0x0 ;  /* 0x0000000000037802 */ /* 0x000fc80000000f00 */
[----:B------:R-:W-:Y:S05]  /*13920*/  RET.REL.NODEC R2 `(_ZN7cutlass13device_kernelINS_4fmha6kernel36Sm100FmhaFwdKernelTmaWarpspecializedIN4cute5tupleIJiiiNS5_IJNS5_IJiiEEEiEEEEEENS1_10collective38Sm100FmhaFwdMainloopTmaWarpspecializedINS_6half_tEffNS5_IJNS4_1CILi256EEENSC_ILi64EEESE_EEENS5_IJiNSC_ILi1EEES7_EEENS5_IJiSG_NS5_IJNS5_IJNSC_ILi0EEEiEEEiEEEEEESL_NS9_6NoMaskENS5_IJNSC_ILi2EEESG_SG_EEENSC_ILb0EEEEENS9_38Sm100FmhaFwdEpilogueTmaWarpspecializedISB_fNS5_IJNSC_ILi128EEESE_SE_EEESH_NS5_IJSG_S7_EEESP_EENS2_23PersistentTileSchedulerENS2_41Sm100FmhaCtxKernelWarpspecializedScheduleEEEEEvNT_6ParamsE) ;  /* 0xfffffec402b47950 */ /* 0x000fea0003c3ffff */
        .weak           $__internal_1_$__cuda_sm10x_tcgen05_guardrail_trap_phase_invalid_during_alloc
        .type           $__internal_1_$__cuda_sm10x_tcgen05_guardrail_trap_phase_invalid_during_alloc,@function
        .size           $__internal_1_$__cuda_sm10x_tcgen05_guardrail_trap_phase_invalid_during_alloc,($__internal_2_$__cuda_sm10x_tcgen05_guardrail_trap_unallocated_columns_being_dealloced - $__internal_1_$__cuda_sm10x_tcgen05_guardrail_trap_phase_invalid_during_alloc)
$__internal_1_$__cuda_sm10x_tcgen05_guardrail_trap_phase_invalid_during_alloc:
[----:B------:R-:W-:Y:S05]  /*13930*/  BPT.TRAP 0x1 ;  /* 0x000000040000795c */ /* 0x000fea0000300000 */
[----:B------:R-:W-:-:S04]  /*13940*/  HFMA2 R3, -RZ, RZ, 0, 0 ;  /* 0x00000000ff037431 */ /* 0x000fc800000001ff */
[----:B------:R-:W-:Y:S05]  /*13950*/  RET.REL.NODEC R2 `(_ZN7cutlass13device_kernelINS_4fmha6kernel36Sm100FmhaFwdKernelTmaWarpspecializedIN4cute5tupleIJiiiNS5_IJNS5_IJiiEEEiEEEEEENS1_10collective38Sm100FmhaFwdMainloopTmaWarpspecializedINS_6half_tEffNS5_IJNS4_1CILi256EEENSC_ILi64EEESE_EEENS5_IJiNSC_ILi1EEES7_EEENS5_IJiSG_NS5_IJNS5_IJNSC_ILi0EEEiEEEiEEEEEESL_NS9_6NoMaskENS5_IJNSC_ILi2EEESG_SG_EEENSC_ILb0EEEEENS9_38Sm100FmhaFwdEpilogueTmaWarpspecializedISB_fNS5_IJNSC_ILi128EEESE_SE_EEESH_NS5_IJSG_S7_EEESP_EENS2_23PersistentTileSchedulerENS2_41Sm100FmhaCtxKernelWarpspecializedScheduleEEEEEvNT_6ParamsE) ;  /* 0xfffffec402a87950 */ /* 0x000fea0003c3ffff */
        .weak           $__internal_2_$__cuda_sm10x_tcgen05_guardrail_trap_unallocated_columns_being_dealloced
        .type           $__internal_2_$__cuda_sm10x_tcgen05_guardrail_trap_unallocated_columns_being_dealloced,@function
        .size           $__internal_2_$__cuda_sm10x_tcgen05_guardrail_trap_unallocated_columns_being_dealloced,($__internal_3_$__cuda_sm3x_div_rn_noftz_f32_slowpath - $__internal_2_$__cuda_sm10x_tcgen05_guardrail_trap_unallocated_columns_being_dealloced)
$__internal_2_$__cuda_sm10x_tcgen05_guardrail_trap_unallocated_columns_being_dealloced:
[----:B------:R-:W-:Y:S05]  /*13960*/  BPT.TRAP 0x1 ;  /* 0x000000040000795c */ /* 0x000fea0000300000 */
[----:B------:R-:W-:-:S04]  /*13970*/  MOV R3, 0x0 ;  /* 0x0000000000037802 */ /* 0x000fc80000000f00 */
[----:B------:R-:W-:Y:S05]  /*13980*/  RET.REL.NODEC R2 `(_ZN7cutlass13device_kernelINS_4fmha6kernel36Sm100FmhaFwdKernelTmaWarpspecializedIN4cute5tupleIJiiiNS5_IJNS5_IJiiEEEiEEEEEENS1_10collective38Sm100FmhaFwdMainloopTmaWarpspecializedINS_6half_tEffNS5_IJNS4_1CILi256EEENSC_ILi64EEESE_EEENS5_IJiNSC_ILi1EEES7_EEENS5_IJiSG_NS5_IJNS5_IJNSC_ILi0EEEiEEEiEEEEEESL_NS9_6NoMaskENS5_IJNSC_ILi2EEESG_SG_EEENSC_ILb0EEEEENS9_38Sm100FmhaFwdEpilogueTmaWarpspecializedISB_fNS5_IJNSC_ILi128EEESE_SE_EEESH_NS5_IJSG_S7_EEESP_EENS2_23PersistentTileSchedulerENS2_41Sm100FmhaCtxKernelWarpspecializedScheduleEEEEEvNT_6ParamsE) ;  /* 0xfffffec4029c7950 */ /* 0x000fea0003c3ffff */
        .weak           $__internal_3_$__cuda_sm3x_div_rn_noftz_f32_slowpath
        .type           $__internal_3_$__cuda_sm3x_div_rn_noftz_f32_slowpath,@function
        .size           $__internal_3_$__cuda_sm3x_div_rn_noftz_f32_slowpath,(.L_x_479 - $__internal_3_$__cuda_sm3x_div_rn_noftz_f32_slowpath)
$__internal_3_$__cuda_sm3x_div_rn_noftz_f32_slowpath:
[----:B------:R-:W-:Y:S01]  /*13990*/  SHF.R.U32.HI R7, RZ, 0x17, R0 ;  /* 0x00000017ff077819 */ /* 0x000fe20000011600 */
[----:B------:R-:W-:Y:S01]  /*139a0*/  BSSY B1, `(.L_x_463) ;  /* 0x0000063000017945 */ /* 0x000fe20003800000 */
[--C-:B------:R-:W-:Y:S01]  /*139b0*/  SHF.R.U32.HI R9, RZ, 0x17, R34.reuse ;  /* 0x00000017ff097819 */ /* 0x100fe20000011622 */
[----:B------:R-:W-:Y:S01]  /*139c0*/  IMAD.MOV.U32 R2, RZ, RZ, R34 ;  /* 0x000000ffff027224 */ /* 0x000fe200078e0022 */
[----:B------:R-:W-:Y:S02]  /*139d0*/  LOP3.LUT R7, R7, 0xff, RZ, 0xc0, !PT ;  /* 0x000000ff07077812 */ /* 0x000fe400078ec0ff */
[----:B------:R-:W-:-:S03]  /*139e0*/  LOP3.LUT R9, R9, 0xff, RZ, 0xc0, !PT ;  /* 0x000000ff09097812 */ /* 0x000fc600078ec0ff */
[----:B------:R-:W-:Y:S02]  /*139f0*/  VIADD R3, R7, 0xffffffff ;  /* 0xffffffff07037836 */ /* 0x000fe40000000000 */
[----:B------:R-:W-:-:S03]  /*13a00*/  VIADD R4, R9, 0xffffffff ;  /* 0xffffffff09047836 */ /* 0x000fc60000000000 */
[----:B------:R-:W-:-:S04]  /*13a10*/  ISETP.GT.U32.AND P0, PT, R3, 0xfd, PT ;  /* 0x000000fd0300780c */ /* 0x000fc80003f04070 */
[----:B------:R-:W-:-:S13]  /*13a20*/  ISETP.GT.U32.OR P0, PT, R4, 0xfd, P0 ;  /* 0x000000fd0400780c */ /* 0x000fda0000704470 */
[----:B------:R-:W-:Y:S01]  /*13a30*/  @!P0 IMAD.MOV.U32 R5, RZ, RZ, RZ ;  /* 0x000000ffff058224 */ /* 0x000fe200078e00ff */
[----:B------:R-:W-:Y:S06]  /*13a40*/  @!P0 BRA `(.L_x_464) ;  /* 0x00000000005c8947 */ /* 0x000fec0003800000 */
[----:B------:R-:W-:Y:S02]  /*13a50*/  FSETP.GTU.FTZ.AND P1, PT, |R34|, +INF , PT ;  /* 0x7f8000002200780b */ /* 0x000fe40003f3c200 */
[----:B------:R-:W-:-:S04]  /*13a60*/  FSETP.GTU.FTZ.AND P0, PT, |R0|, +INF , PT ;  /* 0x7f8000000000780b */ /* 0x000fc80003f1c200 */
[----:B------:R-:W-:-:S13]  /*13a70*/  PLOP3.LUT P0, PT, P1, P0, PT, 0xf8, 0x8f ;  /* 0x00000000008f781c */ /* 0x000fda0000f01f70 */
[----:B------:R-:W-:Y:S05]  /*13a80*/  @P0 BRA `(.L_x_465) ;  /* 0x00000004004c0947 */ /* 0x000fea0003800000 */
[----:B------:R-:W-:-:S13]  /*13a90*/  LOP3.LUT P0, RZ, R0, 0x7fffffff, R2, 0xc8, !PT ;  /* 0x7fffffff00ff7812 */ /* 0x000fda000780c802 */
[----:B------:R-:W-:Y:S05]  /*13aa0*/  @!P0 BRA `(.L_x_466) ;  /* 0x00000004003c8947 */ /* 0x000fea0003800000 */
[----:B------:R-:W-:Y:S02]  /*13ab0*/  FSETP.NEU.FTZ.AND P0, PT, |R34|, +INF , PT ;  /* 0x7f8000002200780b */ /* 0x000fe40003f1d200 */
[----:B------:R-:W-:Y:S02]  /*13ac0*/  FSETP.NEU.FTZ.AND P1, PT, |R0|, +INF , PT ;  /* 0x7f8000000000780b */ /* 0x000fe40003f3d200 */
[----:B------:R-:W-:-:S11]  /*13ad0*/  FSETP.NEU.FTZ.AND P2, PT, |R34|, +INF , PT ;  /* 0x7f8000002200780b */ /* 0x000fd60003f5d200 */
[----:B------:R-:W-:Y:S05]  /*13ae0*/  @!P1 BRA !P0, `(.L_x_466) ;  /* 0x00000004002c9947 */ /* 0x000fea0004000000 */
[----:B------:R-:W-:-:S04]  /*13af0*/  LOP3.LUT P0, RZ, R2, 0x7fffffff, RZ, 0xc0, !PT ;  /* 0x7fffffff02ff7812 */ /* 0x000fc8000780c0ff */
[----:B------:R-:W-:-:S13]  /*13b00*/  PLOP3.LUT P0, PT, P1, P0, PT, 0x2f, 0xf2 ;  /* 0x0000000000f2781c */ /* 0x000fda0000f00577 */
[----:B------:R-:W-:Y:S05]  /*13b10*/  @P0 BRA `(.L_x_467) ;  /* 0x0000000400180947 */ /* 0x000fea0003800000 */
[----:B------:R-:W-:-:S04]  /*13b20*/  LOP3.LUT P0, RZ, R0, 0x7fffffff, RZ, 0xc0, !PT ;  /* 0x7fffffff00ff7812 */ /* 0x000fc8000780c0ff */
[----:B------:R-:W-:-:S13]  /*13b30*/  PLOP3.LUT P0, PT, P2, P0, PT, 0x2f, 0xf2 ;  /* 0x0000000000f2781c */ /* 0x000fda0001700577 */
[----:B------:R-:W-:Y:S05]  /*13b40*/  @P0 BRA `(.L_x_468) ;  /* 0x0000000400000947 */ /* 0x000fea0003800000 */
[----:B------:R-:W-:Y:S02]  /*13b50*/  ISETP.GE.AND P1, PT, R4, RZ, PT ;  /* 0x000000ff0400720c */ /* 0x000fe40003f26270 */
[----:B------:R-:W-:-:S11]  /*13b60*/  ISETP.GE.AND P0, PT, R3, RZ, PT ;  /* 0x000000ff0300720c */ /* 0x000fd60003f06270 */
[----:B------:R-:W-:Y:S01]  /*13b70*/  @P1 MOV R5, RZ ;  /* 0x000000ff00051202 */ /* 0x000fe20000000f00 */
[----:B------:R-:W-:Y:S01]  /*13b80*/  @!P1 FFMA R2, R34, 1.84467440737095516160e+19, RZ ;  /* 0x5f80000022029823 */ /* 0x000fe200000000ff */
[----:B------:R-:W-:Y:S01]  /*13b90*/  @!P1 MOV R5, 0xffffffc0 ;  /* 0xffffffc000059802 */ /* 0x000fe20000000f00 */
[----:B------:R-:W-:-:S03]  /*13ba0*/  @!P0 FFMA R0, R0, 1.84467440737095516160e+19, RZ ;  /* 0x5f80000000008823 */ /* 0x000fc600000000ff */
[----:B------:R-:W-:-:S07]  /*13bb0*/  @!P0 IADD3 R5, PT, PT, R5, 0x40, RZ ;  /* 0x0000004005058810 */ /* 0x000fce0007ffe0ff */
.L_x_464:
[----:B------:R-:W-:Y:S01]  /*13bc0*/  LEA R3, R7, 0xc0800000, 0x17 ;  /* 0xc080000007037811 */ /* 0x000fe200078eb8ff */
[----:B------:R-:W-:Y:S01]  /*13bd0*/  BSSY B0, `(.L_x_469) ;  /* 0x0000036000007945 */ /* 0x000fe20003800000 */
[----:B------:R-:W-:Y:S02]  /*13be0*/  IADD3 R9, PT, PT, R9, -0x7f, RZ ;  /* 0xffffff8109097810 */ /* 0x000fe40007ffe0ff */
[----:B------:R-:W-:Y:S02]  /*13bf0*/  IADD3 R0, PT, PT, -R3, R0, RZ ;  /* 0x0000000003007210 */ /* 0x000fe40007ffe1ff */
[----:B------:R-:W-:Y:S02]  /*13c00*/  IADD3 R7, PT, PT, R9, 0x7f, -R7 ;  /* 0x0000007f09077810 */ /* 0x000fe40007ffe807 */
[----:B------:R-:W1:Y:S01]  /*13c10*/  MUFU.RCP R3, R0 ;  /* 0x0000000000037308 */ /* 0x000e620000001000 */
[----:B------:R-:W-:Y:S01]  /*13c20*/  FADD.FTZ R6, -R0, -RZ ;  /* 0x800000ff00067221 */ /* 0x000fe20000010100 */
[----:B------:R-:W-:-:S03]  /*13c30*/  IADD3 R5, PT, PT, R7, R5, RZ ;  /* 0x0000000507057210 */ /* 0x000fc60007ffe0ff */
[----:B-1----:R-:W-:Y:S01]  /*13c40*/  FFMA R4, R3, R6, 1 ;  /* 0x3f80000003047423 */ /* 0x002fe20000000006 */
[----:B------:R-:W-:-:S03]  /*13c50*/  IMAD R0, R9, -0x800000, R2 ;  /* 0xff80000009007824 */ /* 0x000fc600078e0202 */
[----:B------:R-:W-:-:S04]  /*13c60*/  FFMA R3, R3, R4, R3 ;  /* 0x0000000403037223 */ /* 0x000fc80000000003 */
[----:B------:R-:W-:-:S04]  /*13c70*/  FFMA R4, R0, R3, RZ ;  /* 0x0000000300047223 */ /* 0x000fc800000000ff */
[----:B------:R-:W-:-:S04]  /*13c80*/  FFMA R2, R6, R4, R0 ;  /* 0x0000000406027223 */ /* 0x000fc80000000000 */
[----:B------:R-:W-:-:S04]  /*13c90*/  FFMA R4, R3, R2, R4 ;  /* 0x0000000203047223 */ /* 0x000fc80000000004 */
[----:B------:R-:W-:-:S04]  /*13ca0*/  FFMA R6, R6, R4, R0 ;  /* 0x0000000406067223 */ /* 0x000fc80000000000 */
[----:B------:R-:W-:-:S05]  /*13cb0*/  FFMA R0, R3, R6, R4 ;  /* 0x0000000603007223 */ /* 0x000fca0000000004 */
[----:B------:R-:W-:-:S04]  /*13cc0*/  SHF.R.U32.HI R2, RZ, 0x17, R0 ;  /* 0x00000017ff027819 */ /* 0x000fc80000011600 */
[----:B------:R-:W-:-:S04]  /*13cd0*/  LOP3.LUT R2, R2, 0xff, RZ, 0xc0, !PT ;  /* 0x000000ff02027812 */ /* 0x000fc800078ec0ff */
[----:B------:R-:W-:-:S04]  /*13ce0*/  IADD3 R2, PT, PT, R2, R5, RZ ;  /* 0x0000000502027210 */ /* 0x000fc80007ffe0ff */
[----:B------:R-:W-:-:S04]  /*13cf0*/  IADD3 R7, PT, PT, R2, -0x1, RZ ;  /* 0xffffffff02077810 */ /* 0x000fc80007ffe0ff */
[----:B------:R-:W-:-:S13]  /*13d00*/  ISETP.GE.U32.AND P0, PT, R7, 0xfe, PT ;  /* 0x000000fe0700780c */ /* 0x000fda0003f06070 */
[----:B------:R-:W-:Y:S05]  /*13d10*/  @!P0 BRA `(.L_x_470) ;  /* 0x0000000000808947 */ /* 0x000fea0003800000 */
[----:B------:R-:W-:-:S13]  /*13d20*/  ISETP.GT.AND P0, PT, R2, 0xfe, PT ;  /* 0x000000fe0200780c */ /* 0x000fda0003f04270 */
[----:B------:R-:W-:Y:S05]  /*13d30*/  @P0 BRA `(.L_x_471) ;  /* 0x00000000006c0947 */ /* 0x000fea0003800000 */
[----:B------:R-:W-:-:S13]  /*13d40*/  ISETP.GE.AND P0, PT, R2, 0x1, PT ;  /* 0x000000010200780c */ /* 0x000fda0003f06270 */
[----:B------:R-:W-:Y:S05]  /*13d50*/  @P0 BRA `(.L_x_472) ;  /* 0x0000000000740947 */ /* 0x000fea0003800000 */
[----:B------:R-:W-:Y:S02]  /*13d60*/  ISETP.GE.AND P0, PT, R2, -0x18, PT ;  /* 0xffffffe80200780c */ /* 0x000fe40003f06270 */
[----:B------:R-:W-:-:S11]  /*13d70*/  LOP3.LUT R0, R0, 0x80000000, RZ, 0xc0, !PT ;  /* 0x8000000000007812 */ /* 0x000fd600078ec0ff */
[----:B------:R-:W-:Y:S05]  /*13d80*/  @!P0 BRA `(.L_x_472) ;  /* 0x0000000000688947 */ /* 0x000fea0003800000 */
[CCC-:B------:R-:W-:Y:S01]  /*13d90*/  FFMA.RZ R5, R3.reuse, R6.reuse, R4.reuse ;  /* 0x0000000603057223 */ /* 0x1c0fe2000000c004 */
[CCC-:B------:R-:W-:Y:S01]  /*13da0*/  FFMA.RP R7, R3.reuse, R6.reuse, R4.reuse ;  /* 0x0000000603077223 */ /* 0x1c0fe20000008004 */
[----:B------:R-:W-:Y:S01]  /*13db0*/  FFMA.RM R6, R3, R6, R4 ;  /* 0x0000000603067223 */ /* 0x000fe20000004004 */
[C---:B------:R-:W-:Y:S01]  /*13dc0*/  VIADD R4, R2.reuse, 0x20 ;  /* 0x0000002002047836 */ /* 0x040fe20000000000 */
[C---:B------:R-:W-:Y:S02]  /*13dd0*/  ISETP.NE.AND P0, PT, R2.reuse, RZ, PT ;  /* 0x000000ff0200720c */ /* 0x040fe40003f05270 */
[----:B------:R-:W-:Y:S02]  /*13de0*/  LOP3.LUT R5, R5, 0x7fffff, RZ, 0xc0, !PT ;  /* 0x007fffff05057812 */ /* 0x000fe400078ec0ff */
[----:B------:R-:W-:Y:S01]  /*13df0*/  ISETP.NE.AND P1, PT, R2, RZ, PT ;  /* 0x000000ff0200720c */ /* 0x000fe20003f25270 */
[----:B------:R-:W-:Y:S01]  /*13e00*/  IMAD.MOV R2, RZ, RZ, -R2 ;  /* 0x000000ffff027224 */ /* 0x000fe200078e0a02 */
[----:B------:R-:W-:-:S02]  /*13e10*/  LOP3.LUT R3, R5, 0x800000, RZ, 0xfc, !PT ;  /* 0x0080000005037812 */ /* 0x000fc400078efcff */
[----:B------:R-:W-:Y:S02]  /*13e20*/  FSETP.NEU.FTZ.AND P2, PT, R7, R6, PT ;  /* 0x000000060700720b */ /* 0x000fe40003f5d000 */
[----:B------:R-:W-:Y:S02]  /*13e30*/  SHF.L.U32 R4, R3, R4, RZ ;  /* 0x0000000403047219 */ /* 0x000fe400000006ff */
[----:B------:R-:W-:Y:S02]  /*13e40*/  SEL R2, R2, RZ, P0 ;  /* 0x000000ff02027207 */ /* 0x000fe40000000000 */
[----:B------:R-:W-:Y:S02]  /*13e50*/  ISETP.NE.AND P1, PT, R4, RZ, P1 ;  /* 0x000000ff0400720c */ /* 0x000fe40000f25270 */
[----:B------:R-:W-:Y:S02]  /*13e60*/  SHF.R.U32.HI R3, RZ, R2, R3 ;  /* 0x00000002ff037219 */ /* 0x000fe40000011603 */
[----:B------:R-:W-:-:S02]  /*13e70*/  PLOP3.LUT P1, PT, P2, P1, PT, 0xf8, 0x8f ;  /* 0x00000000008f781c */ /* 0x000fc40001723f70 */
[----:B------:R-:W-:Y:S02]  /*13e80*/  SHF.R.U32.HI R2, RZ, 0x1, R3 ;  /* 0x00000001ff027819 */ /* 0x000fe40000011603 */
[----:B------:R-:W-:-:S04]  /*13e90*/  SEL R4, RZ, 0x1, !P1 ;  /* 0x00000001ff047807 */ /* 0x000fc80004800000 */
[----:B------:R-:W-:-:S04]  /*13ea0*/  LOP3.LUT R4, R4, 0x1, R2, 0xf8, !PT ;  /* 0x0000000104047812 */ /* 0x000fc800078ef802 */
[----:B------:R-:W-:-:S05]  /*13eb0*/  LOP3.LUT R3, R4, R3, RZ, 0xc0, !PT ;  /* 0x0000000304037212 */ /* 0x000fca00078ec0ff */
[----:B------:R-:W-:-:S05]  /*13ec0*/  IMAD.IADD R2, R2, 0x1, R3 ;  /* 0x0000000102027824 */ /* 0x000fca00078e0203 */
[----:B------:R-:W-:Y:S01]  /*13ed0*/  LOP3.LUT R0, R2, R0, RZ, 0xfc, !PT ;  /* 0x0000000002007212 */ /* 0x000fe200078efcff */
[----:B------:R-:W-:Y:S05]  /*13ee0*/  BRA `(.L_x_472) ;  /* 0x0000000000107947 */ /* 0x000fea0003800000 */
.L_x_471:
[----:B------:R-:W-:-:S04]  /*13ef0*/  LOP3.LUT R0, R0, 0x80000000, RZ, 0xc0, !PT ;  /* 0x8000000000007812 */ /* 0x000fc800078ec0ff */
[----:B------:R-:W-:Y:S01]  /*13f00*/  LOP3.LUT R0, R0, 0x7f800000, RZ, 0xfc, !PT ;  /* 0x7f80000000007812 */ /* 0x000fe200078efcff */
[----:B------:R-:W-:Y:S05]  /*13f10*/  BRA `(.L_x_472) ;  /* 0x0000000000047947 */ /* 0x000fea0003800000 */
.L_x_470:
[----:B------:R-:W-:Y:S02]  /*13f20*/  LEA R0, R5, R0, 0x17 ;  /* 0x0000000005007211 */ /* 0x000fe400078eb8ff */
.L_x_472:
[----:B------:R-:W-:Y:S05]  /*13f30*/  BSYNC B0 ;  /* 0x0000000000007941 */ /* 0x000fea0003800000 */
.L_x_469:
[----:B------:R-:W-:Y:S05]  /*13f40*/  BRA `(.L_x_473) ;  /* 0x0000000000207947 */ /* 0x000fea0003800000 */
.L_x_468:
[----:B------:R-:W-:-:S04]  /*13f50*/  LOP3.LUT R0, R0, 0x80000000, R2, 0x48, !PT ;  /* 0x8000000000007812 */ /* 0x000fc800078e4802 */
[----:B------:R-:W-:Y:S01]  /*13f60*/  LOP3.LUT R0, R0, 0x7f800000, RZ, 0xfc, !PT ;  /* 0x7f80000000007812 */ /* 0x000fe200078efcff */
[----:B------:R-:W-:Y:S05]  /*13f70*/  BRA `(.L_x_473) ;  /* 0x0000000000147947 */ /* 0x000fea0003800000 */
.L_x_467:
[----:B------:R-:W-:Y:S01]  /*13f80*/  LOP3.LUT R0, R0, 0x80000000, R2, 0x48, !PT ;  /* 0x8000000000007812 */ /* 0x000fe200078e4802 */
[----:B------:R-:W-:Y:S05]  /*13f90*/  BRA `(.L_x_473) ;  /* 0x00000000000c7947 */ /* 0x000fea0003800000 */
.L_x_466:
[----:B------:R-:W1:Y:S01]  /*13fa0*/  MUFU.RSQ R0, -QNAN ;  /* 0xffc0000000007908 */ /* 0x000e620000001400 */
[----:B------:R-:W-:Y:S05]  /*13fb0*/  BRA `(.L_x_473) ;  /* 0x0000000000047947 */ /* 0x000fea0003800000 */
.L_x_465:
[----:B------:R-:W-:-:S07]  /*13fc0*/  FADD.FTZ R0, R34, R0 ;  /* 0x0000000022007221 */ /* 0x000fce0000010000 */
.L_x_473:
[----:B------:R-:W-:Y:S05]  /*13fd0*/  BSYNC B1 ;  /* 0x0000000000017941 */ /* 0x000fea0003800000 */
.L_x_463:
[----:B------:R-:W-:-:S04]  /*13fe0*/  HFMA2 R9, -RZ, RZ, 0, 0 ;  /* 0x00000000ff097431 */ /* 0x000fc800000001ff */
[----:B-1----:R-:W-:Y:S05]  /*13ff0*/  RET.REL.NODEC R8 `(_ZN7cutlass13device_kernelINS_4fmha6kernel36Sm100FmhaFwdKernelTmaWarpspecializedIN4cute5tupleIJiiiNS5_IJNS5_IJiiEEEiEEEEEENS1_10collective38Sm100FmhaFwdMainloopTmaWarpspecializedINS_6half_tEffNS5_IJNS4_1CILi256EEENSC_ILi64EEESE_EEENS5_IJiNSC_ILi1EEES7_EEENS5_IJiSG_NS5_IJNS5_IJNSC_ILi0EEEiEEEiEEEEEESL_NS9_6NoMaskENS5_IJNSC_ILi2EEESG_SG_EEENSC_ILb0EEEEENS9_38Sm100FmhaFwdEpilogueTmaWarpspecializedISB_fNS5_IJNSC_ILi128EEESE_SE_EEESH_NS5_IJSG_S7_EEESP_EENS2_23PersistentTileSchedulerENS2_41Sm100FmhaCtxKernelWarpspecializedScheduleEEEEEvNT_6ParamsE) ;  /* 0xfffffec008007950 */ /* 0x002fea0003c3ffff */
.L_x_474:
[----:B------:R-:W-:-:S00]  /*14000*/  BRA `(.L_x_474) ;  /* 0xfffffffc00fc7947 */ /* 0x000fc0000383ffff */
[----:B------:R-:W-:-:S00]  /*14010*/  NOP ;  /* 0x0000000000007918 */ /* 0x000fc00000000000 */
        /* <DEDUP_REMOVED lines=14> */
.L_x_479:


//--------------------- .nv.global.init           --------------------------
	.section	.nv.global.init,"aw",@progbits
.nv.global.init:
	.type		$str$23,@object
	.size		$str$23,($str$37 - $str$23)
$str$23:
        /*0000*/ 	.byte	0x0a, 0x00
	.type		$str$37,@object
	.size		$str$37,($str$32 - $str$37)
$str$37:
        /*0002*/ 	.byte	0x3a, 0x00
	.type		$str$32,@object
	.size		$str$32,($str$29 - $str$32)
$str$32:
        /*0004*/ 	.byte	0x5f, 0x00
	.type		$str$29,@object
	.size		$str$29,($str$28 - $str$29)
$str$29:
        /*0006*/ 	.byte	0x25, 0x64, 0x00
	.type		$str$28,@object
	.size		$str$28,($str$30 - $str$28)
$str$28:
        /*0009*/ 	.byte	0x25, 0x63, 0x00
	.type		$str$30,@object
	.size		$str$30,($str$31 - $str$30)
$str$30:
        /*000c*/ 	.byte	0x25, 0x73, 0x00
	.type		$str$31,@object
	.size		$str$31,($str$35 - $str$31)
$str$31:
        /*000f*/ 	.byte	0x20, 0x6f, 0x20, 0x00
	.type		$str$35,@object
	.size		$str$35,($str$22 - $str$35)
$str$35:
        /*0013*/ 	.byte	0x70, 0x74, 0x72, 0x5b, 0x00
	.type		$str$22,@object
	.size		$str$22,($str$34 - $str$22)
$str$22:
        /*0018*/ 	.byte	0x73, 0x4f, 0x3a, 0x20, 0x00
	.type		$str$34,@object
	.size		$str$34,($str$36 - $str$34)
$str$34:
        /*001d*/ 	.byte	0x73, 0x6d, 0x65, 0x6d, 0x5f, 0x00
	.type		$str$36,@object
	.size		$str$36,($str$33 - $str$36)
$str$36:
        /*0023*/ 	.byte	0x62, 0x5d, 0x28, 0x25, 0x70, 0x29, 0x00
	.type		$str$33,@object
	.size		$str$33,($str$27 - $str$33)
$str$33:
        /*002a*/ 	.byte	0x53, 0x77, 0x3c, 0x25, 0x64, 0x2c, 0x25, 0x64, 0x2c, 0x25, 0x64, 0x3e, 0x00
	.type		$str$27,@object
	.size		$str$27,($str$26 - $str$27)
$str$27:
        /*0037*/ 	.byte	0x2f, 0x74, 0x6d, 0x70, 0x2f, 0x63, 0x75, 0x74, 0x6c, 0x61, 0x73, 0x73, 0x5f, 0x73, 0x77, 0x65
        /*0047*/ 	.byte	0x65, 0x70, 0x5f, 0x73, 0x72, 0x63, 0x2f, 0x69, 0x6e, 0x63, 0x6c, 0x75, 0x64, 0x65, 0x2f, 0x63
        /*0057*/ 	.byte	0x75, 0x74, 0x65, 0x2f, 0x61, 0x74, 0x6f, 0x6d, 0x2f, 0x63, 0x6f, 0x70, 0x79, 0x5f, 0x74, 0x72
        /*0067*/ 	.byte	0x61, 0x69, 0x74, 0x73, 0x5f, 0x73, 0x6d, 0x31, 0x30, 0x30, 0x2e, 0x68, 0x70, 0x70, 0x00
	.type		$str$26,@object
	.size		$str$26,(__unnamed_4 - $str$26)
$str$26:
        /*0076*/ 	.byte	0x28, 0x28, 0x75, 0x69, 0x6e, 0x74, 0x33, 0x32, 0x5f, 0x74, 0x28, 0x74, 0x68, 0x72, 0x65, 0x61
        /*0086*/ 	.byte	0x64, 0x49, 0x64, 0x78, 0x2e, 0x78, 0x29, 0x20, 0x2f, 0x20, 0x33, 0x32, 0x29, 0x20, 0x25, 0x20
        /*0096*/ 	.byte	0x34, 0x29, 0x20, 0x3d, 0x3d, 0x20, 0x28, 0x28, 0x28, 0x74, 0x6d, 0x65, 0x6d, 0x5f, 0x61, 0x64
        /*00a6*/ 	.byte	0x64, 0x72, 0x20, 0x3e, 0x3e, 0x20, 0x31, 0x36, 0x29, 0x20, 0x2f, 0x20, 0x33, 0x32, 0x29, 0x20
        /*00b6*/ 	.byte	0x25, 0x20, 0x34, 0x29, 0x00
	.type		__unnamed_4,@object
	.size		__unnamed_4,(__unnamed_1 - __unnamed_4)
__unnamed_4:
        /*00bb*/ 	.byte	0x63, 0x6f, 0x6e, 0x73, 0x74, 0x65, 0x78, 0x70, 0x72, 0x20, 0x76, 0x6f, 0x69, 0x64, 0x20, 0x63
        /* <DEDUP_REMOVED lines=36> */
        /*030b*/ 	.byte	0x30, 0x3e, 0x3e, 0x3e, 0x3e, 0x5d, 0x00
	.type		__unnamed_1,@object
	.size		__unnamed_1,(__unnamed_5 - __unnamed_1)
__unnamed_1:
        /* <DEDUP_REMOVED lines=37> */
        /*0562*/ 	.byte	0x3a, 0x43, 0x3c, 0x30, 0x3e, 0x3e, 0x3e, 0x3e, 0x5d, 0x00
	.type		__unnamed_5,@object
	.size		__unnamed_5,(__unnamed_6 - __unnamed_5)
__unnamed_5:
        /* <DEDUP_REMOVED lines=38> */
	.type		__unnamed_6,@object
	.size		__unnamed_6,(__unnamed_7 - __unnamed_6)
__unnamed_6:
        /* <DEDUP_REMOVED lines=37> */
        /*0a16*/ 	.byte	0x74, 0x65, 0x3a, 0x3a, 0x43, 0x3c, 0x30, 0x3e, 0x3e, 0x3e, 0x3e, 0x5d, 0x00
	.type		__unnamed_7,@object
	.size		__unnamed_7,(__unnamed_2 - __unnamed_7)
__unnamed_7:
        /* <DEDUP_REMOVED lines=37> */
        /*0c73*/ 	.byte	0x63, 0x75, 0x74, 0x65, 0x3a, 0x3a, 0x43, 0x3c, 0x30, 0x3e, 0x3e, 0x3e, 0x3e, 0x5d, 0x00
	.type		__unnamed_2,@object
	.size		__unnamed_2,(__unnamed_3 - __unnamed_2)
__unnamed_2:
        /* <DEDUP_REMOVED lines=38> */
	.type		__unnamed_3,@object
	.size		__unnamed_3,(.L_3 - __unnamed_3)
__unnamed_3:
        /* <DEDUP_REMOVED lines=38> */
        /*1142*/ 	.byte	0x3e, 0x3e, 0x5d, 0x00
.L_3:


//--------------------- .nv.shared._ZN7cutlass13device_kernelINS_4fmha6kernel36Sm100FmhaFwdKernelTmaWarpspecializedIN4cute5tupleIJiiiNS5_IJNS5_IJiiEEEiEEEEEENS1_10collective38Sm100FmhaFwdMainloopTmaWarpspecializedINS_6half_tEffNS5_IJNS4_1CILi256EEENSC_ILi64EEESE_EEENS5_IJiNSC_ILi1EEES7_EEENS5_IJiSG_NS5_IJNS5_IJNSC_ILi0EEEiEEEiEEEEEESL_NS9_6NoMaskENS5_IJNSC_ILi2EEESG_SG_EEENSC_ILb0EEEEENS9_38Sm100FmhaFwdEpilogueTmaWarpspecializedISB_fNS5_IJNSC_ILi128EEESE_SE_EEESH_NS5_IJSG_S7_EEESP_EENS2_23PersistentTileSchedulerENS2_41Sm100FmhaCtxKernelWarpspecializedScheduleEEEEEvNT_6ParamsE --------------------------
	.section	.nv.shared._ZN7cutlass13device_kernelINS_4fmha6kernel36Sm100FmhaFwdKernelTmaWarpspecializedIN4cute5tupleIJiiiNS5_IJNS5_IJiiEEEiEEEEEENS1_10collective38Sm100FmhaFwdMainloopTmaWarpspecializedINS_6half_tEffNS5_IJNS4_1CILi256EEENSC_ILi64EEESE_EEENS5_IJiNSC_ILi1EEES7_EEENS5_IJiSG_NS5_IJNS5_IJNSC_ILi0EEEiEEEiEEEEEESL_NS9_6NoMaskENS5_IJNSC_ILi2EEESG_SG_EEENSC_ILb0EEEEENS9_38Sm100FmhaFwdEpilogueTmaWarpspecializedISB_fNS5_IJNSC_ILi128EEESE_SE_EEESH_NS5_IJSG_S7_EEESP_EENS2_23PersistentTileSchedulerENS2_41Sm100FmhaCtxKernelWarpspecializedScheduleEEEEEvNT_6ParamsE,"aw",@nobits
	.sectionflags	@""
	.align	16
	.zero		1024


//--------------------- .nv.shared.reserved.0     --------------------------
	.section	.nv.shared.reserved.0,"aw",@nobits
	.weak		__nv_reservedSMEM_offset_0_alias
	.size		__nv_reservedSMEM_offset_0_alias, 0, 64
	.other		__nv_reservedSMEM_offset_0_alias,@"STO_CUDA_RESERVED_SHARED STV_DEFAULT"
__nv_reservedSMEM_offset_0_alias:
	.zero		0
.nv.shared.reserved.0:
	.zero		64
	.weak		__nv_reservedSMEM_tcgen05_partition
	.type		__nv_reservedSMEM_tcgen05_partition,@object
	.size		__nv_reservedSMEM_tcgen05_partition,(.L_0 - __nv_reservedSMEM_tcgen05_partition)
__nv_reservedSMEM_tcgen05_partition:
	.zero		32
.L_0:


//--------------------- .nv.global                --------------------------
	.section	.nv.global,"aw",@nobits
.nv.global:
	.type		_ZN39_INTERNAL_96822ba9_4_k_cu_e9615ec2_33294cute1_E,@object
	.size		_ZN39_INTERNAL_96822ba9_4_k_cu_e9615ec2_33294cute1_E,(_ZN39_INTERNAL_96822ba9_4_k_cu_e9615ec2_33294cuda3std3__45__cpo6cbeginE - _ZN39_INTERNAL_96822ba9_4_k_cu_e9615ec2_33294cute1_E)
_ZN39_INTERNAL_96822ba9_4_k_cu_e9615ec2_33294cute1_E:
	.zero		1
	.type		_ZN39_INTERNAL_96822ba9_4_k_cu_e9615ec2_33294cuda3std3__45__cpo6cbeginE,@object
	.size		_ZN39_INTERNAL_96822ba9_4_k_cu_e9615ec2_33294cuda3std3__45__cpo6cbeginE,(_ZN39_INTERNAL_96822ba9_4_k_cu_e9615ec2_33294cuda3std3__48in_placeE - _ZN39_INTERNAL_96822ba9_4_k_cu_e9615ec2_33294cuda3std3__45__cpo6cbeginE)
_ZN39_INTERNAL_96822ba9_4_k_cu_e9615ec2_33294cuda3std3__45__cpo6cbeginE:
	.zero		1
	.type		_ZN39_INTERNAL_96822ba9_4_k_cu_e9615ec2_33294cuda3std3__48in_placeE,@object
	.size		_ZN39_INTERNAL_96822ba9_4_k_cu_e9615ec2_33294cuda3std3__48in_placeE,(_ZN39_INTERNAL_96822ba9_4_k_cu_e9615ec2_33294cuda3std6ranges3__45__cpo9iter_moveE - _ZN39_INTERNAL_96822ba9_4_k_cu_e9615ec2_33294cuda3std3__48in_placeE)
_ZN39_INTERNAL_96822ba9_4_k_cu_e9615ec2_33294cuda3std3__48in_placeE:
	.zero		1
	.type		_ZN39_INTERNAL_96822ba9_4_k_cu_e9615ec2_33294cuda3std6ranges3__45__cpo9iter_moveE,@object
	.size		_ZN39_INTERNAL_96822ba9_4_k_cu_e9615ec2_33294cuda3std6ranges3__45__cpo9iter_moveE,(_ZN39_INTERNAL_96822ba9_4_k_cu_e9615ec2_33294cuda3std3__45__cpo5beginE - _ZN39_INTERNAL_96822ba9_4_k_cu_e9615ec2_33294cuda3std6ranges3__45__cpo9iter_moveE)
_ZN39_INTERNAL_96822ba9_4_k_cu_e9615ec2_33294cuda3std6ranges3__45__cpo9iter_moveE:
	.zero		1
	.type		_ZN39_INTERNAL_96822ba9_4_k_cu_e9615ec2_33294cuda3std3__45__cpo5beginE,@object
	.size		_ZN39_INTERNAL_96822ba9_4_k_cu_e9615ec2_33294cuda3std3__45__cpo5beginE,(_ZN39_INTERNAL_96822ba9_4_k_cu_e9615ec2_33294cuda3std3__441_GLOBAL__N__96822ba9_4_k_cu_e9615ec2_33296ignoreE - _ZN39_INTERNAL_96822ba9_4_k_cu_e9615ec2_33294cuda3std3__45__cpo5beginE)
_ZN39_INTERNAL_96822ba9_4_k_cu_e9615ec2_33294cuda3std3__45__cpo5beginE:
	.zero		1
	.type		_ZN39_INTERNAL_96822ba9_4_k_cu_e9615ec2_33294cuda3std3__441_GLOBAL__N__96822ba9_4_k_cu_e9615ec2_33296ignoreE,@object
	.size		_ZN39_INTERNAL_96822ba9_4_k_cu_e9615ec2_33294cuda3std3__441_GLOBAL__N__96822ba9_4_k_cu_e9615ec2_33296ignoreE,(_ZN39_INTERNAL_96822ba9_4_k_cu_e9615ec2_33294cute7productE - _ZN39_INTERNAL_96822ba9_4_k_cu_e9615ec2_33294cuda3std3__441_GLOBAL__N__96822ba9_4_k_cu_e9615ec2_33296ignoreE)
_ZN39_INTERNAL_96822ba9_4_k_cu_e9615ec2_33294cuda3std3__441_GLOBAL__N__96822ba9_4_k_cu_e9615ec2_33296ignoreE:
	.zero		1
	.type		_ZN39_INTERNAL_96822ba9_4_k_cu_e9615ec2_33294cute7productE,@object
	.size		_ZN39_INTERNAL_96822ba9_4_k_cu_e9615ec2_33294cute7productE,(_ZN39_INTERNAL_96822ba9_4_k_cu_e9615ec2_33294cuda3std3__45__cpo3endE - _ZN39_INTERNAL_96822ba9_4_k_cu_e9615ec2_33294cute7productE)
_ZN39_INTERNAL_96822ba9_4_k_cu_e9615ec2_33294cute7productE:
	.zero		1
	.type		_ZN39_INTERNAL_96822ba9_4_k_cu_e9615ec2_33294cuda3std3__45__cpo3endE,@object
	.size		_ZN39_INTERNAL_96822ba9_4_k_cu_e9615ec2_33294cuda3std3__45__cpo3endE,(_ZN39_INTERNAL_96822ba9_4_k_cu_e9615ec2_33294cuda3std3__419piecewise_constructE - _ZN39_INTERNAL_96822ba9_4_k_cu_e9615ec2_33294cuda3std3__45__cpo3endE)
_ZN39_INTERNAL_96822ba9_4_k_cu_e9615ec2_33294cuda3std3__45__cpo3endE:
	.zero		1
	.type		_ZN39_INTERNAL_96822ba9_4_k_cu_e9615ec2_33294cuda3std3__419piecewise_constructE,@object
	.size		_ZN39_INTERNAL_96822ba9_4_k_cu_e9615ec2_33294cuda3std3__419piecewise_constructE,(_ZN39_INTERNAL_96822ba9_4_k_cu_e9615ec2_33294cuda3std3__45__cpo4cendE - _ZN39_INTERNAL_96822ba9_4_k_cu_e9615ec2_33294cuda3std3__419piecewise_constructE)
_ZN39_INTERNAL_96822ba9_4_k_cu_e9615ec2_33294cuda3std3__419piecewise_constructE:
	.zero		1
	.type		_ZN39_INTERNAL_96822ba9_4_k_cu_e9615ec2_33294cuda3std3__45__cpo4cendE,@object
	.size		_ZN39_INTERNAL_96822ba9_4_k_cu_e9615ec2_33294cuda3std3__45__cpo4cendE,(_ZN39_INTERNAL_96822ba9_4_k_cu_e9615ec2_33294cuda3std6ranges3__45__cpo4swapE - _ZN39_INTERNAL_96822ba9_4_k_cu_e9615ec2_33294cuda3std3__45__cpo4cendE)
_ZN39_INTERNAL_96822ba9_4_k_cu_e9615ec2_33294cuda3std3__45__cpo4cendE:
	.zero		1
	.type		_ZN39_INTERNAL_96822ba9_4_k_cu_e9615ec2_33294cuda3std6ranges3__45__cpo4swapE,@object
	.size		_ZN39_INTERNAL_96822ba9_4_k_cu_e9615ec2_33294cuda3std6ranges3__45__cpo4swapE,(.L_15 - _ZN39_INTERNAL_96822ba9_4_k_cu_e9615ec2_33294cuda3std6ranges3__45__cpo4swapE)
_ZN39_INTERNAL_96822ba9_4_k_cu_e9615ec2_33294cuda3std6ranges3__45__cpo4swapE:
	.zero		1
.L_15:


//--------------------- .nv.constant0._ZN7cutlass13device_kernelINS_4fmha6kernel36Sm100FmhaFwdKernelTmaWarpspecializedIN4cute5tupleIJiiiNS5_IJNS5_IJiiEEEiEEEEEENS1_10collective38Sm100FmhaFwdMainloopTmaWarpspecializedINS_6half_tEffNS5_IJNS4_1CILi256EEENSC_ILi64EEESE_EEENS5_IJiNSC_ILi1EEES7_EEENS5_IJiSG_NS5_IJNS5_IJNSC_ILi0EEEiEEEiEEEEEESL_NS9_6NoMaskENS5_IJNSC_ILi2EEESG_SG_EEENSC_ILb0EEEEENS9_38Sm100FmhaFwdEpilogueTmaWarpspecializedISB_fNS5_IJNSC_ILi128EEESE_SE_EEESH_NS5_IJSG_S7_EEESP_EENS2_23PersistentTileSchedulerENS2_41Sm100FmhaCtxKernelWarpspecializedScheduleEEEEEvNT_6ParamsE --------------------------
	.section	.nv.constant0._ZN7cutlass13device_kernelINS_4fmha6kernel36Sm100FmhaFwdKernelTmaWarpspecializedIN4cute5tupleIJiiiNS5_IJNS5_IJiiEEEiEEEEEENS1_10collective38Sm100FmhaFwdMainloopTmaWarpspecializedINS_6half_tEffNS5_IJNS4_1CILi256EEENSC_ILi64EEESE_EEENS5_IJiNSC_ILi1EEES7_EEENS5_IJiSG_NS5_IJNS5_IJNSC_ILi0EEEiEEEiEEEEEESL_NS9_6NoMaskENS5_IJNSC_ILi2EEESG_SG_EEENSC_ILb0EEEEENS9_38Sm100FmhaFwdEpilogueTmaWarpspecializedISB_fNS5_IJNSC_ILi128EEESE_SE_EEESH_NS5_IJSG_S7_EEESP_EENS2_23PersistentTileSchedulerENS2_41Sm100FmhaCtxKernelWarpspecializedScheduleEEEEEvNT_6ParamsE,"a",@progbits
	.sectionflags	@""
	.align	4
.nv.constant0._ZN7cutlass13device_kernelINS_4fmha6kernel36Sm100FmhaFwdKernelTmaWarpspecializedIN4cute5tupleIJiiiNS5_IJNS5_IJiiEEEiEEEEEENS1_10collective38Sm100FmhaFwdMainloopTmaWarpspecializedINS_6half_tEffNS5_IJNS4_1CILi256EEENSC_ILi64EEESE_EEENS5_IJiNSC_ILi1EEES7_EEENS5_IJiSG_NS5_IJNS5_IJNSC_ILi0EEEiEEEiEEEEEESL_NS9_6NoMaskENS5_IJNSC_ILi2EEESG_SG_EEENSC_ILb0EEEEENS9_38Sm100FmhaFwdEpilogueTmaWarpspecializedISB_fNS5_IJNSC_ILi128EEESE_SE_EEESH_NS5_IJSG_S7_EEESP_EENS2_23PersistentTileSchedulerENS2_41Sm100FmhaCtxKernelWarpspecializedScheduleEEEEEvNT_6ParamsE:
	.zero		2432


//--------------------- SYMBOLS --------------------------

	.type		.nv.reservedSmem.offset0,@object
	.size		.nv.reservedSmem.offset0,0x4
	.type		.nv.reservedSmem.cap,@object
	.size		.nv.reservedSmem.cap,0x4
	.type		vprintf,@function
	.type		__assertfail,@function
